	.target	sm_100a

	.elftype	@"ET_EXEC"


//--------------------- .note.nv.tkinfo           --------------------------
	.section	.note.nv.tkinfo,"",@"SHT_NOTE"
	.sectionflags	@"SHF_NOTE_NV_TKINFO"
	.tkinfo
        /*0018*/ 	.word	0x00000002
        /*0030*/ 	.string	""
        /*0030*/ 	.string	"ptxas"
        /*0030*/ 	.string	"Cuda compilation tools, release 13.0, V13.0.88"
        /*0030*/ 	.string	"Build cuda_13.0.r13.0/compiler.36424714_0"
        /*0030*/ 	.string	"-arch sm_100a -m 64 "



//--------------------- .note.nv.cuinfo           --------------------------
	.section	.note.nv.cuinfo,"",@"SHT_NOTE"
	.sectionflags	@"SHF_NOTE_NV_CUINFO"
        /*0018*/ 	.short	0x0002
        /*001a*/ 	.short	0x0064
        /*001c*/ 	.short	0x0082
	.zero		2


//--------------------- .nv.info                  --------------------------
	.section	.nv.info,"",@"SHT_CUDA_INFO"
	.align	4


	//----- nvinfo : EIATTR_REGCOUNT
	.align		4
        /*0000*/ 	.byte	0x04, 0x2f
        /*0002*/ 	.short	(.L_19 - .L_18)
	.align		4
.L_18:
        /*0004*/ 	.word	index@(_ZN7cutlass13device_kernelINS_4gemm6kernel13GemmUniversalIN4cute5tupleIJiiiiEEENS1_10collective13CollectiveMmaINS1_35MainloopSm100TmaUmmaWarpSpecializedILi3ELi2ELi2ENS5_IJNS4_1CILi1EEENSA_ILi4EEESB_EEEEENS5_IJNSA_ILi128EEENSA_ILi256EEENSA_ILi64EEEEEENS_10bfloat16_tENS5_IJlSB_lEEESJ_SK_NS4_8TiledMMAINS4_8MMA_AtomIJNS4_20SM100_MMA_F16BF16_SSISJ_SJ_fLi128ELi256ELNS4_4UMMA5MajorE0ELSP_0ELNSO_7ScaleInE0ELSQ_0EEEEEENS4_6LayoutINS5_IJSB_SB_SB_EEENS5_IJNSA_ILi0EEESV_SV_EEEEENS5_IJNS4_10UnderscoreESY_SY_EEEEENS4_23SM90_TMA_LOAD_MULTICASTENS4_14ComposedLayoutINS4_7SwizzleILi3ELi4ELi3EEENS4_18smem_ptr_flag_bitsILi16EEENST_INS5_IJNSA_ILi8EEESH_EEENS5_IJSH_SB_EEEEEEEvNS4_8identityENS4_13SM90_TMA_LOADES1B_vS1C_EENS_8epilogue10collective18CollectiveEpilogueINS1F_23Sm100TmaWarpSpecializedILi4ELi2ELi64ELb1ELb0EEEJSI_NS5_IJNST_ISF_SB_EENST_ISH_SB_EEEEESJ_SK_SJ_SK_NS1F_6fusion15FusionCallbacksIS1J_NS1N_17LinearCombinationISJ_fSJ_fLNS_15FloatRoundStyleE2EEESI_S1M_JEEENS4_5SM1004TMEM4LOAD26SM100_TMEM_LOAD_32dp32b64xES1D_S1B_NS4_39AutoVectorizingCopyWithAssumedAlignmentILi128EEENS4_14SM90_TMA_STOREES1B_S1Y_S1Y_EEEvvEEEEvNT_6ParamsE)
        /*0008*/ 	.word	0x000000a8


	//----- nvinfo : EIATTR_FRAME_SIZE
	.align		4
.L_19:
        /*000c*/ 	.byte	0x04, 0x11
        /*000e*/ 	.short	(.L_21 - .L_20)
	.align		4
.L_20:
        /*0010*/ 	.word	index@($__internal_2_$__cuda_sm10x_tcgen05_guardrail_trap_unallocated_columns_being_dealloced)
        /*0014*/ 	.word	0x00000000


	//----- nvinfo : EIATTR_FRAME_SIZE
	.align		4
.L_21:
        /*0018*/ 	.byte	0x04, 0x11
        /*001a*/ 	.short	(.L_23 - .L_22)
	.align		4
.L_22:
        /*001c*/ 	.word	index@($__internal_1_$__cuda_sm10x_tcgen05_guardrail_trap_phase_invalid_during_alloc)
        /*0020*/ 	.word	0x00000000


	//----- nvinfo : EIATTR_FRAME_SIZE
	.align		4
.L_23:
        /*0024*/ 	.byte	0x04, 0x11
        /*0026*/ 	.short	(.L_25 - .L_24)
	.align		4
.L_24:
        /*0028*/ 	.word	index@($__internal_0_$__cuda_sm10x_tcgen05_guardrail_trap_col_being_dealloced_not_returned_by_alloc)
        /*002c*/ 	.word	0x00000000


	//----- nvinfo : EIATTR_FRAME_SIZE
	.align		4
.L_25:
        /*0030*/ 	.byte	0x04, 0x11
        /*0032*/ 	.short	(.L_27 - .L_26)
	.align		4
.L_26:
        /*0034*/ 	.word	index@(_ZN7cutlass13device_kernelINS_4gemm6kernel13GemmUniversalIN4cute5tupleIJiiiiEEENS1_10collective13CollectiveMmaINS1_35MainloopSm100TmaUmmaWarpSpecializedILi3ELi2ELi2ENS5_IJNS4_1CILi1EEENSA_ILi4EEESB_EEEEENS5_IJNSA_ILi128EEENSA_ILi256EEENSA_ILi64EEEEEENS_10bfloat16_tENS5_IJlSB_lEEESJ_SK_NS4_8TiledMMAINS4_8MMA_AtomIJNS4_20SM100_MMA_F16BF16_SSISJ_SJ_fLi128ELi256ELNS4_4UMMA5MajorE0ELSP_0ELNSO_7ScaleInE0ELSQ_0EEEEEENS4_6LayoutINS5_IJSB_SB_SB_EEENS5_IJNSA_ILi0EEESV_SV_EEEEENS5_IJNS4_10UnderscoreESY_SY_EEEEENS4_23SM90_TMA_LOAD_MULTICASTENS4_14ComposedLayoutINS4_7SwizzleILi3ELi4ELi3EEENS4_18smem_ptr_flag_bitsILi16EEENST_INS5_IJNSA_ILi8EEESH_EEENS5_IJSH_SB_EEEEEEEvNS4_8identityENS4_13SM90_TMA_LOADES1B_vS1C_EENS_8epilogue10collective18CollectiveEpilogueINS1F_23Sm100TmaWarpSpecializedILi4ELi2ELi64ELb1ELb0EEEJSI_NS5_IJNST_ISF_SB_EENST_ISH_SB_EEEEESJ_SK_SJ_SK_NS1F_6fusion15FusionCallbacksIS1J_NS1N_17LinearCombinationISJ_fSJ_fLNS_15FloatRoundStyleE2EEESI_S1M_JEEENS4_5SM1004TMEM4LOAD26SM100_TMEM_LOAD_32dp32b64xES1D_S1B_NS4_39AutoVectorizingCopyWithAssumedAlignmentILi128EEENS4_14SM90_TMA_STOREES1B_S1Y_S1Y_EEEvvEEEEvNT_6ParamsE)
        /*0038*/ 	.word	0x00000000


	//----- nvinfo : EIATTR_MIN_STACK_SIZE
	.align		4
.L_27:
        /*003c*/ 	.byte	0x04, 0x12
        /*003e*/ 	.short	(.L_29 - .L_28)
	.align		4
.L_28:
        /*0040*/ 	.word	index@(_ZN7cutlass13device_kernelINS_4gemm6kernel13GemmUniversalIN4cute5tupleIJiiiiEEENS1_10collective13CollectiveMmaINS1_35MainloopSm100TmaUmmaWarpSpecializedILi3ELi2ELi2ENS5_IJNS4_1CILi1EEENSA_ILi4EEESB_EEEEENS5_IJNSA_ILi128EEENSA_ILi256EEENSA_ILi64EEEEEENS_10bfloat16_tENS5_IJlSB_lEEESJ_SK_NS4_8TiledMMAINS4_8MMA_AtomIJNS4_20SM100_MMA_F16BF16_SSISJ_SJ_fLi128ELi256ELNS4_4UMMA5MajorE0ELSP_0ELNSO_7ScaleInE0ELSQ_0EEEEEENS4_6LayoutINS5_IJSB_SB_SB_EEENS5_IJNSA_ILi0EEESV_SV_EEEEENS5_IJNS4_10UnderscoreESY_SY_EEEEENS4_23SM90_TMA_LOAD_MULTICASTENS4_14ComposedLayoutINS4_7SwizzleILi3ELi4ELi3EEENS4_18smem_ptr_flag_bitsILi16EEENST_INS5_IJNSA_ILi8EEESH_EEENS5_IJSH_SB_EEEEEEEvNS4_8identityENS4_13SM90_TMA_LOADES1B_vS1C_EENS_8epilogue10collective18CollectiveEpilogueINS1F_23Sm100TmaWarpSpecializedILi4ELi2ELi64ELb1ELb0EEEJSI_NS5_IJNST_ISF_SB_EENST_ISH_SB_EEEEESJ_SK_SJ_SK_NS1F_6fusion15FusionCallbacksIS1J_NS1N_17LinearCombinationISJ_fSJ_fLNS_15FloatRoundStyleE2EEESI_S1M_JEEENS4_5SM1004TMEM4LOAD26SM100_TMEM_LOAD_32dp32b64xES1D_S1B_NS4_39AutoVectorizingCopyWithAssumedAlignmentILi128EEENS4_14SM90_TMA_STOREES1B_S1Y_S1Y_EEEvvEEEEvNT_6ParamsE)
        /*0044*/ 	.word	0x00000000
.L_29:


//--------------------- .nv.compat                --------------------------
	.section	.nv.compat,"",@"SHT_CUDA_COMPAT_INFO"
	.align	4
        /*0000*/ 	.byte	0x02, 0x09, 0x01, 0x00, 0x02, 0x02, 0x02, 0x00, 0x02, 0x05, 0x05, 0x00, 0x03, 0x07, 0x01, 0x01
        /*0010*/ 	.byte	0x02, 0x03, 0x01, 0x00, 0x02, 0x06, 0x01, 0x00, 0x04, 0x0b, 0x08, 0x00, 0x09, 0x00, 0x00, 0x00
        /*0020*/ 	.byte	0x00, 0x00, 0x00, 0x00


//--------------------- .nv.info._ZN7cutlass13device_kernelINS_4gemm6kernel13GemmUniversalIN4cute5tupleIJiiiiEEENS1_10collective13CollectiveMmaINS1_35MainloopSm100TmaUmmaWarpSpecializedILi3ELi2ELi2ENS5_IJNS4_1CILi1EEENSA_ILi4EEESB_EEEEENS5_IJNSA_ILi128EEENSA_ILi256EEENSA_ILi64EEEEEENS_10bfloat16_tENS5_IJlSB_lEEESJ_SK_NS4_8TiledMMAINS4_8MMA_AtomIJNS4_20SM100_MMA_F16BF16_SSISJ_SJ_fLi128ELi256ELNS4_4UMMA5MajorE0ELSP_0ELNSO_7ScaleInE0ELSQ_0EEEEEENS4_6LayoutINS5_IJSB_SB_SB_EEENS5_IJNSA_ILi0EEESV_SV_EEEEENS5_IJNS4_10UnderscoreESY_SY_EEEEENS4_23SM90_TMA_LOAD_MULTICASTENS4_14ComposedLayoutINS4_7SwizzleILi3ELi4ELi3EEENS4_18smem_ptr_flag_bitsILi16EEENST_INS5_IJNSA_ILi8EEESH_EEENS5_IJSH_SB_EEEEEEEvNS4_8identityENS4_13SM90_TMA_LOADES1B_vS1C_EENS_8epilogue10collective18CollectiveEpilogueINS1F_23Sm100TmaWarpSpecializedILi4ELi2ELi64ELb1ELb0EEEJSI_NS5_IJNST_ISF_SB_EENST_ISH_SB_EEEEESJ_SK_SJ_SK_NS1F_6fusion15FusionCallbacksIS1J_NS1N_17LinearCombinationISJ_fSJ_fLNS_15FloatRoundStyleE2EEESI_S1M_JEEENS4_5SM1004TMEM4LOAD26SM100_TMEM_LOAD_32dp32b64xES1D_S1B_NS4_39AutoVectorizingCopyWithAssumedAlignmentILi128EEENS4_14SM90_TMA_STOREES1B_S1Y_S1Y_EEEvvEEEEvNT_6ParamsE --------------------------
	.section	.nv.info._ZN7cutlass13device_kernelINS_4gemm6kernel13GemmUniversalIN4cute5tupleIJiiiiEEENS1_10collective13CollectiveMmaINS1_35MainloopSm100TmaUmmaWarpSpecializedILi3ELi2ELi2ENS5_IJNS4_1CILi1EEENSA_ILi4EEESB_EEEEENS5_IJNSA_ILi128EEENSA_ILi256EEENSA_ILi64EEEEEENS_10bfloat16_tENS5_IJlSB_lEEESJ_SK_NS4_8TiledMMAINS4_8MMA_AtomIJNS4_20SM100_MMA_F16BF16_SSISJ_SJ_fLi128ELi256ELNS4_4UMMA5MajorE0ELSP_0ELNSO_7ScaleInE0ELSQ_0EEEEEENS4_6LayoutINS5_IJSB_SB_SB_EEENS5_IJNSA_ILi0EEESV_SV_EEEEENS5_IJNS4_10UnderscoreESY_SY_EEEEENS4_23SM90_TMA_LOAD_MULTICASTENS4_14ComposedLayoutINS4_7SwizzleILi3ELi4ELi3EEENS4_18smem_ptr_flag_bitsILi16EEENST_INS5_IJNSA_ILi8EEESH_EEENS5_IJSH_SB_EEEEEEEvNS4_8identityENS4_13SM90_TMA_LOADES1B_vS1C_EENS_8epilogue10collective18CollectiveEpilogueINS1F_23Sm100TmaWarpSpecializedILi4ELi2ELi64ELb1ELb0EEEJSI_NS5_IJNST_ISF_SB_EENST_ISH_SB_EEEEESJ_SK_SJ_SK_NS1F_6fusion15FusionCallbacksIS1J_NS1N_17LinearCombinationISJ_fSJ_fLNS_15FloatRoundStyleE2EEESI_S1M_JEEENS4_5SM1004TMEM4LOAD26SM100_TMEM_LOAD_32dp32b64xES1D_S1B_NS4_39AutoVectorizingCopyWithAssumedAlignmentILi128EEENS4_14SM90_TMA_STOREES1B_S1Y_S1Y_EEEvvEEEEvNT_6ParamsE,"",@"SHT_CUDA_INFO"
	.sectionflags	@""
	.align	4


	//----- nvinfo : EIATTR_CUDA_API_VERSION
	.align		4
        /*0000*/ 	.byte	0x04, 0x37
        /*0002*/ 	.short	(.L_31 - .L_30)
.L_30:
        /*0004*/ 	.word	0x00000082


	//----- nvinfo : EIATTR_KPARAM_INFO
	.align		4
.L_31:
        /*0008*/ 	.byte	0x04, 0x17
        /*000a*/ 	.short	(.L_33 - .L_32)
.L_32:
        /*000c*/ 	.word	0x00000000
        /*0010*/ 	.short	0x0000
        /*0012*/ 	.short	0x0000
        /*0014*/ 	.byte	0x00, 0xf0, 0x01, 0x20


	//----- nvinfo : EIATTR_AT_ENTRY_FRAGMENTS
	.align		4
.L_33:
        /*0018*/ 	.byte	0x04, 0x4f
        /*001a*/ 	.short	(.L_35 - .L_34)


	//   ....[0]....
.L_34:
        /*001c*/ 	.word	0x00000006


	//----- nvinfo : EIATTR_RESERVED_SMEM_USED
	.align		4
.L_35:
        /*0020*/ 	.byte	0x01, 0x41
	.zero		2


	//----- nvinfo : EIATTR_SPARSE_MMA_MASK
	.align		4
        /*0024*/ 	.byte	0x03, 0x50
        /*0026*/ 	.short	0x0000


	//----- nvinfo : EIATTR_TCGEN05_1CTA_USED
	.align		4
        /*0028*/ 	.byte	0x01, 0x51
	.zero		2


	//----- nvinfo : EIATTR_MAXREG_COUNT
	.align		4
        /*002c*/ 	.byte	0x03, 0x1b
        /*002e*/ 	.short	0x00ff


	//----- nvinfo : EIATTR_NUM_BARRIERS
	.align		4
        /*0030*/ 	.byte	0x02, 0x4c
        /*0032*/ 	.byte	0x07
	.zero		1


	//----- nvinfo : EIATTR_EXTERNS
	.align		4
        /*0034*/ 	.byte	0x04, 0x0f
        /*0036*/ 	.short	(.L_37 - .L_36)


	//   ....[0]....
	.align		4
.L_36:
        /*0038*/ 	.word	index@(__assertfail)


	//----- nvinfo : EIATTR_MERCURY_ISA_VERSION
	.align		4
.L_37:
        /*003c*/ 	.byte	0x03, 0x5f
        /*003e*/ 	.short	0x0101


	//----- nvinfo : EIATTR_INT_WARP_WIDE_INSTR_OFFSETS
	.align		4
        /*0040*/ 	.byte	0x04, 0x31
        /*0042*/ 	.short	(.L_39 - .L_38)


	//   ....[0]....
.L_38:
        /*0044*/ 	.word	0x00003b40


	//   ....[1]....
        /*0048*/ 	.word	0x00003b70


	//   ....[2]....
        /*004c*/ 	.word	0x00003b90


	//   ....[3]....
        /*0050*/ 	.word	0x00004710


	//   ....[4]....
        /*0054*/ 	.word	0x00004780


	//   ....[5]....
        /*0058*/ 	.word	0x00004850


	//   ....[6]....
        /*005c*/ 	.word	0x000048d0


	//   ....[7]....
        /*0060*/ 	.word	0x000049c0


	//   ....[8]....
        /*0064*/ 	.word	0x00004a40


	//   ....[9]....
        /*0068*/ 	.word	0x00004b20


	//   ....[10]....
        /*006c*/ 	.word	0x00004bd0


	//----- nvinfo : EIATTR_COOP_GROUP_MASK_REGIDS
	.align		4
.L_39:
        /*0070*/ 	.byte	0x04, 0x29
        /*0072*/ 	.short	(.L_41 - .L_40)


	//   ....[0]....
.L_40:
        /*0074*/ 	.word	0xffffffff


	//   ....[1]....
        /*0078*/ 	.word	0xffffffff


	//   ....[2]....
        /*007c*/ 	.word	0xffffffff


	//   ....[3]....
        /*0080*/ 	.word	0xffffffff


	//   ....[4]....
        /*0084*/ 	.word	0xffffffff


	//   ....[5]....
        /*0088*/ 	.word	0xffffffff


	//   ....[6]....
        /*008c*/ 	.word	0xffffffff


	//   ....[7]....
        /*0090*/ 	.word	0xffffffff


	//   ....[8]....
        /*0094*/ 	.word	0xffffffff


	//   ....[9]....
        /*0098*/ 	.word	0xffffffff


	//   ....[10]....
        /*009c*/ 	.word	0xffffffff


	//   ....[11]....
        /*00a0*/ 	.word	0xffffffff


	//   ....[12]....
        /*00a4*/ 	.word	0xffffffff


	//   ....[13]....
        /*00a8*/ 	.word	0xffffffff


	//----- nvinfo : EIATTR_COOP_GROUP_INSTR_OFFSETS
	.align		4
.L_41:
        /*00ac*/ 	.byte	0x04, 0x28
        /*00ae*/ 	.short	(.L_43 - .L_42)


	//   ....[0]....
.L_42:
        /*00b0*/ 	.word	0x00000080


	//   ....[1]....
        /*00b4*/ 	.word	0x000004f0


	//   ....[2]....
        /*00b8*/ 	.word	0x00000680


	//   ....[3]....
        /*00bc*/ 	.word	0x00000820


	//   ....[4]....
        /*00c0*/ 	.word	0x00000920


	//   ....[5]....
        /*00c4*/ 	.word	0x00000a90


	//   ....[6]....
        /*00c8*/ 	.word	0x00000bf0


	//   ....[7]....
        /*00cc*/ 	.word	0x00000da0


	//   ....[8]....
        /*00d0*/ 	.word	0x00002050


	//   ....[9]....
        /*00d4*/ 	.word	0x00002eb0


	//   ....[10]....
        /*00d8*/ 	.word	0x000030c0


	//   ....[11]....
        /*00dc*/ 	.word	0x000030f0


	//   ....[12]....
        /*00e0*/ 	.word	0x00003a20


	//   ....[13]....
        /*00e4*/ 	.word	0x00003c50


	//----- nvinfo : EIATTR_VRC_CTA_INIT_COUNT
	.align		4
.L_43:
        /*00e8*/ 	.byte	0x02, 0x4a
        /*00ea*/ 	.byte	0x80
	.zero		1


	//----- nvinfo : EIATTR_SYSCALL_OFFSETS
	.align		4
        /*00ec*/ 	.byte	0x04, 0x46
        /*00ee*/ 	.short	(.L_45 - .L_44)


	//   ....[0]....
.L_44:
        /*00f0*/ 	.word	0x00005860


	//   ....[1]....
        /*00f4*/ 	.word	0x00005950


	//   ....[2]....
        /*00f8*/ 	.word	0x00006300


	//   ....[3]....
        /*00fc*/ 	.word	0x00007750


	//   ....[4]....
        /*0100*/ 	.word	0x00008b80


	//   ....[5]....
        /*0104*/ 	.word	0x00009f90


	//----- nvinfo : EIATTR_MBARRIER_INSTR_OFFSETS
	.align		4
.L_45:
        /*0108*/ 	.byte	0x04, 0x39
        /*010a*/ 	.short	(.L_47 - .L_46)


	//   ....[0]....
.L_46:
        /*010c*/ 	.word	0x00000610
        /*0110*/ 	.word	0x000000ff
        /*0114*/ 	.word	0x00000000
        /*0118*/ 	.short	0x0100
        /*011a*/ 	.byte	0x04
	.zero		1


	//   ....[1]....
        /*011c*/ 	.word	0x00000620
        /*0120*/ 	.word	0x000000ff
        /*0124*/ 	.word	0x00000018
        /*0128*/ 	.short	0x0100
        /*012a*/ 	.byte	0x04
	.zero		1


	//   ....[2]....
        /*012c*/ 	.word	0x00000630
        /*0130*/ 	.word	0x000000ff
        /*0134*/ 	.word	0x00000008
        /*0138*/ 	.short	0x0100
        /*013a*/ 	.byte	0x04
	.zero		1


	//   ....[3]....
        /*013c*/ 	.word	0x00000640
        /*0140*/ 	.word	0x000000ff
        /*0144*/ 	.word	0x00000020
        /*0148*/ 	.short	0x0100
        /*014a*/ 	.byte	0x04
	.zero		1


	//   ....[4]....
        /*014c*/ 	.word	0x00000650
        /*0150*/ 	.word	0x000000ff
        /*0154*/ 	.word	0x00000010
        /*0158*/ 	.short	0x0100
        /*015a*/ 	.byte	0x04
	.zero		1


	//   ....[5]....
        /*015c*/ 	.word	0x00000660
        /*0160*/ 	.word	0x000000ff
        /*0164*/ 	.word	0x00000028
        /*0168*/ 	.short	0x0100
        /*016a*/ 	.byte	0x04
	.zero		1


	//   ....[6]....
        /*016c*/ 	.word	0x00000790
        /*0170*/ 	.word	0x000000ff
        /*0174*/ 	.word	0x00000030
        /*0178*/ 	.short	0x0100
        /*017a*/ 	.byte	0x04
	.zero		1


	//   ....[7]....
        /*017c*/ 	.word	0x000007a0
        /*0180*/ 	.word	0x000000ff
        /*0184*/ 	.word	0x00000050
        /*0188*/ 	.short	0x0100
        /*018a*/ 	.byte	0x04
	.zero		1


	//   ....[8]....
        /*018c*/ 	.word	0x000007b0
        /*0190*/ 	.word	0x000000ff
        /*0194*/ 	.word	0x00000038
        /*0198*/ 	.short	0x0100
        /*019a*/ 	.byte	0x04
	.zero		1


	//   ....[9]....
        /*019c*/ 	.word	0x000007c0
        /*01a0*/ 	.word	0x000000ff
        /*01a4*/ 	.word	0x00000058
        /*01a8*/ 	.short	0x0100
        /*01aa*/ 	.byte	0x04
	.zero		1


	//   ....[10]....
        /*01ac*/ 	.word	0x000007d0
        /*01b0*/ 	.word	0x000000ff
        /*01b4*/ 	.word	0x00000040
        /*01b8*/ 	.short	0x0100
        /*01ba*/ 	.byte	0x04
	.zero		1


	//   ....[11]....
        /*01bc*/ 	.word	0x000007e0
        /*01c0*/ 	.word	0x000000ff
        /*01c4*/ 	.word	0x00000060
        /*01c8*/ 	.short	0x0100
        /*01ca*/ 	.byte	0x04
	.zero		1


	//   ....[12]....
        /*01cc*/ 	.word	0x000007f0
        /*01d0*/ 	.word	0x000000ff
        /*01d4*/ 	.word	0x00000048
        /*01d8*/ 	.short	0x0100
        /*01da*/ 	.byte	0x04
	.zero		1


	//   ....[13]....
        /*01dc*/ 	.word	0x00000800
        /*01e0*/ 	.word	0x000000ff
        /*01e4*/ 	.word	0x00000068
        /*01e8*/ 	.short	0x0100
        /*01ea*/ 	.byte	0x04
	.zero		1


	//   ....[14]....
        /*01ec*/ 	.word	0x000008f0
        /*01f0*/ 	.word	0x000000ff
        /*01f4*/ 	.word	0x00000070
        /*01f8*/ 	.short	0x0100
        /*01fa*/ 	.byte	0x06
	.zero		1


	//   ....[15]....
        /*01fc*/ 	.word	0x00000900
        /*0200*/ 	.word	0x000000ff
        /*0204*/ 	.word	0x00000078
        /*0208*/ 	.short	0x0100
        /*020a*/ 	.byte	0x06
	.zero		1


	//   ....[16]....
        /*020c*/ 	.word	0x00000a40
        /*0210*/ 	.word	0x000000ff
        /*0214*/ 	.word	0x00000080
        /*0218*/ 	.short	0x0100
        /*021a*/ 	.byte	0x06
	.zero		1


	//   ....[17]....
        /*021c*/ 	.word	0x00000a50
        /*0220*/ 	.word	0x000000ff
        /*0224*/ 	.word	0x00000090
        /*0228*/ 	.short	0x0100
        /*022a*/ 	.byte	0x06
	.zero		1


	//   ....[18]....
        /*022c*/ 	.word	0x00000a60
        /*0230*/ 	.word	0x000000ff
        /*0234*/ 	.word	0x00000088
        /*0238*/ 	.short	0x0100
        /*023a*/ 	.byte	0x06
	.zero		1


	//   ....[19]....
        /*023c*/ 	.word	0x00000a70
        /*0240*/ 	.word	0x000000ff
        /*0244*/ 	.word	0x00000098
        /*0248*/ 	.short	0x0100
        /*024a*/ 	.byte	0x06
	.zero		1


	//   ....[20]....
        /*024c*/ 	.word	0x00000ba0
        /*0250*/ 	.word	0x000000ff
        /*0254*/ 	.word	0x000000a0
        /*0258*/ 	.short	0x0100
        /*025a*/ 	.byte	0x04
	.zero		1


	//   ....[21]....
        /*025c*/ 	.word	0x00000bb0
        /*0260*/ 	.word	0x000000ff
        /*0264*/ 	.word	0x000000b0
        /*0268*/ 	.short	0x0100
        /*026a*/ 	.byte	0x04
	.zero		1


	//   ....[22]....
        /*026c*/ 	.word	0x00000bc0
        /*0270*/ 	.word	0x000000ff
        /*0274*/ 	.word	0x000000a8
        /*0278*/ 	.short	0x0100
        /*027a*/ 	.byte	0x04
	.zero		1


	//   ....[23]....
        /*027c*/ 	.word	0x00000bd0
        /*0280*/ 	.word	0x000000ff
        /*0284*/ 	.word	0x000000b8
        /*0288*/ 	.short	0x0100
        /*028a*/ 	.byte	0x04
	.zero		1


	//   ....[24]....
        /*028c*/ 	.word	0x00000cc0
        /*0290*/ 	.word	0x000000ff
        /*0294*/ 	.word	0x000000c0
        /*0298*/ 	.short	0x0100
        /*029a*/ 	.byte	0x04
	.zero		1


	//   ....[25]....
        /*029c*/ 	.word	0x00000cd0
        /*02a0*/ 	.word	0x000000ff
        /*02a4*/ 	.word	0x000000d0
        /*02a8*/ 	.short	0x0100
        /*02aa*/ 	.byte	0x04
	.zero		1


	//   ....[26]....
        /*02ac*/ 	.word	0x00000ce0
        /*02b0*/ 	.word	0x000000ff
        /*02b4*/ 	.word	0x000000c8
        /*02b8*/ 	.short	0x0100
        /*02ba*/ 	.byte	0x04
	.zero		1


	//   ....[27]....
        /*02bc*/ 	.word	0x00000cf0
        /*02c0*/ 	.word	0x000000ff
        /*02c4*/ 	.word	0x000000d8
        /*02c8*/ 	.short	0x0100
        /*02ca*/ 	.byte	0x04
	.zero		1


	//   ....[28]....
        /*02cc*/ 	.word	0x000018f0
        /*02d0*/ 	.word	0x00000000
        /*02d4*/ 	.word	0x000000d0
        /*02d8*/ 	.short	0x010a
        /*02da*/ 	.byte	0xff
	.zero		1


	//   ....[29]....
        /*02dc*/ 	.word	0x00001920
        /*02e0*/ 	.word	0x00000000
        /*02e4*/ 	.word	0x000000c0
        /*02e8*/ 	.short	0x0101
        /*02ea*/ 	.byte	0xff
	.zero		1


	//   ....[30]....
        /*02ec*/ 	.word	0x000019d0
        /*02f0*/ 	.word	0x000000ff
        /*02f4*/ 	.word	0x00000018
        /*02f8*/ 	.short	0x010a
        /*02fa*/ 	.byte	0x04
	.zero		1


	//   ....[31]....
        /*02fc*/ 	.word	0x00001a50
        /*0300*/ 	.word	0x000000ff
        /*0304*/ 	.word	0x00000018
        /*0308*/ 	.short	0x010a
        /*030a*/ 	.byte	0x21
	.zero		1


	//   ....[32]....
        /*030c*/ 	.word	0x00001be0
        /*0310*/ 	.word	0x000000ff
        /*0314*/ 	.word	0x00000018
        /*0318*/ 	.short	0x010a
        /*031a*/ 	.byte	0x08
	.zero		1


	//   ....[33]....
        /*031c*/ 	.word	0x00001d10
        /*0320*/ 	.word	0x000000ff
        /*0324*/ 	.word	0x00000078
        /*0328*/ 	.short	0x0101
        /*032a*/ 	.byte	0x07
	.zero		1


	//   ....[34]....
        /*032c*/ 	.word	0x00001d30
        /*0330*/ 	.word	0x000000ff
        /*0334*/ 	.word	0x00000018
        /*0338*/ 	.short	0x010a
        /*033a*/ 	.byte	0x04
	.zero		1


	//   ....[35]....
        /*033c*/ 	.word	0x00001db0
        /*0340*/ 	.word	0x000000ff
        /*0344*/ 	.word	0x00000018
        /*0348*/ 	.short	0x010a
        /*034a*/ 	.byte	0x11
	.zero		1


	//   ....[36]....
        /*034c*/ 	.word	0x00001f40
        /*0350*/ 	.word	0x000000ff
        /*0354*/ 	.word	0x00000018
        /*0358*/ 	.short	0x010a
        /*035a*/ 	.byte	0x06
	.zero		1


	//   ....[37]....
        /*035c*/ 	.word	0x00002080
        /*0360*/ 	.word	0x00000003
        /*0364*/ 	.word	0x00000080
        /*0368*/ 	.short	0x010a
        /*036a*/ 	.byte	0xff
	.zero		1


	//   ....[38]....
        /*036c*/ 	.word	0x000021d0
        /*0370*/ 	.word	0x00000000
        /*0374*/ 	.word	0x00000000
        /*0378*/ 	.short	0x0101
        /*037a*/ 	.byte	0xff
	.zero		1


	//   ....[39]....
        /*037c*/ 	.word	0x00002790
        /*0380*/ 	.word	0x000000ff
        /*0384*/ 	.word	0x00000000
        /*0388*/ 	.short	0x010a
        /*038a*/ 	.byte	0x04
	.zero		1


	//   ....[40]....
        /*038c*/ 	.word	0x00002820
        /*0390*/ 	.word	0x000000ff
        /*0394*/ 	.word	0x00000000
        /*0398*/ 	.short	0x010a
        /*039a*/ 	.byte	0x05
	.zero		1


	//   ....[41]....
        /*039c*/ 	.word	0x000028c0
        /*03a0*/ 	.word	0x00000000
        /*03a4*/ 	.word	0x00000000
        /*03a8*/ 	.short	0x010a
        /*03aa*/ 	.byte	0xff
	.zero		1


	//   ....[42]....
        /*03ac*/ 	.word	0x00002a00
        /*03b0*/ 	.word	0x00000002
        /*03b4*/ 	.word	0x000000c0
        /*03b8*/ 	.short	0x010a
        /*03ba*/ 	.byte	0xff
	.zero		1


	//   ....[43]....
        /*03bc*/ 	.word	0x00002a70
        /*03c0*/ 	.word	0x00000002
        /*03c4*/ 	.word	0x00000000
        /*03c8*/ 	.short	0x0101
        /*03ca*/ 	.byte	0xff
	.zero		1


	//   ....[44]....
        /*03cc*/ 	.word	0x00002a90
        /*03d0*/ 	.word	0x000000ff
        /*03d4*/ 	.word	0x00000090
        /*03d8*/ 	.short	0x010a
        /*03da*/ 	.byte	0x04
	.zero		1


	//   ....[45]....
        /*03dc*/ 	.word	0x00002bb0
        /*03e0*/ 	.word	0x00000002
        /*03e4*/ 	.word	0x00000080
        /*03e8*/ 	.short	0x010a
        /*03ea*/ 	.byte	0xff
	.zero		1


	//   ....[46]....
        /*03ec*/ 	.word	0x00002cb0
        /*03f0*/ 	.word	0x00000002
        /*03f4*/ 	.word	0x00000000
        /*03f8*/ 	.short	0x0101
        /*03fa*/ 	.byte	0xff
	.zero		1


	//   ....[47]....
        /*03fc*/ 	.word	0x00002d40
        /*0400*/ 	.word	0x000000ff
        /*0404*/ 	.word	0x00000090
        /*0408*/ 	.short	0x0106
        /*040a*/ 	.byte	0x04
	.zero		1


	//   ....[48]....
        /*040c*/ 	.word	0x00002d60
        /*0410*/ 	.word	0x000000ff
        /*0414*/ 	.word	0x00000090
        /*0418*/ 	.short	0x010a
        /*041a*/ 	.byte	0x04
	.zero		1


	//   ....[49]....
        /*041c*/ 	.word	0x00002df0
        /*0420*/ 	.word	0x000000ff
        /*0424*/ 	.word	0x00000090
        /*0428*/ 	.short	0x0106
        /*042a*/ 	.byte	0x07
	.zero		1


	//   ....[50]....
        /*042c*/ 	.word	0x00002e30
        /*0430*/ 	.word	0x00000000
        /*0434*/ 	.word	0x00000090
        /*0438*/ 	.short	0x010a
        /*043a*/ 	.byte	0xff
	.zero		1


	//   ....[51]....
        /*043c*/ 	.word	0x00003390
        /*0440*/ 	.word	0x00000000
        /*0444*/ 	.word	0x00000080
        /*0448*/ 	.short	0x010a
        /*044a*/ 	.byte	0xff
	.zero		1


	//   ....[52]....
        /*044c*/ 	.word	0x000034a0
        /*0450*/ 	.word	0x00000003
        /*0454*/ 	.word	0x00000000
        /*0458*/ 	.short	0x0101
        /*045a*/ 	.byte	0xff
	.zero		1


	//   ....[53]....
        /*045c*/ 	.word	0x000034b0
        /*0460*/ 	.word	0x000000ff
        /*0464*/ 	.word	0x00000000
        /*0468*/ 	.short	0x010a
        /*046a*/ 	.byte	0x04
	.zero		1


	//   ....[54]....
        /*046c*/ 	.word	0x000034d0
        /*0470*/ 	.word	0x000000ff
        /*0474*/ 	.word	0x000000b0
        /*0478*/ 	.short	0x010a
        /*047a*/ 	.byte	0x1e
	.zero		1


	//   ....[55]....
        /*047c*/ 	.word	0x000035a0
        /*0480*/ 	.word	0x000000ff
        /*0484*/ 	.word	0x00000000
        /*0488*/ 	.short	0x010a
        /*048a*/ 	.byte	0x05
	.zero		1


	//   ....[56]....
        /*048c*/ 	.word	0x000036e0
        /*0490*/ 	.word	0x000000ff
        /*0494*/ 	.word	0x00000000
        /*0498*/ 	.short	0x010a
        /*049a*/ 	.byte	0x04
	.zero		1


	//   ....[57]....
        /*049c*/ 	.word	0x00003970
        /*04a0*/ 	.word	0x000000ff
        /*04a4*/ 	.word	0x00000000
        /*04a8*/ 	.short	0x010a
        /*04aa*/ 	.byte	0x04
	.zero		1


	//   ....[58]....
        /*04ac*/ 	.word	0x00003a00
        /*04b0*/ 	.word	0x000000ff
        /*04b4*/ 	.word	0x00000000
        /*04b8*/ 	.short	0x010a
        /*04ba*/ 	.byte	0x04
	.zero		1


	//   ....[59]....
        /*04bc*/ 	.word	0x00003f10
        /*04c0*/ 	.word	0x0000000c
        /*04c4*/ 	.word	0x00000080
        /*04c8*/ 	.short	0x010a
        /*04ca*/ 	.byte	0xff
	.zero		1


	//   ....[60]....
        /*04cc*/ 	.word	0x00004080
        /*04d0*/ 	.word	0x00000000
        /*04d4*/ 	.word	0x00000000
        /*04d8*/ 	.short	0x0101
        /*04da*/ 	.byte	0xff
	.zero		1


	//   ....[61]....
        /*04dc*/ 	.word	0x00004510
        /*04e0*/ 	.word	0x000000ff
        /*04e4*/ 	.word	0x00000078
        /*04e8*/ 	.short	0x010a
        /*04ea*/ 	.byte	0x15
	.zero		1


	//   ....[62]....
        /*04ec*/ 	.word	0x00004690
        /*04f0*/ 	.word	0x000000ff
        /*04f4*/ 	.word	0x00000050
        /*04f8*/ 	.short	0x010a
        /*04fa*/ 	.byte	0x15
	.zero		1


	//   ....[63]....
        /*04fc*/ 	.word	0x00004800
        /*0500*/ 	.word	0x000000ff
        /*0504*/ 	.word	0x00000030
        /*0508*/ 	.short	0x010b
        /*050a*/ 	.byte	0x15
	.zero		1


	//   ....[64]....
        /*050c*/ 	.word	0x00004810
        /*0510*/ 	.word	0x000000ff
        /*0514*/ 	.word	0x00000000
        /*0518*/ 	.short	0x0101
        /*051a*/ 	.byte	0x28
	.zero		1


	//   ....[65]....
        /*051c*/ 	.word	0x00004820
        /*0520*/ 	.word	0x000000ff
        /*0524*/ 	.word	0x00000058
        /*0528*/ 	.short	0x010a
        /*052a*/ 	.byte	0x15
	.zero		1


	//   ....[66]....
        /*052c*/ 	.word	0x00004970
        /*0530*/ 	.word	0x000000ff
        /*0534*/ 	.word	0x00000038
        /*0538*/ 	.short	0x010b
        /*053a*/ 	.byte	0x15
	.zero		1


	//   ....[67]....
        /*053c*/ 	.word	0x00004980
        /*0540*/ 	.word	0x000000ff
        /*0544*/ 	.word	0x00000000
        /*0548*/ 	.short	0x0101
        /*054a*/ 	.byte	0x27
	.zero		1


	//   ....[68]....
        /*054c*/ 	.word	0x00004990
        /*0550*/ 	.word	0x000000ff
        /*0554*/ 	.word	0x00000060
        /*0558*/ 	.short	0x010a
        /*055a*/ 	.byte	0x15
	.zero		1


	//   ....[69]....
        /*055c*/ 	.word	0x00004ad0
        /*0560*/ 	.word	0x000000ff
        /*0564*/ 	.word	0x00000040
        /*0568*/ 	.short	0x010b
        /*056a*/ 	.byte	0x15
	.zero		1


	//   ....[70]....
        /*056c*/ 	.word	0x00004ae0
        /*0570*/ 	.word	0x000000ff
        /*0574*/ 	.word	0x00000000
        /*0578*/ 	.short	0x0101
        /*057a*/ 	.byte	0x26
	.zero		1


	//   ....[71]....
        /*057c*/ 	.word	0x00004af0
        /*0580*/ 	.word	0x000000ff
        /*0584*/ 	.word	0x00000068
        /*0588*/ 	.short	0x010a
        /*058a*/ 	.byte	0x15
	.zero		1


	//   ....[72]....
        /*058c*/ 	.word	0x00004cf0
        /*0590*/ 	.word	0x000000ff
        /*0594*/ 	.word	0x00000048
        /*0598*/ 	.short	0x010b
        /*059a*/ 	.byte	0x15
	.zero		1


	//   ....[73]....
        /*059c*/ 	.word	0x00004d00
        /*05a0*/ 	.word	0x000000ff
        /*05a4*/ 	.word	0x00000000
        /*05a8*/ 	.short	0x0101
        /*05aa*/ 	.byte	0x25
	.zero		1


	//   ....[74]....
        /*05ac*/ 	.word	0x00004d30
        /*05b0*/ 	.word	0x000000ff
        /*05b4*/ 	.word	0x00000050
        /*05b8*/ 	.short	0x010a
        /*05ba*/ 	.byte	0x15
	.zero		1


	//   ....[75]....
        /*05bc*/ 	.word	0x00004d50
        /*05c0*/ 	.word	0x000000ff
        /*05c4*/ 	.word	0x00000058
        /*05c8*/ 	.short	0x010a
        /*05ca*/ 	.byte	0x15
	.zero		1


	//   ....[76]....
        /*05cc*/ 	.word	0x00004d70
        /*05d0*/ 	.word	0x000000ff
        /*05d4*/ 	.word	0x00000060
        /*05d8*/ 	.short	0x010a
        /*05da*/ 	.byte	0x15
	.zero		1


	//   ....[77]....
        /*05dc*/ 	.word	0x00004db0
        /*05e0*/ 	.word	0x00000000
        /*05e4*/ 	.word	0x00000068
        /*05e8*/ 	.short	0x010a
        /*05ea*/ 	.byte	0xff
	.zero		1


	//   ....[78]....
        /*05ec*/ 	.word	0x000050f0
        /*05f0*/ 	.word	0x00000003
        /*05f4*/ 	.word	0x00000080
        /*05f8*/ 	.short	0x010a
        /*05fa*/ 	.byte	0xff
	.zero		1


	//   ....[79]....
        /*05fc*/ 	.word	0x00005270
        /*0600*/ 	.word	0x00000000
        /*0604*/ 	.word	0x00000000
        /*0608*/ 	.short	0x0101
        /*060a*/ 	.byte	0xff
	.zero		1


	//   ....[80]....
        /*060c*/ 	.word	0x00005e10
        /*0610*/ 	.word	0x000000ff
        /*0614*/ 	.word	0x00000030
        /*0618*/ 	.short	0x010a
        /*061a*/ 	.byte	0x2c
	.zero		1


	//   ....[81]....
        /*061c*/ 	.word	0x00005f40
        /*0620*/ 	.word	0x0000004a
        /*0624*/ 	.word	0x000000a0
        /*0628*/ 	.short	0x010a
        /*062a*/ 	.byte	0xff
	.zero		1


	//   ....[82]....
        /*062c*/ 	.word	0x000060b0
        /*0630*/ 	.word	0x000000ff
        /*0634*/ 	.word	0x00000030
        /*0638*/ 	.short	0x010a
        /*063a*/ 	.byte	0x2c
	.zero		1


	//   ....[83]....
        /*063c*/ 	.word	0x000061e0
        /*0640*/ 	.word	0x0000004a
        /*0644*/ 	.word	0x000000a0
        /*0648*/ 	.short	0x010a
        /*064a*/ 	.byte	0xff
	.zero		1


	//   ....[84]....
        /*064c*/ 	.word	0x000073f0
        /*0650*/ 	.word	0x00000000
        /*0654*/ 	.word	0x00000000
        /*0658*/ 	.short	0x0101
        /*065a*/ 	.byte	0xff
	.zero		1


	//   ....[85]....
        /*065c*/ 	.word	0x00007400
        /*0660*/ 	.word	0x00000002
        /*0664*/ 	.word	0x00000030
        /*0668*/ 	.short	0x010a
        /*066a*/ 	.byte	0xff
	.zero		1


	//   ....[86]....
        /*066c*/ 	.word	0x000074e0
        /*0670*/ 	.word	0x00000002
        /*0674*/ 	.word	0x00000030
        /*0678*/ 	.short	0x010a
        /*067a*/ 	.byte	0xff
	.zero		1


	//   ....[87]....
        /*067c*/ 	.word	0x00008820
        /*0680*/ 	.word	0x00000000
        /*0684*/ 	.word	0x00000000
        /*0688*/ 	.short	0x0101
        /*068a*/ 	.byte	0xff
	.zero		1


	//   ....[88]....
        /*068c*/ 	.word	0x00008840
        /*0690*/ 	.word	0x00000006
        /*0694*/ 	.word	0x00000030
        /*0698*/ 	.short	0x010a
        /*069a*/ 	.byte	0xff
	.zero		1


	//   ....[89]....
        /*069c*/ 	.word	0x00008910
        /*06a0*/ 	.word	0x00000006
        /*06a4*/ 	.word	0x00000030
        /*06a8*/ 	.short	0x010a
        /*06aa*/ 	.byte	0xff
	.zero		1


	//   ....[90]....
        /*06ac*/ 	.word	0x00009c40
        /*06b0*/ 	.word	0x00000000
        /*06b4*/ 	.word	0x00000000
        /*06b8*/ 	.short	0x0101
        /*06ba*/ 	.byte	0xff
	.zero		1


	//   ....[91]....
        /*06bc*/ 	.word	0x00009c60
        /*06c0*/ 	.word	0x00000003
        /*06c4*/ 	.word	0x00000030
        /*06c8*/ 	.short	0x010a
        /*06ca*/ 	.byte	0xff
	.zero		1


	//   ....[92]....
        /*06cc*/ 	.word	0x00009d30
        /*06d0*/ 	.word	0x00000003
        /*06d4*/ 	.word	0x00000030
        /*06d8*/ 	.short	0x010a
        /*06da*/ 	.byte	0xff
	.zero		1


	//   ....[93]....
        /*06dc*/ 	.word	0x0000a1e0
        /*06e0*/ 	.word	0x000000ff
        /*06e4*/ 	.word	0x00000000
        /*06e8*/ 	.short	0x0101
        /*06ea*/ 	.byte	0x04
	.zero		1


	//   ....[94]....
        /*06ec*/ 	.word	0x0000b0c0
        /*06f0*/ 	.word	0x00000000
        /*06f4*/ 	.word	0x00000000
        /*06f8*/ 	.short	0x0101
        /*06fa*/ 	.byte	0xff
	.zero		1


	//   ....[95]....
        /*06fc*/ 	.word	0x0000b370
        /*0700*/ 	.word	0x000000ff
        /*0704*/ 	.word	0x00000000
        /*0708*/ 	.short	0x0101
        /*070a*/ 	.byte	0x04
	.zero		1


	//   ....[96]....
        /*070c*/ 	.word	0x0000b390
        /*0710*/ 	.word	0x00000000
        /*0714*/ 	.word	0x000000d0
        /*0718*/ 	.short	0x010a
        /*071a*/ 	.byte	0xff
	.zero		1


	//   ....[97]....
        /*071c*/ 	.word	0x0000b3f0
        /*0720*/ 	.word	0x00000000
        /*0724*/ 	.word	0x00000018
        /*0728*/ 	.short	0x010a
        /*072a*/ 	.byte	0xff
	.zero		1


	//   ....[98]....
        /*072c*/ 	.word	0x0000b450
        /*0730*/ 	.word	0x00000000
        /*0734*/ 	.word	0x00000018
        /*0738*/ 	.short	0x010a
        /*073a*/ 	.byte	0xff
	.zero		1


	//   ....[99]....
        /*073c*/ 	.word	0x0000b4a0
        /*0740*/ 	.word	0x00000003
        /*0744*/ 	.word	0x00000080
        /*0748*/ 	.short	0x010a
        /*074a*/ 	.byte	0xff
	.zero		1


	//   ....[100]....
        /*074c*/ 	.word	0x0000b500
        /*0750*/ 	.word	0x00000000
        /*0754*/ 	.word	0x00000000
        /*0758*/ 	.short	0x010a
        /*075a*/ 	.byte	0xff
	.zero		1


	//   ....[101]....
        /*075c*/ 	.word	0x0000b560
        /*0760*/ 	.word	0x00000000
        /*0764*/ 	.word	0x00000000
        /*0768*/ 	.short	0x010a
        /*076a*/ 	.byte	0xff
	.zero		1


	//   ....[102]....
        /*076c*/ 	.word	0x0000b5b0
        /*0770*/ 	.word	0x00000002
        /*0774*/ 	.word	0x000000c0
        /*0778*/ 	.short	0x010a
        /*077a*/ 	.byte	0xff
	.zero		1


	//   ....[103]....
        /*077c*/ 	.word	0x0000b610
        /*0780*/ 	.word	0x00000002
        /*0784*/ 	.word	0x00000090
        /*0788*/ 	.short	0x010a
        /*078a*/ 	.byte	0xff
	.zero		1


	//   ....[104]....
        /*078c*/ 	.word	0x0000b660
        /*0790*/ 	.word	0x00000002
        /*0794*/ 	.word	0x00000080
        /*0798*/ 	.short	0x010a
        /*079a*/ 	.byte	0xff
	.zero		1


	//   ....[105]....
        /*079c*/ 	.word	0x0000b6c0
        /*07a0*/ 	.word	0x00000000
        /*07a4*/ 	.word	0x00000090
        /*07a8*/ 	.short	0x010a
        /*07aa*/ 	.byte	0xff
	.zero		1


	//   ....[106]....
        /*07ac*/ 	.word	0x0000b710
        /*07b0*/ 	.word	0x00000000
        /*07b4*/ 	.word	0x00000080
        /*07b8*/ 	.short	0x010a
        /*07ba*/ 	.byte	0xff
	.zero		1


	//   ....[107]....
        /*07bc*/ 	.word	0x0000b770
        /*07c0*/ 	.word	0x00000002
        /*07c4*/ 	.word	0x000000b0
        /*07c8*/ 	.short	0x010a
        /*07ca*/ 	.byte	0xff
	.zero		1


	//   ....[108]....
        /*07cc*/ 	.word	0x0000b7d0
        /*07d0*/ 	.word	0x00000000
        /*07d4*/ 	.word	0x00000000
        /*07d8*/ 	.short	0x010a
        /*07da*/ 	.byte	0xff
	.zero		1


	//   ....[109]....
        /*07dc*/ 	.word	0x0000b830
        /*07e0*/ 	.word	0x00000000
        /*07e4*/ 	.word	0x00000000
        /*07e8*/ 	.short	0x010a
        /*07ea*/ 	.byte	0xff
	.zero		1


	//   ....[110]....
        /*07ec*/ 	.word	0x0000b890
        /*07f0*/ 	.word	0x00000000
        /*07f4*/ 	.word	0x00000000
        /*07f8*/ 	.short	0x010a
        /*07fa*/ 	.byte	0xff
	.zero		1


	//   ....[111]....
        /*07fc*/ 	.word	0x0000b8e0
        /*0800*/ 	.word	0x0000000c
        /*0804*/ 	.word	0x00000080
        /*0808*/ 	.short	0x010a
        /*080a*/ 	.byte	0xff
	.zero		1


	//   ....[112]....
        /*080c*/ 	.word	0x0000b940
        /*0810*/ 	.word	0x00000000
        /*0814*/ 	.word	0x00000078
        /*0818*/ 	.short	0x010a
        /*081a*/ 	.byte	0xff
	.zero		1


	//   ....[113]....
        /*081c*/ 	.word	0x0000b9a0
        /*0820*/ 	.word	0x00000000
        /*0824*/ 	.word	0x00000050
        /*0828*/ 	.short	0x010a
        /*082a*/ 	.byte	0xff
	.zero		1


	//   ....[114]....
        /*082c*/ 	.word	0x0000ba00
        /*0830*/ 	.word	0x00000000
        /*0834*/ 	.word	0x00000058
        /*0838*/ 	.short	0x010a
        /*083a*/ 	.byte	0xff
	.zero		1


	//   ....[115]....
        /*083c*/ 	.word	0x0000ba60
        /*0840*/ 	.word	0x00000000
        /*0844*/ 	.word	0x00000060
        /*0848*/ 	.short	0x010a
        /*084a*/ 	.byte	0xff
	.zero		1


	//   ....[116]....
        /*084c*/ 	.word	0x0000bac0
        /*0850*/ 	.word	0x00000000
        /*0854*/ 	.word	0x00000068
        /*0858*/ 	.short	0x010a
        /*085a*/ 	.byte	0xff
	.zero		1


	//   ....[117]....
        /*085c*/ 	.word	0x0000bb20
        /*0860*/ 	.word	0x00000000
        /*0864*/ 	.word	0x00000050
        /*0868*/ 	.short	0x010a
        /*086a*/ 	.byte	0xff
	.zero		1


	//   ....[118]....
        /*086c*/ 	.word	0x0000bb80
        /*0870*/ 	.word	0x00000000
        /*0874*/ 	.word	0x00000058
        /*0878*/ 	.short	0x010a
        /*087a*/ 	.byte	0xff
	.zero		1


	//   ....[119]....
        /*087c*/ 	.word	0x0000bbe0
        /*0880*/ 	.word	0x00000000
        /*0884*/ 	.word	0x00000060
        /*0888*/ 	.short	0x010a
        /*088a*/ 	.byte	0xff
	.zero		1


	//   ....[120]....
        /*088c*/ 	.word	0x0000bc30
        /*0890*/ 	.word	0x00000003
        /*0894*/ 	.word	0x00000080
        /*0898*/ 	.short	0x010a
        /*089a*/ 	.byte	0xff
	.zero		1


	//   ....[121]....
        /*089c*/ 	.word	0x0000bc90
        /*08a0*/ 	.word	0x00000002
        /*08a4*/ 	.word	0x00000030
        /*08a8*/ 	.short	0x010a
        /*08aa*/ 	.byte	0xff
	.zero		1


	//   ....[122]....
        /*08ac*/ 	.word	0x0000bce0
        /*08b0*/ 	.word	0x0000004a
        /*08b4*/ 	.word	0x000000a0
        /*08b8*/ 	.short	0x010a
        /*08ba*/ 	.byte	0xff
	.zero		1


	//   ....[123]....
        /*08bc*/ 	.word	0x0000bd30
        /*08c0*/ 	.word	0x00000002
        /*08c4*/ 	.word	0x00000030
        /*08c8*/ 	.short	0x010a
        /*08ca*/ 	.byte	0xff
	.zero		1


	//   ....[124]....
        /*08cc*/ 	.word	0x0000bd80
        /*08d0*/ 	.word	0x00000006
        /*08d4*/ 	.word	0x00000030
        /*08d8*/ 	.short	0x010a
        /*08da*/ 	.byte	0xff
	.zero		1


	//   ....[125]....
        /*08dc*/ 	.word	0x0000bdd0
        /*08e0*/ 	.word	0x00000003
        /*08e4*/ 	.word	0x00000030
        /*08e8*/ 	.short	0x010a
        /*08ea*/ 	.byte	0xff
	.zero		1


	//----- nvinfo : EIATTR_NUM_MBARRIERS
	.align		4
.L_47:
        /*08ec*/ 	.byte	0x03, 0x38
        /*08ee*/ 	.short	0x001c


	//----- nvinfo : EIATTR_EXIT_INSTR_OFFSETS
	.align		4
        /*08f0*/ 	.byte	0x04, 0x1c
        /*08f2*/ 	.short	(.L_49 - .L_48)


	//   ....[0]....
.L_48:
        /*08f4*/ 	.word	0x000028f0


	//   ....[1]....
        /*08f8*/ 	.word	0x00002e00


	//   ....[2]....
        /*08fc*/ 	.word	0x00002e60


	//   ....[3]....
        /*0900*/ 	.word	0x00003c60


	//   ....[4]....
        /*0904*/ 	.word	0x00004de0


	//   ....[5]....
        /*0908*/ 	.word	0x00004e20


	//   ....[6]....
        /*090c*/ 	.word	0x0000b250


	//   ....[7]....
        /*0910*/ 	.word	0x0000b2d0


	//   ....[8]....
        /*0914*/ 	.word	0x0000b300


	//   ....[9]....
        /*0918*/ 	.word	0x0000b380


	//----- nvinfo : EIATTR_MAX_THREADS
	.align		4
.L_49:
        /*091c*/ 	.byte	0x04, 0x05
        /*091e*/ 	.short	(.L_51 - .L_50)
.L_50:
        /*0920*/ 	.word	0x00000100
        /*0924*/ 	.word	0x00000001
        /*0928*/ 	.word	0x00000001


	//----- nvinfo : EIATTR_CRS_STACK_SIZE
	.align		4
.L_51:
        /*092c*/ 	.byte	0x04, 0x1e
        /*092e*/ 	.short	(.L_53 - .L_52)
.L_52:
        /*0930*/ 	.word	0x00000000


	//----- nvinfo : EIATTR_CBANK_PARAM_SIZE
	.align		4
.L_53:
        /*0934*/ 	.byte	0x03, 0x19
        /*0936*/ 	.short	0x0800


	//----- nvinfo : EIATTR_PARAM_CBANK
	.align		4
        /*0938*/ 	.byte	0x04, 0x0a
        /*093a*/ 	.short	(.L_55 - .L_54)
	.align		4
.L_54:
        /*093c*/ 	.word	index@(.nv.constant0._ZN7cutlass13device_kernelINS_4gemm6kernel13GemmUniversalIN4cute5tupleIJiiiiEEENS1_10collective13CollectiveMmaINS1_35MainloopSm100TmaUmmaWarpSpecializedILi3ELi2ELi2ENS5_IJNS4_1CILi1EEENSA_ILi4EEESB_EEEEENS5_IJNSA_ILi128EEENSA_ILi256EEENSA_ILi64EEEEEENS_10bfloat16_tENS5_IJlSB_lEEESJ_SK_NS4_8TiledMMAINS4_8MMA_AtomIJNS4_20SM100_MMA_F16BF16_SSISJ_SJ_fLi128ELi256ELNS4_4UMMA5MajorE0ELSP_0ELNSO_7ScaleInE0ELSQ_0EEEEEENS4_6LayoutINS5_IJSB_SB_SB_EEENS5_IJNSA_ILi0EEESV_SV_EEEEENS5_IJNS4_10UnderscoreESY_SY_EEEEENS4_23SM90_TMA_LOAD_MULTICASTENS4_14ComposedLayoutINS4_7SwizzleILi3ELi4ELi3EEENS4_18smem_ptr_flag_bitsILi16EEENST_INS5_IJNSA_ILi8EEESH_EEENS5_IJSH_SB_EEEEEEEvNS4_8identityENS4_13SM90_TMA_LOADES1B_vS1C_EENS_8epilogue10collective18CollectiveEpilogueINS1F_23Sm100TmaWarpSpecializedILi4ELi2ELi64ELb1ELb0EEEJSI_NS5_IJNST_ISF_SB_EENST_ISH_SB_EEEEESJ_SK_SJ_SK_NS1F_6fusion15FusionCallbacksIS1J_NS1N_17LinearCombinationISJ_fSJ_fLNS_15FloatRoundStyleE2EEESI_S1M_JEEENS4_5SM1004TMEM4LOAD26SM100_TMEM_LOAD_32dp32b64xES1D_S1B_NS4_39AutoVectorizingCopyWithAssumedAlignmentILi128EEENS4_14SM90_TMA_STOREES1B_S1Y_S1Y_EEEvvEEEEvNT_6ParamsE)
        /*0940*/ 	.short	0x0380
        /*0942*/ 	.short	0x0800


	//----- nvinfo : EIATTR_SW_WAR
	.align		4
.L_55:
        /*0944*/ 	.byte	0x04, 0x36
        /*0946*/ 	.short	(.L_57 - .L_56)
.L_56:
        /*0948*/ 	.word	0x00000008
.L_57:


//--------------------- .nv.callgraph             --------------------------
	.section	.nv.callgraph,"",@"SHT_CUDA_CALLGRAPH"
	.align	4
	.sectionentsize	8
	.align		4
        /*0000*/ 	.word	0x00000000
	.align		4
        /*0004*/ 	.word	0xffffffff
	.align		4
        /*0008*/ 	.word	index@(_ZN7cutlass13device_kernelINS_4gemm6kernel13GemmUniversalIN4cute5tupleIJiiiiEEENS1_10collective13CollectiveMmaINS1_35MainloopSm100TmaUmmaWarpSpecializedILi3ELi2ELi2ENS5_IJNS4_1CILi1EEENSA_ILi4EEESB_EEEEENS5_IJNSA_ILi128EEENSA_ILi256EEENSA_ILi64EEEEEENS_10bfloat16_tENS5_IJlSB_lEEESJ_SK_NS4_8TiledMMAINS4_8MMA_AtomIJNS4_20SM100_MMA_F16BF16_SSISJ_SJ_fLi128ELi256ELNS4_4UMMA5MajorE0ELSP_0ELNSO_7ScaleInE0ELSQ_0EEEEEENS4_6LayoutINS5_IJSB_SB_SB_EEENS5_IJNSA_ILi0EEESV_SV_EEEEENS5_IJNS4_10UnderscoreESY_SY_EEEEENS4_23SM90_TMA_LOAD_MULTICASTENS4_14ComposedLayoutINS4_7SwizzleILi3ELi4ELi3EEENS4_18smem_ptr_flag_bitsILi16EEENST_INS5_IJNSA_ILi8EEESH_EEENS5_IJSH_SB_EEEEEEEvNS4_8identityENS4_13SM90_TMA_LOADES1B_vS1C_EENS_8epilogue10collective18CollectiveEpilogueINS1F_23Sm100TmaWarpSpecializedILi4ELi2ELi64ELb1ELb0EEEJSI_NS5_IJNST_ISF_SB_EENST_ISH_SB_EEEEESJ_SK_SJ_SK_NS1F_6fusion15FusionCallbacksIS1J_NS1N_17LinearCombinationISJ_fSJ_fLNS_15FloatRoundStyleE2EEESI_S1M_JEEENS4_5SM1004TMEM4LOAD26SM100_TMEM_LOAD_32dp32b64xES1D_S1B_NS4_39AutoVectorizingCopyWithAssumedAlignmentILi128EEENS4_14SM90_TMA_STOREES1B_S1Y_S1Y_EEEvvEEEEvNT_6ParamsE)
	.align		4
        /*000c*/ 	.word	index@(__assertfail)
	.align		4
        /*0010*/ 	.word	0x00000000
	.align		4
        /*0014*/ 	.word	0xfffffffe
	.align		4
        /*0018*/ 	.word	0x00000000
	.align		4
        /*001c*/ 	.word	0xfffffffd
	.align		4
        /*0020*/ 	.word	0x00000000
	.align		4
        /*0024*/ 	.word	0xfffffffc


//--------------------- .nv.constant4             --------------------------
	.section	.nv.constant4,"a",@progbits
	.align	8
	.align		8
.nv.constant4:
        /*0000*/ 	.dword	__assertfail
	.align		8
        /*0008*/ 	.dword	__unnamed_1
	.align		8
        /*0010*/ 	.dword	__unnamed_2
	.align		8
        /*0018*/ 	.dword	_ZN40_INTERNAL_9c1074d9_4_k_cu_8464ea9c_256784cuda3std3__45__cpo5beginE
	.align		8
        /*0020*/ 	.dword	_ZN40_INTERNAL_9c1074d9_4_k_cu_8464ea9c_256784cuda3std3__45__cpo3endE
	.align		8
        /*0028*/ 	.dword	_ZN40_INTERNAL_9c1074d9_4_k_cu_8464ea9c_256784cuda3std3__45__cpo6cbeginE
	.align		8
        /*0030*/ 	.dword	_ZN40_INTERNAL_9c1074d9_4_k_cu_8464ea9c_256784cuda3std3__45__cpo4cendE
	.align		8
        /*0038*/ 	.dword	_ZN40_INTERNAL_9c1074d9_4_k_cu_8464ea9c_256784cuda3std3__442_GLOBAL__N__9c1074d9_4_k_cu_8464ea9c_256786ignoreE
	.align		8
        /*0040*/ 	.dword	_ZN40_INTERNAL_9c1074d9_4_k_cu_8464ea9c_256784cuda3std3__419piecewise_constructE
	.align		8
        /*0048*/ 	.dword	_ZN40_INTERNAL_9c1074d9_4_k_cu_8464ea9c_256784cuda3std3__48in_placeE
	.align		8
        /*0050*/ 	.dword	_ZN40_INTERNAL_9c1074d9_4_k_cu_8464ea9c_256784cuda3std6ranges3__45__cpo4swapE
	.align		8
        /*0058*/ 	.dword	_ZN40_INTERNAL_9c1074d9_4_k_cu_8464ea9c_256784cuda3std6ranges3__45__cpo9iter_moveE
	.align		8
        /*0060*/ 	.dword	_ZN40_INTERNAL_9c1074d9_4_k_cu_8464ea9c_256784cute7productE
	.align		8
        /*0068*/ 	.dword	_ZN40_INTERNAL_9c1074d9_4_k_cu_8464ea9c_256784cute1_E
	.align		8
        /*0070*/ 	.dword	$str$25
	.align		8
        /*0078*/ 	.dword	$str$26
	.align		8
        /*0080*/ 	.dword	$str$27
	.align		8
        /*0088*/ 	.dword	$str$28


//--------------------- .text._ZN7cutlass13device_kernelINS_4gemm6kernel13GemmUniversalIN4cute5tupleIJiiiiEEENS1_10collective13CollectiveMmaINS1_35MainloopSm100TmaUmmaWarpSpecializedILi3ELi2ELi2ENS5_IJNS4_1CILi1EEENSA_ILi4EEESB_EEEEENS5_IJNSA_ILi128EEENSA_ILi256EEENSA_ILi64EEEEEENS_10bfloat16_tENS5_IJlSB_lEEESJ_SK_NS4_8TiledMMAINS4_8MMA_AtomIJNS4_20SM100_MMA_F16BF16_SSISJ_SJ_fLi128ELi256ELNS4_4UMMA5MajorE0ELSP_0ELNSO_7ScaleInE0ELSQ_0EEEEEENS4_6LayoutINS5_IJSB_SB_SB_EEENS5_IJNSA_ILi0EEESV_SV_EEEEENS5_IJNS4_10UnderscoreESY_SY_EEEEENS4_23SM90_TMA_LOAD_MULTICASTENS4_14ComposedLayoutINS4_7SwizzleILi3ELi4ELi3EEENS4_18smem_ptr_flag_bitsILi16EEENST_INS5_IJNSA_ILi8EEESH_EEENS5_IJSH_SB_EEEEEEEvNS4_8identityENS4_13SM90_TMA_LOADES1B_vS1C_EENS_8epilogue10collective18CollectiveEpilogueINS1F_23Sm100TmaWarpSpecializedILi4ELi2ELi64ELb1ELb0EEEJSI_NS5_IJNST_ISF_SB_EENST_ISH_SB_EEEEESJ_SK_SJ_SK_NS1F_6fusion15FusionCallbacksIS1J_NS1N_17LinearCombinationISJ_fSJ_fLNS_15FloatRoundStyleE2EEESI_S1M_JEEENS4_5SM1004TMEM4LOAD26SM100_TMEM_LOAD_32dp32b64xES1D_S1B_NS4_39AutoVectorizingCopyWithAssumedAlignmentILi128EEENS4_14SM90_TMA_STOREES1B_S1Y_S1Y_EEEvvEEEEvNT_6ParamsE --------------------------
	.section	.text._ZN7cutlass13device_kernelINS_4gemm6kernel13GemmUniversalIN4cute5tupleIJiiiiEEENS1_10collective13CollectiveMmaINS1_35MainloopSm100TmaUmmaWarpSpecializedILi3ELi2ELi2ENS5_IJNS4_1CILi1EEENSA_ILi4EEESB_EEEEENS5_IJNSA_ILi128EEENSA_ILi256EEENSA_ILi64EEEEEENS_10bfloat16_tENS5_IJlSB_lEEESJ_SK_NS4_8TiledMMAINS4_8MMA_AtomIJNS4_20SM100_MMA_F16BF16_SSISJ_SJ_fLi128ELi256ELNS4_4UMMA5MajorE0ELSP_0ELNSO_7ScaleInE0ELSQ_0EEEEEENS4_6LayoutINS5_IJSB_SB_SB_EEENS5_IJNSA_ILi0EEESV_SV_EEEEENS5_IJNS4_10UnderscoreESY_SY_EEEEENS4_23SM90_TMA_LOAD_MULTICASTENS4_14ComposedLayoutINS4_7SwizzleILi3ELi4ELi3EEENS4_18smem_ptr_flag_bitsILi16EEENST_INS5_IJNSA_ILi8EEESH_EEENS5_IJSH_SB_EEEEEEEvNS4_8identityENS4_13SM90_TMA_LOADES1B_vS1C_EENS_8epilogue10collective18CollectiveEpilogueINS1F_23Sm100TmaWarpSpecializedILi4ELi2ELi64ELb1ELb0EEEJSI_NS5_IJNST_ISF_SB_EENST_ISH_SB_EEEEESJ_SK_SJ_SK_NS1F_6fusion15FusionCallbacksIS1J_NS1N_17LinearCombinationISJ_fSJ_fLNS_15FloatRoundStyleE2EEESI_S1M_JEEENS4_5SM1004TMEM4LOAD26SM100_TMEM_LOAD_32dp32b64xES1D_S1B_NS4_39AutoVectorizingCopyWithAssumedAlignmentILi128EEENS4_14SM90_TMA_STOREES1B_S1Y_S1Y_EEEvvEEEEvNT_6ParamsE,"ax",@progbits
	.align	128
.text._ZN7cutlass13device_kernelINS_4gemm6kernel13GemmUniversalIN4cute5tupleIJiiiiEEENS1_10collective13CollectiveMmaINS1_35MainloopSm100TmaUmmaWarpSpecializedILi3ELi2ELi2ENS5_IJNS4_1CILi1EEENSA_ILi4EEESB_EEEEENS5_IJNSA_ILi128EEENSA_ILi256EEENSA_ILi64EEEEEENS_10bfloat16_tENS5_IJlSB_lEEESJ_SK_NS4_8TiledMMAINS4_8MMA_AtomIJNS4_20SM100_MMA_F16BF16_SSISJ_SJ_fLi128ELi256ELNS4_4UMMA5MajorE0ELSP_0ELNSO_7ScaleInE0ELSQ_0EEEEEENS4_6LayoutINS5_IJSB_SB_SB_EEENS5_IJNSA_ILi0EEESV_SV_EEEEENS5_IJNS4_10UnderscoreESY_SY_EEEEENS4_23SM90_TMA_LOAD_MULTICASTENS4_14ComposedLayoutINS4_7SwizzleILi3ELi4ELi3EEENS4_18smem_ptr_flag_bitsILi16EEENST_INS5_IJNSA_ILi8EEESH_EEENS5_IJSH_SB_EEEEEEEvNS4_8identityENS4_13SM90_TMA_LOADES1B_vS1C_EENS_8epilogue10collective18CollectiveEpilogueINS1F_23Sm100TmaWarpSpecializedILi4ELi2ELi64ELb1ELb0EEEJSI_NS5_IJNST_ISF_SB_EENST_ISH_SB_EEEEESJ_SK_SJ_SK_NS1F_6fusion15FusionCallbacksIS1J_NS1N_17LinearCombinationISJ_fSJ_fLNS_15FloatRoundStyleE2EEESI_S1M_JEEENS4_5SM1004TMEM4LOAD26SM100_TMEM_LOAD_32dp32b64xES1D_S1B_NS4_39AutoVectorizingCopyWithAssumedAlignmentILi128EEENS4_14SM90_TMA_STOREES1B_S1Y_S1Y_EEEvvEEEEvNT_6ParamsE:
        .type           _ZN7cutlass13device_kernelINS_4gemm6kernel13GemmUniversalIN4cute5tupleIJiiiiEEENS1_10collective13CollectiveMmaINS1_35MainloopSm100TmaUmmaWarpSpecializedILi3ELi2ELi2ENS5_IJNS4_1CILi1EEENSA_ILi4EEESB_EEEEENS5_IJNSA_ILi128EEENSA_ILi256EEENSA_ILi64EEEEEENS_10bfloat16_tENS5_IJlSB_lEEESJ_SK_NS4_8TiledMMAINS4_8MMA_AtomIJNS4_20SM100_MMA_F16BF16_SSISJ_SJ_fLi128ELi256ELNS4_4UMMA5MajorE0ELSP_0ELNSO_7ScaleInE0ELSQ_0EEEEEENS4_6LayoutINS5_IJSB_SB_SB_EEENS5_IJNSA_ILi0EEESV_SV_EEEEENS5_IJNS4_10UnderscoreESY_SY_EEEEENS4_23SM90_TMA_LOAD_MULTICASTENS4_14ComposedLayoutINS4_7SwizzleILi3ELi4ELi3EEENS4_18smem_ptr_flag_bitsILi16EEENST_INS5_IJNSA_ILi8EEESH_EEENS5_IJSH_SB_EEEEEEEvNS4_8identityENS4_13SM90_TMA_LOADES1B_vS1C_EENS_8epilogue10collective18CollectiveEpilogueINS1F_23Sm100TmaWarpSpecializedILi4ELi2ELi64ELb1ELb0EEEJSI_NS5_IJNST_ISF_SB_EENST_ISH_SB_EEEEESJ_SK_SJ_SK_NS1F_6fusion15FusionCallbacksIS1J_NS1N_17LinearCombinationISJ_fSJ_fLNS_15FloatRoundStyleE2EEESI_S1M_JEEENS4_5SM1004TMEM4LOAD26SM100_TMEM_LOAD_32dp32b64xES1D_S1B_NS4_39AutoVectorizingCopyWithAssumedAlignmentILi128EEENS4_14SM90_TMA_STOREES1B_S1Y_S1Y_EEEvvEEEEvNT_6ParamsE,@function
        .size           _ZN7cutlass13device_kernelINS_4gemm6kernel13GemmUniversalIN4cute5tupleIJiiiiEEENS1_10collective13CollectiveMmaINS1_35MainloopSm100TmaUmmaWarpSpecializedILi3ELi2ELi2ENS5_IJNS4_1CILi1EEENSA_ILi4EEESB_EEEEENS5_IJNSA_ILi128EEENSA_ILi256EEENSA_ILi64EEEEEENS_10bfloat16_tENS5_IJlSB_lEEESJ_SK_NS4_8TiledMMAINS4_8MMA_AtomIJNS4_20SM100_MMA_F16BF16_SSISJ_SJ_fLi128ELi256ELNS4_4UMMA5MajorE0ELSP_0ELNSO_7ScaleInE0ELSQ_0EEEEEENS4_6LayoutINS5_IJSB_SB_SB_EEENS5_IJNSA_ILi0EEESV_SV_EEEEENS5_IJNS4_10UnderscoreESY_SY_EEEEENS4_23SM90_TMA_LOAD_MULTICASTENS4_14ComposedLayoutINS4_7SwizzleILi3ELi4ELi3EEENS4_18smem_ptr_flag_bitsILi16EEENST_INS5_IJNSA_ILi8EEESH_EEENS5_IJSH_SB_EEEEEEEvNS4_8identityENS4_13SM90_TMA_LOADES1B_vS1C_EENS_8epilogue10collective18CollectiveEpilogueINS1F_23Sm100TmaWarpSpecializedILi4ELi2ELi64ELb1ELb0EEEJSI_NS5_IJNST_ISF_SB_EENST_ISH_SB_EEEEESJ_SK_SJ_SK_NS1F_6fusion15FusionCallbacksIS1J_NS1N_17LinearCombinationISJ_fSJ_fLNS_15FloatRoundStyleE2EEESI_S1M_JEEENS4_5SM1004TMEM4LOAD26SM100_TMEM_LOAD_32dp32b64xES1D_S1B_NS4_39AutoVectorizingCopyWithAssumedAlignmentILi128EEENS4_14SM90_TMA_STOREES1B_S1Y_S1Y_EEEvvEEEEvNT_6ParamsE,(.L_x_174 - _ZN7cutlass13device_kernelINS_4gemm6kernel13GemmUniversalIN4cute5tupleIJiiiiEEENS1_10collective13CollectiveMmaINS1_35MainloopSm100TmaUmmaWarpSpecializedILi3ELi2ELi2ENS5_IJNS4_1CILi1EEENSA_ILi4EEESB_EEEEENS5_IJNSA_ILi128EEENSA_ILi256EEENSA_ILi64EEEEEENS_10bfloat16_tENS5_IJlSB_lEEESJ_SK_NS4_8TiledMMAINS4_8MMA_AtomIJNS4_20SM100_MMA_F16BF16_SSISJ_SJ_fLi128ELi256ELNS4_4UMMA5MajorE0ELSP_0ELNSO_7ScaleInE0ELSQ_0EEEEEENS4_6LayoutINS5_IJSB_SB_SB_EEENS5_IJNSA_ILi0EEESV_SV_EEEEENS5_IJNS4_10UnderscoreESY_SY_EEEEENS4_23SM90_TMA_LOAD_MULTICASTENS4_14ComposedLayoutINS4_7SwizzleILi3ELi4ELi3EEENS4_18smem_ptr_flag_bitsILi16EEENST_INS5_IJNSA_ILi8EEESH_EEENS5_IJSH_SB_EEEEEEEvNS4_8identityENS4_13SM90_TMA_LOADES1B_vS1C_EENS_8epilogue10collective18CollectiveEpilogueINS1F_23Sm100TmaWarpSpecializedILi4ELi2ELi64ELb1ELb0EEEJSI_NS5_IJNST_ISF_SB_EENST_ISH_SB_EEEEESJ_SK_SJ_SK_NS1F_6fusion15FusionCallbacksIS1J_NS1N_17LinearCombinationISJ_fSJ_fLNS_15FloatRoundStyleE2EEESI_S1M_JEEENS4_5SM1004TMEM4LOAD26SM100_TMEM_LOAD_32dp32b64xES1D_S1B_NS4_39AutoVectorizingCopyWithAssumedAlignmentILi128EEENS4_14SM90_TMA_STOREES1B_S1Y_S1Y_EEEvvEEEEvNT_6ParamsE)
        .other          _ZN7cutlass13device_kernelINS_4gemm6kernel13GemmUniversalIN4cute5tupleIJiiiiEEENS1_10collective13CollectiveMmaINS1_35MainloopSm100TmaUmmaWarpSpecializedILi3ELi2ELi2ENS5_IJNS4_1CILi1EEENSA_ILi4EEESB_EEEEENS5_IJNSA_ILi128EEENSA_ILi256EEENSA_ILi64EEEEEENS_10bfloat16_tENS5_IJlSB_lEEESJ_SK_NS4_8TiledMMAINS4_8MMA_AtomIJNS4_20SM100_MMA_F16BF16_SSISJ_SJ_fLi128ELi256ELNS4_4UMMA5MajorE0ELSP_0ELNSO_7ScaleInE0ELSQ_0EEEEEENS4_6LayoutINS5_IJSB_SB_SB_EEENS5_IJNSA_ILi0EEESV_SV_EEEEENS5_IJNS4_10UnderscoreESY_SY_EEEEENS4_23SM90_TMA_LOAD_MULTICASTENS4_14ComposedLayoutINS4_7SwizzleILi3ELi4ELi3EEENS4_18smem_ptr_flag_bitsILi16EEENST_INS5_IJNSA_ILi8EEESH_EEENS5_IJSH_SB_EEEEEEEvNS4_8identityENS4_13SM90_TMA_LOADES1B_vS1C_EENS_8epilogue10collective18CollectiveEpilogueINS1F_23Sm100TmaWarpSpecializedILi4ELi2ELi64ELb1ELb0EEEJSI_NS5_IJNST_ISF_SB_EENST_ISH_SB_EEEEESJ_SK_SJ_SK_NS1F_6fusion15FusionCallbacksIS1J_NS1N_17LinearCombinationISJ_fSJ_fLNS_15FloatRoundStyleE2EEESI_S1M_JEEENS4_5SM1004TMEM4LOAD26SM100_TMEM_LOAD_32dp32b64xES1D_S1B_NS4_39AutoVectorizingCopyWithAssumedAlignmentILi128EEENS4_14SM90_TMA_STOREES1B_S1Y_S1Y_EEEvvEEEEvNT_6ParamsE,@"STO_CUDA_ENTRY STV_DEFAULT"
_ZN7cutlass13device_kernelINS_4gemm6kernel13GemmUniversalIN4cute5tupleIJiiiiEEENS1_10collective13CollectiveMmaINS1_35MainloopSm100TmaUmmaWarpSpecializedILi3ELi2ELi2ENS5_IJNS4_1CILi1EEENSA_ILi4EEESB_EEEEENS5_IJNSA_ILi128EEENSA_ILi256EEENSA_ILi64EEEEEENS_10bfloat16_tENS5_IJlSB_lEEESJ_SK_NS4_8TiledMMAINS4_8MMA_AtomIJNS4_20SM100_MMA_F16BF16_SSISJ_SJ_fLi128ELi256ELNS4_4UMMA5MajorE0ELSP_0ELNSO_7ScaleInE0ELSQ_0EEEEEENS4_6LayoutINS5_IJSB_SB_SB_EEENS5_IJNSA_ILi0EEESV_SV_EEEEENS5_IJNS4_10UnderscoreESY_SY_EEEEENS4_23SM90_TMA_LOAD_MULTICASTENS4_14ComposedLayoutINS4_7SwizzleILi3ELi4ELi3EEENS4_18smem_ptr_flag_bitsILi16EEENST_INS5_IJNSA_ILi8EEESH_EEENS5_IJSH_SB_EEEEEEEvNS4_8identityENS4_13SM90_TMA_LOADES1B_vS1C_EENS_8epilogue10collective18CollectiveEpilogueINS1F_23Sm100TmaWarpSpecializedILi4ELi2ELi64ELb1ELb0EEEJSI_NS5_IJNST_ISF_SB_EENST_ISH_SB_EEEEESJ_SK_SJ_SK_NS1F_6fusion15FusionCallbacksIS1J_NS1N_17LinearCombinationISJ_fSJ_fLNS_15FloatRoundStyleE2EEESI_S1M_JEEENS4_5SM1004TMEM4LOAD26SM100_TMEM_LOAD_32dp32b64xES1D_S1B_NS4_39AutoVectorizingCopyWithAssumedAlignmentILi128EEENS4_14SM90_TMA_STOREES1B_S1Y_S1Y_EEEvvEEEEvNT_6ParamsE:
[----:B------:R-:W1:Y:S01]  /*0000*/  LDC R1, c[0x0][0x37c] ;  /* 0x0000df00ff017b82 */ /* 0x000e620000000800 */
[----:B------:R-:W2:Y:S01]  /*0010*/  S2R R160, SR_TID.X ;  /* 0x0000000000a07919 */ /* 0x000ea20000002100 */
[----:B------:R-:W3:Y:S01]  /*0020*/  LDCU.64 UR8, c[0x0][0x890] ;  /* 0x00011200ff0877ac */ /* 0x000ee20008000a00 */
[----:B------:R-:W-:Y:S02]  /*0030*/  PRMT R142, RZ, 0x7610, R142 ;  /* 0x00007610ff8e7816 */ /* 0x000fe4000000008e */
[----:B------:R-:W-:Y:S01]  /*0040*/  ELECT P3, URZ, PT ;  /* 0x0000000000ff782f */ /* 0x000fe20003860000 */
[----:B---3--:R-:W-:-:S04]  /*0050*/  UISETP.NE.U32.AND UP0, UPT, UR8, URZ, UPT ;  /* 0x000000ff0800728c */ /* 0x008fc8000bf05070 */
[----:B------:R-:W-:Y:S01]  /*0060*/  UISETP.NE.AND.EX UP0, UPT, UR9, URZ, UPT, UP0 ;  /* 0x000000ff0900728c */ /* 0x000fe2000bf05300 */
[----:B--2---:R-:W-:-:S05]  /*0070*/  SHF.R.U32.HI R143, RZ, 0x5, R160 ;  /* 0x00000005ff8f7819 */ /* 0x004fca00000116a0 */
[----:B------:R-:W2:Y:S02]  /*0080*/  SHFL.IDX PT, R0, R143, RZ, 0x1f ;  /* 0x00001fff8f007589 */ /* 0x000ea400000e0000 */
[----:B--2---:R-:W-:Y:S01]  /*0090*/  R2UR UR17, R0 ;  /* 0x00000000001172ca */ /* 0x004fe200000e0000 */
[----:B-1----:R-:W-:-:S14]  /*00a0*/  BRA.U UP0, `(.L_x_0) ;  /* 0x0000000100307547 */ /* 0x002fdc000b800000 */
[----:B------:R-:W1:Y:S02]  /*00b0*/  LDCU.64 UR4, c[0x0][0x888] ;  /* 0x00011100ff0477ac */ /* 0x000e640008000a00 */
[----:B-1----:R-:W-:-:S04]  /*00c0*/  UISETP.NE.U32.AND UP0, UPT, UR4, URZ, UPT ;  /* 0x000000ff0400728c */ /* 0x002fc8000bf05070 */
[----:B------:R-:W-:-:S09]  /*00d0*/  UISETP.NE.AND.EX UP0, UPT, UR5, URZ, UPT, UP0 ;  /* 0x000000ff0500728c */ /* 0x000fd2000bf05300 */
[----:B------:R-:W-:Y:S05]  /*00e0*/  BRA.U !UP0, `(.L_x_1) ;  /* 0x0000000108147547 */ /* 0x000fea000b800000 */
[----:B------:R-:W1:Y:S01]  /*00f0*/  LDC.64 R2, c[0x0][0x888] ;  /* 0x00022200ff027b82 */ /* 0x000e620000000a00 */
[----:B------:R-:W1:Y:S02]  /*0100*/  LDCU.64 UR4, c[0x0][0x358] ;  /* 0x00006b00ff0477ac */ /* 0x000e640008000a00 */
[----:B-1----:R1:W5:Y:S01]  /*0110*/  LDG.E R73, desc[UR4][R2.64] ;  /* 0x0000000402497981 */ /* 0x002362000c1e1900 */
[----:B------:R-:W-:Y:S01]  /*0120*/  HFMA2 R142, -RZ, RZ, 0, 5.9604644775390625e-08 ;  /* 0x00000001ff8e7431 */ /* 0x000fe200000001ff */
[----:B------:R-:W-:Y:S05]  /*0130*/  BRA `(.L_x_0) ;  /* 0x00000000000c7947 */ /* 0x000fea0003800000 */
.L_x_1:
[----:B------:R-:W1:Y:S01]  /*0140*/  LDCU UR4, c[0x0][0x880] ;  /* 0x00011000ff0477ac */ /* 0x000e620008000800 */
[----:B------:R-:W-:Y:S01]  /*0150*/  HFMA2 R142, -RZ, RZ, 0, 5.9604644775390625e-08 ;  /* 0x00000001ff8e7431 */ /* 0x000fe200000001ff */
[----:B-1----:R-:W-:-:S07]  /*0160*/  MOV R73, UR4 ;  /* 0x0000000400497c02 */ /* 0x002fce0008000f00 */
.L_x_0:
[----:B------:R-:W2:Y:S02]  /*0170*/  LDCU.64 UR4, c[0x0][0x8b0] ;  /* 0x00011600ff0477ac */ /* 0x000ea40008000a00 */
[----:B--2---:R-:W-:-:S04]  /*0180*/  UISETP.NE.U32.AND UP0, UPT, UR4, URZ, UPT ;  /* 0x000000ff0400728c */ /* 0x004fc8000bf05070 */
[----:B------:R-:W-:-:S09]  /*0190*/  UISETP.NE.AND.EX UP0, UPT, UR5, URZ, UPT, UP0 ;  /* 0x000000ff0500728c */ /* 0x000fd2000bf05300 */
[----:B------:R-:W-:Y:S05]  /*01a0*/  BRA.U UP0, `(.L_x_2) ;  /* 0x0000000100287547 */ /* 0x000fea000b800000 */
[----:B------:R-:W2:Y:S02]  /*01b0*/  LDCU.64 UR4, c[0x0][0x8a8] ;  /* 0x00011500ff0477ac */ /* 0x000ea40008000a00 */
[----:B--2---:R-:W-:-:S04]  /*01c0*/  UISETP.NE.U32.AND UP0, UPT, UR4, URZ, UPT ;  /* 0x000000ff0400728c */ /* 0x004fc8000bf05070 */
[----:B------:R-:W-:-:S09]  /*01d0*/  UISETP.NE.AND.EX UP0, UPT, UR5, URZ, UPT, UP0 ;  /* 0x000000ff0500728c */ /* 0x000fd2000bf05300 */
[----:B------:R-:W-:Y:S05]  /*01e0*/  BRA.U !UP0, `(.L_x_3) ;  /* 0x0000000108107547 */ /* 0x000fea000b800000 */
[----:B------:R-:W2:Y:S01]  /*01f0*/  LDC.64 R70, c[0x0][0x8a8] ;  /* 0x00022a00ff467b82 */ /* 0x000ea20000000a00 */
[----:B------:R-:W2:Y:S02]  /*0200*/  LDCU.64 UR4, c[0x0][0x358] ;  /* 0x00006b00ff0477ac */ /* 0x000ea40008000a00 */
[----:B--2---:R2:W5:Y:S01]  /*0210*/  LDG.E R70, desc[UR4][R70.64] ;  /* 0x0000000446467981 */ /* 0x004562000c1e1900 */
[----:B------:R-:W-:Y:S05]  /*0220*/  BRA `(.L_x_2) ;  /* 0x0000000000087947 */ /* 0x000fea0003800000 */
.L_x_3:
[----:B------:R-:W2:Y:S02]  /*0230*/  LDCU UR4, c[0x0][0x8a0] ;  /* 0x00011400ff0477ac */ /* 0x000ea40008000800 */
[----:B--2---:R-:W-:Y:S02]  /*0240*/  MOV R70, UR4 ;  /* 0x0000000400467c02 */ /* 0x004fe40008000f00 */
.L_x_2:
[----:B------:R-:W-:Y:S01]  /*0250*/  IMAD.U32 R0, RZ, RZ, UR17 ;  /* 0x00000011ff007e24 */ /* 0x000fe2000f8e00ff */
[----:B------:R-:W-:Y:S04]  /*0260*/  BSSY.RECONVERGENT B0, `(.L_x_4) ;  /* 0x000000c000007945 */ /* 0x000fe80003800200 */
[C---:B------:R-:W-:Y:S02]  /*0270*/  ISETP.NE.OR P1, PT, R0.reuse, 0x1, !P3 ;  /* 0x000000010000780c */ /* 0x040fe40005f25670 */
[----:B------:R-:W-:-:S11]  /*0280*/  ISETP.NE.OR P0, PT, R0, 0x3, !P3 ;  /* 0x000000030000780c */ /* 0x000fd60005f05670 */
[----:B------:R-:W-:Y:S05]  /*0290*/  @P1 BRA `(.L_x_5) ;  /* 0x0000000000201947 */ /* 0x000fea0003800000 */
[----:B------:R-:W3:Y:S02]  /*02a0*/  LDCU.64 UR4, c[0x0][0x348] ;  /* 0x00006900ff0477ac */ /* 0x000ee40008000a00 */
[----:B---3--:R-:W-:Y:S02]  /*02b0*/  UIADD3 UR6, UP1, UPT, UR4, 0x80, URZ ;  /* 0x0000008004067890 */ /* 0x008fe4000ff3e0ff */
[----:B------:R-:W-:Y:S02]  /*02c0*/  UIADD3 UR4, UP0, UPT, UR4, 0x180, URZ ;  /* 0x0000018004047890 */ /* 0x000fe4000ff1e0ff */
[----:B------:R-:W-:Y:S02]  /*02d0*/  UIADD3.X UR7, UPT, UPT, URZ, UR5, URZ, UP1, !UPT ;  /* 0x00000005ff077290 */ /* 0x000fe40008ffe4ff */
[----:B------:R-:W-:-:S07]  /*02e0*/  UIADD3.X UR5, UPT, UPT, URZ, UR5, URZ, UP0, !UPT ;  /* 0x00000005ff057290 */ /* 0x000fce00087fe4ff */
[----:B------:R3:W-:Y:S02]  /*02f0*/  UTMACCTL.PF [UR6] ;  /* 0x00000000060079b9 */ /* 0x0007e40008040000 */
[----:B------:R3:W-:Y:S02]  /*0300*/  UTMACCTL.PF [UR4] ;  /* 0x00000000040079b9 */ /* 0x0007e40008040000 */
[----:B---3--:R-:W-:Y:S01]  /*0310*/  NOP ;  /* 0x0000000000007918 */ /* 0x008fe20000000000 */
.L_x_5:
[----:B------:R-:W-:Y:S05]  /*0320*/  BSYNC.RECONVERGENT B0 ;  /* 0x0000000000007941 */ /* 0x000fea0003800200 */
.L_x_4:
[----:B------:R-:W-:Y:S04]  /*0330*/  BSSY.RECONVERGENT B0, `(.L_x_6) ;  /* 0x000000a000007945 */ /* 0x000fe80003800200 */
        /* <DEDUP_REMOVED lines=9> */
.L_x_7:
[----:B------:R-:W-:Y:S05]  /*03d0*/  BSYNC.RECONVERGENT B0 ;  /* 0x0000000000007941 */ /* 0x000fea0003800200 */
.L_x_6:
[----:B------:R-:W3:Y:S01]  /*03e0*/  LDCU.64 UR4, c[0x0][0x888] ;  /* 0x00011100ff0477ac */ /* 0x000ee20008000a00 */
[----:B------:R-:W-:Y:S02]  /*03f0*/  UISETP.EQ.U32.AND UP1, UPT, UR8, URZ, UPT ;  /* 0x000000ff0800728c */ /* 0x000fe4000bf22070 */
[----:B------:R-:W-:Y:S02]  /*0400*/  UPLOP3.LUT UP3, UPT, UPT, UPT, UPT, 0x80, 0x8 ;  /* 0x000000000008789c */ /* 0x000fe40003f6f070 */
[----:B---3--:R-:W-:-:S04]  /*0410*/  UISETP.NE.U32.AND UP0, UPT, UR4, URZ, UPT ;  /* 0x000000ff0400728c */ /* 0x008fc8000bf05070 */
[----:B------:R-:W-:-:S04]  /*0420*/  UISETP.NE.AND.EX UP0, UPT, UR5, URZ, UPT, UP0 ;  /* 0x000000ff0500728c */ /* 0x000fc8000bf05300 */
[----:B------:R-:W-:-:S04]  /*0430*/  UISETP.EQ.OR.EX UP2, UPT, UR9, URZ, !UP0, UP1 ;  /* 0x000000ff0900728c */ /* 0x000fc8000c742710 */
[----:B------:R-:W-:-:S06]  /*0440*/  UP2UR UR4, UPR, URZ, 0x4 ;  /* 0x00000004ff047883 */ /* 0x000fcc0008000000 */
[----:B------:R-:W-:Y:S01]  /*0450*/  MOV R146, UR4 ;  /* 0x0000000400927c02 */ /* 0x000fe20008000f00 */
[----:B------:R-:W-:Y:S06]  /*0460*/  BRA.U !UP2, `(.L_x_8) ;  /* 0x000000010a207547 */ /* 0x000fec000b800000 */
[----:B------:R-:W-:Y:S01]  /*0470*/  UISETP.NE.U32.AND UP1, UPT, UR8, URZ, UPT ;  /* 0x000000ff0800728c */ /* 0x000fe2000bf25070 */
[----:B-----5:R-:W-:Y:S01]  /*0480*/  FSETP.NEU.AND P0, PT, R73, RZ, PT ;  /* 0x000000ff4900720b */ /* 0x020fe20003f0d000 */
[----:B------:R-:W-:Y:S02]  /*0490*/  USEL UR4, URZ, 0xffffffff, UP0 ;  /* 0xffffffffff047887 */ /* 0x000fe40008000000 */
[----:B------:R-:W-:-:S10]  /*04a0*/  UISETP.NE.AND.EX UP1, UPT, UR9, URZ, UPT, UP1 ;  /* 0x000000ff0900728c */ /* 0x000fd4000bf25310 */
[----:B------:R-:W-:Y:S01]  /*04b0*/  VOTEU.ANY UP0, P0 ;  /* 0x0000000000ff7886 */ /* 0x000fe20000000100 */
[----:B------:R-:W-:-:S04]  /*04c0*/  @!UP1 USEL UR4, URZ, 0xffffffff, UP0 ;  /* 0xffffffffff049887 */ /* 0x000fc80008000000 */
[----:B------:R-:W-:-:S04]  /*04d0*/  ULOP3.LUT UR4, UR4, 0x1, URZ, 0xc0, !UPT ;  /* 0x0000000104047892 */ /* 0x000fc8000f8ec0ff */
[----:B------:R-:W-:-:S11]  /*04e0*/  UISETP.NE.U32.AND UP3, UPT, UR4, 0x1, UPT ;  /* 0x000000010400788c */ /* 0x000fd6000bf65070 */
.L_x_8:
[----:B-1----:R-:W1:Y:S01]  /*04f0*/  SHFL.IDX PT, R2, R143, RZ, 0x1f ;  /* 0x00001fff8f027589 */ /* 0x002e6200000e0000 */
[----:B------:R-:W-:-:S04]  /*0500*/  UISETP.NE.AND UP0, UPT, UR17, 0x2, UPT ;  /* 0x000000021100788c */ /* 0x000fc8000bf05270 */
[----:B------:R-:W-:Y:S01]  /*0510*/  USEL UR48, URZ, 0x1, UP0 ;  /* 0x00000001ff307887 */ /* 0x000fe20008000000 */
[----:B-1----:R-:W-:-:S13]  /*0520*/  ISETP.NE.AND P0, PT, R2, RZ, PT ;  /* 0x000000ff0200720c */ /* 0x002fda0003f05270 */
[----:B------:R-:W-:Y:S05]  /*0530*/  @P0 BRA `(.L_x_9) ;  /* 0x0000000000500947 */ /* 0x000fea0003800000 */
[----:B------:R-:W1:Y:S01]  /*0540*/  S2UR UR4, SR_CgaCtaId ;  /* 0x00000000000479c3 */ /* 0x000e620000008800 */
[----:B------:R-:W-:Y:S01]  /*0550*/  UMOV UR5, 0x400 ;  /* 0x0000040000057882 */ /* 0x000fe20000000000 */
[----:B------:R-:W-:Y:S01]  /*0560*/  UMOV UR8, 0x1 ;  /* 0x0000000100087882 */ /* 0x000fe20000000000 */
[----:B------:R-:W-:Y:S01]  /*0570*/  UMOV UR6, 0x4 ;  /* 0x0000000400067882 */ /* 0x000fe20000000000 */
[----:B------:R-:W-:-:S04]  /*0580*/  UIADD3 UR8, UPT, UPT, -UR8, 0x100000, URZ ;  /* 0x0010000008087890 */ /* 0x000fc8000fffe1ff */
[----:B------:R-:W-:Y:S02]  /*0590*/  USHF.L.U32 UR9, UR8, 0xb, URZ ;  /* 0x0000000b08097899 */ /* 0x000fe400080006ff */
[----:B------:R-:W-:Y:S02]  /*05a0*/  USHF.L.U32 UR8, UR8, 0x1, URZ ;  /* 0x0000000108087899 */ /* 0x000fe400080006ff */
[----:B------:R-:W-:-:S04]  /*05b0*/  UIADD3 UR6, UPT, UPT, -UR6, 0x100000, URZ ;  /* 0x0010000006067890 */ /* 0x000fc8000fffe1ff */
[----:B------:R-:W-:Y:S02]  /*05c0*/  USHF.L.U32 UR7, UR6, 0xb, URZ ;  /* 0x0000000b06077899 */ /* 0x000fe400080006ff */
[----:B------:R-:W-:Y:S01]  /*05d0*/  USHF.L.U32 UR6, UR6, 0x1, URZ ;  /* 0x0000000106067899 */ /* 0x000fe200080006ff */
[----:B------:R-:W-:Y:S01]  /*05e0*/  ELECT P0, URZ, PT ;  /* 0x0000000000ff782f */ /* 0x000fe20003800000 */
[----:B-1----:R-:W-:Y:S01]  /*05f0*/  ULEA UR4, UR4, UR5, 0x18 ;  /* 0x0000000504047291 */ /* 0x002fe2000f8ec0ff */
[----:B------:R-:W1:Y:S11]  /*0600*/  FENCE.VIEW.ASYNC.S ;  /* 0x00000000000073c6 */ /* 0x000e760000000000 */
[----:B-1----:R1:W3:Y:S01]  /*0610*/  SYNCS.EXCH.64 URZ, [UR4], UR8 ;  /* 0x0000000804ff75b2 */ /* 0x0022e20008000100 */
[----:B------:R1:W4:Y:S01]  /*0620*/  SYNCS.EXCH.64 URZ, [UR4+0x18], UR6 ;  /* 0x0000180604ff75b2 */ /* 0x0003220008000100 */
[----:B------:R1:W1:Y:S01]  /*0630*/  SYNCS.EXCH.64 URZ, [UR4+0x8], UR8 ;  /* 0x0000080804ff75b2 */ /* 0x0002620008000100 */
[----:B------:R1:W1:Y:S01]  /*0640*/  SYNCS.EXCH.64 URZ, [UR4+0x20], UR6 ;  /* 0x0000200604ff75b2 */ /* 0x0002620008000100 */
[----:B------:R1:W1:Y:S01]  /*0650*/  SYNCS.EXCH.64 URZ, [UR4+0x10], UR8 ;  /* 0x0000100804ff75b2 */ /* 0x0002620008000100 */
[----:B------:R1:W1:Y:S01]  /*0660*/  SYNCS.EXCH.64 URZ, [UR4+0x28], UR6 ;  /* 0x0000280604ff75b2 */ /* 0x0002620008000100 */
[----:B------:R-:W-:Y:S01]  /*0670*/  NOP ;  /* 0x0000000000007918 */ /* 0x000fe20000000000 */
.L_x_9:
[----:B------:R-:W2:Y:S01]  /*0680*/  SHFL.IDX PT, R2, R143, RZ, 0x1f ;  /* 0x00001fff8f027589 */ /* 0x000ea200000e0000 */
[----:B------:R-:W-:Y:S01]  /*0690*/  NOP ;  /* 0x0000000000007918 */ /* 0x000fe20000000000 */
[----:B--2---:R-:W-:-:S13]  /*06a0*/  ISETP.NE.AND P0, PT, R2, 0x1, PT ;  /* 0x000000010200780c */ /* 0x004fda0003f05270 */
[----:B------:R-:W-:Y:S05]  /*06b0*/  @P0 BRA `(.L_x_10) ;  /* 0x0000000000580947 */ /* 0x000fea0003800000 */
[----:B-1----:R-:W1:Y:S01]  /*06c0*/  S2UR UR4, SR_CgaCtaId ;  /* 0x00000000000479c3 */ /* 0x002e620000008800 */
        /* <DEDUP_REMOVED lines=12> */
[----:B-1----:R2:W1:Y:S01]  /*0790*/  SYNCS.EXCH.64 URZ, [UR4+0x30], UR8 ;  /* 0x0000300804ff75b2 */ /* 0x0024620008000100 */
[----:B------:R2:W1:Y:S01]  /*07a0*/  SYNCS.EXCH.64 URZ, [UR4+0x50], UR6 ;  /* 0x0000500604ff75b2 */ /* 0x0004620008000100 */
[----:B------:R2:W1:Y:S01]  /*07b0*/  SYNCS.EXCH.64 URZ, [UR4+0x38], UR8 ;  /* 0x0000380804ff75b2 */ /* 0x0004620008000100 */
[----:B------:R2:W1:Y:S01]  /*07c0*/  SYNCS.EXCH.64 URZ, [UR4+0x58], UR6 ;  /* 0x0000580604ff75b2 */ /* 0x0004620008000100 */
[----:B------:R2:W1:Y:S01]  /*07d0*/  SYNCS.EXCH.64 URZ, [UR4+0x40], UR8 ;  /* 0x0000400804ff75b2 */ /* 0x0004620008000100 */
[----:B------:R2:W1:Y:S01]  /*07e0*/  SYNCS.EXCH.64 URZ, [UR4+0x60], UR6 ;  /* 0x0000600604ff75b2 */ /* 0x0004620008000100 */
[----:B------:R2:W1:Y:S01]  /*07f0*/  SYNCS.EXCH.64 URZ, [UR4+0x48], UR8 ;  /* 0x0000480804ff75b2 */ /* 0x0004620008000100 */
[----:B------:R2:W1:Y:S02]  /*0800*/  SYNCS.EXCH.64 URZ, [UR4+0x68], UR6 ;  /* 0x0000680604ff75b2 */ /* 0x0004640008000100 */
[----:B--2---:R-:W-:Y:S01]  /*0810*/  NOP ;  /* 0x0000000000007918 */ /* 0x004fe20000000000 */
.L_x_10:
[----:B------:R-:W2:Y:S01]  /*0820*/  SHFL.IDX PT, R2, R143, RZ, 0x1f ;  /* 0x00001fff8f027589 */ /* 0x000ea200000e0000 */
[----:B------:R-:W-:Y:S01]  /*0830*/  NOP ;  /* 0x0000000000007918 */ /* 0x000fe20000000000 */
[----:B--2---:R-:W-:-:S13]  /*0840*/  ISETP.NE.AND P0, PT, R2, 0x3, PT ;  /* 0x000000030200780c */ /* 0x004fda0003f05270 */
[----:B------:R-:W-:Y:S05]  /*0850*/  @P0 BRA `(.L_x_11) ;  /* 0x0000000000300947 */ /* 0x000fea0003800000 */
[----:B-1----:R-:W1:Y:S01]  /*0860*/  S2UR UR4, SR_CgaCtaId ;  /* 0x00000000000479c3 */ /* 0x002e620000008800 */
[----:B------:R-:W-:Y:S01]  /*0870*/  UMOV UR6, 0x400 ;  /* 0x0000040000067882 */ /* 0x000fe20000000000 */
[----:B------:R-:W-:Y:S01]  /*0880*/  UMOV UR5, 0x20 ;  /* 0x0000002000057882 */ /* 0x000fe20000000000 */
[----:B------:R-:W-:Y:S01]  /*0890*/  ELECT P0, URZ, PT ;  /* 0x0000000000ff782f */ /* 0x000fe20003800000 */
[----:B-1----:R-:W-:Y:S02]  /*08a0*/  ULEA UR6, UR4, UR6, 0x18 ;  /* 0x0000000604067291 */ /* 0x002fe4000f8ec0ff */
[----:B------:R-:W-:-:S04]  /*08b0*/  UIADD3 UR4, UPT, UPT, -UR5, 0x100000, URZ ;  /* 0x0010000005047890 */ /* 0x000fc8000fffe1ff */
[----:B------:R-:W-:Y:S02]  /*08c0*/  USHF.L.U32 UR5, UR4, 0xb, URZ ;  /* 0x0000000b04057899 */ /* 0x000fe400080006ff */
[----:B------:R-:W-:Y:S01]  /*08d0*/  USHF.L.U32 UR4, UR4, 0x1, URZ ;  /* 0x0000000104047899 */ /* 0x000fe200080006ff */
[----:B------:R-:W1:Y:S11]  /*08e0*/  FENCE.VIEW.ASYNC.S ;  /* 0x00000000000073c6 */ /* 0x000e760000000000 */
[----:B-1----:R2:W1:Y:S01]  /*08f0*/  SYNCS.EXCH.64 URZ, [UR6+0x70], UR4 ;  /* 0x0000700406ff75b2 */ /* 0x0024620008000100 */
[----:B------:R2:W1:Y:S02]  /*0900*/  SYNCS.EXCH.64 URZ, [UR6+0x78], UR4 ;  /* 0x0000780406ff75b2 */ /* 0x0004640008000100 */
[----:B--2---:R-:W-:Y:S01]  /*0910*/  NOP ;  /* 0x0000000000007918 */ /* 0x004fe20000000000 */
.L_x_11:
[----:B------:R-:W2:Y:S01]  /*0920*/  SHFL.IDX PT, R2, R143, RZ, 0x1f ;  /* 0x00001fff8f027589 */ /* 0x000ea200000e0000 */
[----:B------:R-:W-:Y:S01]  /*0930*/  NOP ;  /* 0x0000000000007918 */ /* 0x000fe20000000000 */
[----:B--2---:R-:W-:-:S13]  /*0940*/  ISETP.NE.AND P0, PT, R2, 0x4, PT ;  /* 0x000000040200780c */ /* 0x004fda0003f05270 */
[----:B------:R-:W-:Y:S05]  /*0950*/  @P0 BRA `(.L_x_12) ;  /* 0x00000000004c0947 */ /* 0x000fea0003800000 */
[----:B-1----:R-:W1:Y:S01]  /*0960*/  S2UR UR6, SR_CgaCtaId ;  /* 0x00000000000679c3 */ /* 0x002e620000008800 */
[----:B------:R-:W-:Y:S01]  /*0970*/  UMOV UR4, 0x3a0 ;  /* 0x000003a000047882 */ /* 0x000fe20000000000 */
[----:B------:R-:W-:Y:S01]  /*0980*/  UMOV UR5, 0x400 ;  /* 0x0000040000057882 */ /* 0x000fe20000000000 */
[----:B------:R-:W-:Y:S01]  /*0990*/  USEL UR4, UR4, 0x320, UP3 ;  /* 0x0000032004047887 */ /* 0x000fe20009800000 */
[----:B------:R-:W-:Y:S01]  /*09a0*/  UMOV UR8, 0x1 ;  /* 0x0000000100087882 */ /* 0x000fe20000000000 */
[----:B------:R-:W-:Y:S01]  /*09b0*/  ELECT P0, URZ, PT ;  /* 0x0000000000ff782f */ /* 0x000fe20003800000 */
[----:B------:R-:W-:-:S04]  /*09c0*/  UIADD3 UR8, UPT, UPT, -UR8, 0x100000, URZ ;  /* 0x0010000008087890 */ /* 0x000fc8000fffe1ff */
[----:B------:R-:W-:Y:S02]  /*09d0*/  USHF.L.U32 UR9, UR8, 0xb, URZ ;  /* 0x0000000b08097899 */ /* 0x000fe400080006ff */
[----:B------:R-:W-:Y:S02]  /*09e0*/  USHF.L.U32 UR8, UR8, 0x1, URZ ;  /* 0x0000000108087899 */ /* 0x000fe400080006ff */
[----:B-1----:R-:W-:Y:S02]  /*09f0*/  ULEA UR6, UR6, UR5, 0x18 ;  /* 0x0000000506067291 */ /* 0x002fe4000f8ec0ff */
[----:B------:R-:W-:-:S04]  /*0a00*/  UIADD3 UR4, UPT, UPT, -UR4, 0x100000, URZ ;  /* 0x0010000004047890 */ /* 0x000fc8000fffe1ff */
[----:B------:R-:W-:Y:S02]  /*0a10*/  USHF.L.U32 UR5, UR4, 0xb, URZ ;  /* 0x0000000b04057899 */ /* 0x000fe400080006ff */
[----:B------:R-:W-:Y:S01]  /*0a20*/  USHF.L.U32 UR4, UR4, 0x1, URZ ;  /* 0x0000000104047899 */ /* 0x000fe200080006ff */
[----:B------:R-:W1:Y:S03]  /*0a30*/  FENCE.VIEW.ASYNC.S ;  /* 0x00000000000073c6 */ /* 0x000e660000000000 */
[----:B-1----:R2:W1:Y:S08]  /*0a40*/  SYNCS.EXCH.64 URZ, [UR6+0x80], UR8 ;  /* 0x0000800806ff75b2 */ /* 0x0024700008000100 */
[----:B------:R2:W1:Y:S01]  /*0a50*/  SYNCS.EXCH.64 URZ, [UR6+0x90], UR4 ;  /* 0x0000900406ff75b2 */ /* 0x0004620008000100 */
[----:B------:R2:W1:Y:S01]  /*0a60*/  SYNCS.EXCH.64 URZ, [UR6+0x88], UR8 ;  /* 0x0000880806ff75b2 */ /* 0x0004620008000100 */
[----:B------:R2:W1:Y:S02]  /*0a70*/  SYNCS.EXCH.64 URZ, [UR6+0x98], UR4 ;  /* 0x0000980406ff75b2 */ /* 0x0004640008000100 */
[----:B--2---:R-:W-:Y:S01]  /*0a80*/  NOP ;  /* 0x0000000000007918 */ /* 0x004fe20000000000 */
.L_x_12:
        /* <DEDUP_REMOVED lines=20> */
[----:B------:R2:W1:Y:S02]  /*0bd0*/  SYNCS.EXCH.64 URZ, [UR4+0xb8], UR6 ;  /* 0x0000b80604ff75b2 */ /* 0x0004640008000100 */
[----:B--2---:R-:W-:Y:S01]  /*0be0*/  NOP ;  /* 0x0000000000007918 */ /* 0x004fe20000000000 */
.L_x_13:
[----:B------:R-:W2:Y:S01]  /*0bf0*/  SHFL.IDX PT, R2, R143, RZ, 0x1f ;  /* 0x00001fff8f027589 */ /* 0x000ea200000e0000 */
[----:B------:R-:W-:Y:S01]  /*0c00*/  NOP ;  /* 0x0000000000007918 */ /* 0x000fe20000000000 */
[----:B--2---:R-:W-:-:S13]  /*0c10*/  ISETP.NE.AND P0, PT, R2, 0x3, PT ;  /* 0x000000030200780c */ /* 0x004fda0003f05270 */
[----:B------:R-:W-:Y:S05]  /*0c20*/  @P0 BRA `(.L_x_14) ;  /* 0x0000000000380947 */ /* 0x000fea0003800000 */
[----:B------:R-:W2:Y:S01]  /*0c30*/  S2UR UR5, SR_CgaCtaId ;  /* 0x00000000000579c3 */ /* 0x000ea20000008800 */
[----:B-1----:R-:W-:Y:S01]  /*0c40*/  UMOV UR4, 0x400 ;  /* 0x0000040000047882 */ /* 0x002fe20000000000 */
[----:B------:R-:W-:Y:S01]  /*0c50*/  UMOV UR6, 0x20 ;  /* 0x0000002000067882 */ /* 0x000fe20000000000 */
[----:B------:R-:W-:Y:S01]  /*0c60*/  ELECT P0, URZ, PT ;  /* 0x0000000000ff782f */ /* 0x000fe20003800000 */
[----:B------:R-:W-:-:S04]  /*0c70*/  UIADD3 UR6, UPT, UPT, -UR6, 0x100000, URZ ;  /* 0x0010000006067890 */ /* 0x000fc8000fffe1ff */
[----:B------:R-:W-:Y:S02]  /*0c80*/  USHF.L.U32 UR7, UR6, 0xb, URZ ;  /* 0x0000000b06077899 */ /* 0x000fe400080006ff */
[----:B------:R-:W-:Y:S02]  /*0c90*/  USHF.L.U32 UR6, UR6, 0x1, URZ ;  /* 0x0000000106067899 */ /* 0x000fe400080006ff */
[----:B--2---:R-:W-:Y:S01]  /*0ca0*/  ULEA UR4, UR5, UR4, 0x18 ;  /* 0x0000000405047291 */ /* 0x004fe2000f8ec0ff */
[----:B------:R-:W1:Y:S11]  /*0cb0*/  FENCE.VIEW.ASYNC.S ;  /* 0x00000000000073c6 */ /* 0x000e760000000000 */
[----:B-1----:R2:W1:Y:S01]  /*0cc0*/  SYNCS.EXCH.64 URZ, [UR4+0xc0], UR6 ;  /* 0x0000c00604ff75b2 */ /* 0x0024620008000100 */
[----:B------:R2:W1:Y:S01]  /*0cd0*/  SYNCS.EXCH.64 URZ, [UR4+0xd0], UR6 ;  /* 0x0000d00604ff75b2 */ /* 0x0004620008000100 */
[----:B------:R2:W1:Y:S01]  /*0ce0*/  SYNCS.EXCH.64 URZ, [UR4+0xc8], UR6 ;  /* 0x0000c80604ff75b2 */ /* 0x0004620008000100 */
[----:B------:R2:W1:Y:S02]  /*0cf0*/  SYNCS.EXCH.64 URZ, [UR4+0xd8], UR6 ;  /* 0x0000d80604ff75b2 */ /* 0x0004640008000100 */
[----:B--2---:R-:W-:Y:S01]  /*0d00*/  NOP ;  /* 0x0000000000007918 */ /* 0x004fe20000000000 */
.L_x_14:
[----:B-1----:R-:W1:Y:S01]  /*0d10*/  LDCU UR4, c[0x0][0x36c] ;  /* 0x00006d80ff0477ac */ /* 0x002e620008000800 */
[----:B------:R-:W-:Y:S01]  /*0d20*/  ISETP.NE.OR P3, PT, R0, 0x2, !P3 ;  /* 0x000000020000780c */ /* 0x000fe20005f65670 */
[----:B------:R-:W-:Y:S01]  /*0d30*/  NOP ;  /* 0x0000000000007918 */ /* 0x000fe20000000000 */
[----:B------:R-:W-:Y:S01]  /*0d40*/  LOP3.LUT R0, R160, 0x1f, RZ, 0xc0, !PT ;  /* 0x0000001fa0007812 */ /* 0x000fe200078ec0ff */
[----:B------:R-:W-:Y:S02]  /*0d50*/  UISETP.NE.AND UP4, UPT, UR17, URZ, UPT ;  /* 0x000000ff1100728c */ /* 0x000fe4000bf85270 */
[----:B-1----:R-:W-:-:S09]  /*0d60*/  UISETP.EQ.U32.AND UP5, UPT, UR4, 0x1, UPT ;  /* 0x000000010400788c */ /* 0x002fd2000bfa2070 */
[----:B------:R-:W-:Y:S05]  /*0d70*/  BRA.U !UP5, `(.L_x_15) ;  /* 0x000000010d087547 */ /* 0x000fea000b800000 */
[----:B---34-:R-:W-:Y:S01]  /*0d80*/  UCGABAR_ARV ;  /* 0x00000000000079c7 */ /* 0x018fe20008000000 */
[----:B------:R-:W-:Y:S05]  /*0d90*/  BRA `(.L_x_16) ;  /* 0x0000000000047947 */ /* 0x000fea0003800000 */
.L_x_15:
[----:B---34-:R-:W-:Y:S01]  /*0da0*/  NOP ;  /* 0x0000000000007918 */ /* 0x018fe20000000000 */
.L_x_16:
[----:B------:R-:W1:Y:S01]  /*0db0*/  S2UR UR8, SR_CTAID.X ;  /* 0x00000000000879c3 */ /* 0x000e620000002500 */
[----:B------:R-:W-:-:S05]  /*0dc0*/  CS2R.32 R145, SR_CgaSize ;  /* 0x0000000000917805 */ /* 0x000fca0000008a00 */
[----:B------:R-:W-:-:S05]  /*0dd0*/  IMAD R145, R145, -0xa0, RZ ;  /* 0xffffff6091917824 */ /* 0x000fca00078e02ff */
[----:B------:R-:W-:-:S14]  /*0de0*/  R2UR UR5, R145 ;  /* 0x00000000910572ca */ /* 0x000fdc00000e0000 */
[----:B------:R-:W2:Y:S01]  /*0df0*/  LDCU UR5, c[0x0][UR5+0x2b0] ;  /* 0x00005600050577ac */ /* 0x000ea20008000800 */
[----:B------:R-:W-:-:S05]  /*0e00*/  CS2R.32 R145, SR_CgaSize ;  /* 0x0000000000917805 */ /* 0x000fca0000008a00 */
[----:B------:R-:W-:-:S05]  /*0e10*/  IMAD R145, R145, -0xa0, RZ ;  /* 0xffffff6091917824 */ /* 0x000fca00078e02ff */
[----:B------:R-:W-:-:S14]  /*0e20*/  R2UR UR4, R145 ;  /* 0x00000000910472ca */ /* 0x000fdc00000e0000 */
[----:B------:R-:W3:Y:S01]  /*0e30*/  LDCU UR4, c[0x0][UR4+0x2b4] ;  /* 0x00005680040477ac */ /* 0x000ee20008000800 */
[----:B------:R-:W4:Y:S01]  /*0e40*/  S2UR UR7, SR_CTAID.Y ;  /* 0x00000000000779c3 */ /* 0x000f220000002600 */
[----:B------:R-:W-:-:S05]  /*0e50*/  CS2R.32 R145, SR_CgaSize ;  /* 0x0000000000917805 */ /* 0x000fca0000008a00 */
[----:B------:R-:W-:-:S05]  /*0e60*/  IMAD R145, R145, -0xa0, RZ ;  /* 0xffffff6091917824 */ /* 0x000fca00078e02ff */
[----:B------:R-:W-:-:S14]  /*0e70*/  R2UR UR9, R145 ;  /* 0x00000000910972ca */ /* 0x000fdc00000e0000 */
[----:B------:R-:W3:Y:S01]  /*0e80*/  LDCU UR9, c[0x0][UR9+0x2a0] ;  /* 0x00005400090977ac */ /* 0x000ee20008000800 */
[----:B------:R-:W-:-:S05]  /*0e90*/  CS2R.32 R145, SR_CgaSize ;  /* 0x0000000000917805 */ /* 0x000fca0000008a00 */
[----:B------:R-:W-:-:S05]  /*0ea0*/  IMAD R145, R145, -0xa0, RZ ;  /* 0xffffff6091917824 */ /* 0x000fca00078e02ff */
[----:B------:R-:W-:-:S14]  /*0eb0*/  R2UR UR10, R145 ;  /* 0x00000000910a72ca */ /* 0x000fdc00000e0000 */
[----:B------:R-:W3:Y:S01]  /*0ec0*/  LDCU UR10, c[0x0][UR10+0x2a4] ;  /* 0x000054800a0a77ac */ /* 0x000ee20008000800 */
[----:B------:R-:W3:Y:S01]  /*0ed0*/  S2UR UR11, SR_CgaCtaId ;  /* 0x00000000000b79c3 */ /* 0x000ee20000008800 */
[----:B------:R-:W3:Y:S01]  /*0ee0*/  LDCU UR21, c[0x0][0xb24] ;  /* 0x00016480ff1577ac */ /* 0x000ee20008000800 */
[----:B------:R-:W3:Y:S01]  /*0ef0*/  LDCU UR42, c[0x0][0xb24] ;  /* 0x00016480ff2a77ac */ /* 0x000ee20008000800 */
[----:B-1----:R-:W-:-:S05]  /*0f00*/  I2FP.F32.U32 R3, UR8 ;  /* 0x0000000800037c45 */ /* 0x002fca0008201000 */
[----:B------:R-:W1:Y:S01]  /*0f10*/  S2UR UR36, SR_CTAID.Z ;  /* 0x00000000002479c3 */ /* 0x000e620000002700 */
[----:B------:R-:W1:Y:S01]  /*0f20*/  LDCU UR27, c[0x0][0xb30] ;  /* 0x00016600ff1b77ac */ /* 0x000e620008000800 */
[----:B--2---:R-:W-:Y:S01]  /*0f30*/  FMUL R3, R3, UR5 ;  /* 0x0000000503037c20 */ /* 0x004fe20008400000 */
[----:B------:R-:W-:Y:S01]  /*0f40*/  UMOV UR16, UR8 ;  /* 0x0000000800107c82 */ /* 0x000fe20008000000 */
[----:B----4-:R-:W-:Y:S01]  /*0f50*/  I2FP.F32.U32 R2, UR7 ;  /* 0x0000000700027c45 */ /* 0x010fe20008201000 */
[----:B------:R-:W-:-:S03]  /*0f60*/  UMOV UR20, UR7 ;  /* 0x0000000700147c82 */ /* 0x000fc60008000000 */
[----:B------:R-:W2:Y:S01]  /*0f70*/  F2I.U32.TRUNC.NTZ R3, R3 ;  /* 0x0000000300037305 */ /* 0x000ea2000020f000 */
[----:B---3--:R-:W-:Y:S01]  /*0f80*/  UISETP.GE.AND UP2, UPT, UR21, 0x1, UPT ;  /* 0x000000011500788c */ /* 0x008fe2000bf46270 */
[----:B------:R-:W-:Y:S01]  /*0f90*/  FMUL R2, R2, UR4 ;  /* 0x0000000402027c20 */ /* 0x000fe20008400000 */
[----:B------:R-:W-:-:S05]  /*0fa0*/  USHF.L.U32 UR28, UR11, 0xb, URZ ;  /* 0x0000000b0b1c7899 */ /* 0x000fca00080006ff */
[----:B------:R-:W3:Y:S01]  /*0fb0*/  F2I.U32.TRUNC.NTZ R2, R2 ;  /* 0x0000000200027305 */ /* 0x000ee2000020f000 */
[----:B--2---:R-:W-:Y:S02]  /*0fc0*/  R2UR UR4, R3 ;  /* 0x00000000030472ca */ /* 0x004fe400000e0000 */
[----:B---3--:R-:W-:Y:S02]  /*0fd0*/  R2UR UR6, R2 ;  /* 0x00000000020672ca */ /* 0x008fe400000e0000 */
[----:B------:R-:W-:-:S09]  /*0fe0*/  PRMT R2, RZ, 0x7610, R2 ;  /* 0x00007610ff027816 */ /* 0x000fd20000000002 */
[----:B------:R-:W-:-:S04]  /*0ff0*/  UIADD3 UR5, UPT, UPT, -UR4, URZ, URZ ;  /* 0x000000ff04057290 */ /* 0x000fc8000fffe1ff */
[----:B------:R-:W-:Y:S02]  /*1000*/  UIMAD UR5, UR9, UR5, UR8 ;  /* 0x00000005090572a4 */ /* 0x000fe4000f8e0208 */
[----:B------:R-:W-:-:S04]  /*1010*/  UIADD3 UR4, UPT, UPT, -UR6, URZ, URZ ;  /* 0x000000ff06047290 */ /* 0x000fc8000fffe1ff */
[----:B------:R-:W-:Y:S01]  /*1020*/  IMAD.U32 R145, RZ, RZ, UR5 ;  /* 0x00000005ff917e24 */ /* 0x000fe2000f8e00ff */
[----:B------:R-:W-:-:S06]  /*1030*/  UIMAD UR4, UR10, UR4, UR7 ;  /* 0x000000040a0472a4 */ /* 0x000fcc000f8e0207 */
[----:B------:R-:W-:Y:S01]  /*1040*/  IMAD.U32 R144, RZ, RZ, UR4 ;  /* 0x00000004ff907e24 */ /* 0x000fe2000f8e00ff */
[----:B-1----:R-:W-:Y:S06]  /*1050*/  BRA.U UP4, `(.L_x_17) ;  /* 0x0000000104487547 */ /* 0x002fec000b800000 */
[----:B------:R-:W-:Y:S02]  /*1060*/  R2UR UR4, R144 ;  /* 0x00000000900472ca */ /* 0x000fe400000e0000 */
[----:B------:R-:W-:-:S11]  /*1070*/  R2UR UR6, R145 ;  /* 0x00000000910672ca */ /* 0x000fd600000e0000 */
[----:B------:R-:W-:Y:S02]  /*1080*/  UISETP.NE.AND UP0, UPT, UR4, URZ, UPT ;  /* 0x000000ff0400728c */ /* 0x000fe4000bf05270 */
[----:B------:R-:W-:Y:S02]  /*1090*/  UISETP.NE.AND UP1, UPT, UR4, 0x1, UPT ;  /* 0x000000010400788c */ /* 0x000fe4000bf25270 */
[----:B------:R-:W-:Y:S02]  /*10a0*/  UISETP.EQ.OR UP0, UPT, UR6, URZ, !UP0 ;  /* 0x000000ff0600728c */ /* 0x000fe4000c702670 */
[----:B------:R-:W-:Y:S02]  /*10b0*/  USEL UR5, URZ, 0x2, UP1 ;  /* 0x00000002ff057887 */ /* 0x000fe40008800000 */
[----:B------:R-:W-:Y:S02]  /*10c0*/  USEL UR8, URZ, 0x1, !UP0 ;  /* 0x00000001ff087887 */ /* 0x000fe4000c000000 */
[----:B------:R-:W-:-:S02]  /*10d0*/  UISETP.NE.AND UP0, UPT, UR4, 0x2, UPT ;  /* 0x000000020400788c */ /* 0x000fc4000bf05270 */
[----:B------:R-:W-:Y:S02]  /*10e0*/  UISETP.NE.AND UP1, UPT, UR4, 0x3, UPT ;  /* 0x000000030400788c */ /* 0x000fe4000bf25270 */
[----:B------:R-:W-:Y:S02]  /*10f0*/  USEL UR4, URZ, 0x4, UP0 ;  /* 0x00000004ff047887 */ /* 0x000fe40008000000 */
[----:B------:R-:W-:Y:S02]  /*1100*/  UISETP.NE.AND UP0, UPT, UR6, URZ, UPT ;  /* 0x000000ff0600728c */ /* 0x000fe4000bf05270 */
[----:B------:R-:W-:Y:S02]  /*1110*/  USEL UR6, URZ, 0x8, UP1 ;  /* 0x00000008ff067887 */ /* 0x000fe40008800000 */
[----:B------:R-:W-:Y:S02]  /*1120*/  USEL UR7, UR5, 0x2, UP0 ;  /* 0x0000000205077887 */ /* 0x000fe40008000000 */
[----:B------:R-:W-:-:S02]  /*1130*/  USEL UR4, UR4, 0x4, UP0 ;  /* 0x0000000404047887 */ /* 0x000fc40008000000 */
[----:B------:R-:W-:Y:S02]  /*1140*/  USEL UR5, UR6, 0x8, UP0 ;  /* 0x0000000806057887 */ /* 0x000fe40008000000 */
[----:B------:R-:W-:-:S04]  /*1150*/  UIADD3 UR4, UPT, UPT, UR4, UR7, UR8 ;  /* 0x0000000704047290 */ /* 0x000fc8000fffe008 */
[----:B------:R-:W-:-:S06]  /*1160*/  UIADD3 UR4, UPT, UPT, UR4, UR5, URZ ;  /* 0x0000000504047290 */ /* 0x000fcc000fffe0ff */
[----:B------:R-:W-:Y:S02]  /*1170*/  IMAD.U32 R2, RZ, RZ, UR4 ;  /* 0x00000004ff027e24 */ /* 0x000fe4000f8e00ff */
.L_x_17:
[----:B------:R-:W-:Y:S05]  /*1180*/  BRA.U !UP2, `(.L_x_18) ;  /* 0x000000010ad47547 */ /* 0x000fea000b800000 */
[----:B------:R-:W1:Y:S01]  /*1190*/  LDCU.128 UR12, c[0x0][0xb10] ;  /* 0x00016200ff0c77ac */ /* 0x000e620008000c00 */
[----:B------:R-:W2:Y:S01]  /*11a0*/  LDCU UR6, c[0x0][0x370] ;  /* 0x00006e00ff0677ac */ /* 0x000ea20008000800 */
[----:B------:R-:W3:Y:S01]  /*11b0*/  LDCU UR5, c[0x0][0x374] ;  /* 0x00006e80ff0577ac */ /* 0x000ee20008000800 */
[----:B------:R-:W4:Y:S01]  /*11c0*/  LDCU UR26, c[0x0][0xb0c] ;  /* 0x00016180ff1a77ac */ /* 0x000f220008000800 */
[----:B------:R-:W4:Y:S01]  /*11d0*/  LDCU UR4, c[0x0][0xb20] ;  /* 0x00016400ff0477ac */ /* 0x000f220008000800 */
[----:B------:R-:W4:Y:S01]  /*11e0*/  LDCU.64 UR8, c[0x0][0xb28] ;  /* 0x00016500ff0877ac */ /* 0x000f220008000a00 */
[----:B-1----:R-:W-:Y:S02]  /*11f0*/  UISETP.NE.AND UP0, UPT, UR14, 0x1, UPT ;  /* 0x000000010e00788c */ /* 0x002fe4000bf05270 */
[----:B---3--:R-:W-:Y:S02]  /*1200*/  UIMAD.WIDE.U32 UR10, UR5, UR15, URZ ;  /* 0x0000000f050a72a5 */ /* 0x008fe4000f8e00ff */
[----:B--2---:R-:W-:-:S02]  /*1210*/  UIMAD.WIDE.U32 UR22, UR6, UR12, URZ ;  /* 0x0000000c061672a5 */ /* 0x004fc4000f8e00ff */
[----:B----4-:R-:W-:Y:S02]  /*1220*/  UISETP.NE.AND UP1, UPT, UR26, 0x1, UPT ;  /* 0x000000011a00788c */ /* 0x010fe4000bf25270 */
[----:B------:R-:W-:Y:S01]  /*1230*/  UISETP.NE.AND UP2, UPT, UR21, 0x1, UPT ;  /* 0x000000011500788c */ /* 0x000fe2000bf45270 */
[----:B------:R-:W-:Y:S02]  /*1240*/  UMOV UR10, UR11 ;  /* 0x0000000b000a7c82 */ /* 0x000fe40008000000 */
[----:B------:R-:W-:Y:S01]  /*1250*/  UMOV UR22, UR23 ;  /* 0x0000001700167c82 */ /* 0x000fe20008000000 */
[----:B------:R-:W-:Y:S02]  /*1260*/  @UP0 USHF.R.U32.HI UR5, URZ, UR4, UR10 ;  /* 0x00000004ff050299 */ /* 0x000fe4000801160a */
[----:B------:R-:W-:Y:S02]  /*1270*/  UIMAD.WIDE.U32 UR24, UR20, UR15, URZ ;  /* 0x0000000f141872a5 */ /* 0x000fe4000f8e00ff */
[----:B------:R-:W-:-:S02]  /*1280*/  UIMAD.WIDE.U32 UR10, UR5, UR8, URZ ;  /* 0x00000008050a72a5 */ /* 0x000fc4000f8e00ff */
[----:B------:R-:W-:Y:S02]  /*1290*/  @UP1 USHF.R.U32.HI UR6, URZ, UR13, UR22 ;  /* 0x0000000dff061299 */ /* 0x000fe40008011616 */
[----:B------:R-:W-:Y:S02]  /*12a0*/  UIMAD.WIDE.U32 UR18, UR16, UR12, URZ ;  /* 0x0000000c101272a5 */ /* 0x000fe4000f8e00ff */
[----:B------:R-:W-:Y:S01]  /*12b0*/  UIMAD.WIDE.U32 UR22, UR6, UR8, URZ ;  /* 0x00000008061672a5 */ /* 0x000fe2000f8e00ff */
[----:B------:R-:W-:Y:S01]  /*12c0*/  UMOV UR24, UR25 ;  /* 0x0000001900187c82 */ /* 0x000fe20008000000 */
[----:B------:R-:W-:Y:S01]  /*12d0*/  UMOV UR10, UR11 ;  /* 0x0000000b000a7c82 */ /* 0x000fe20008000000 */
[----:B------:R-:W-:Y:S02]  /*12e0*/  USHF.R.U32.HI UR24, URZ, UR4, UR24 ;  /* 0x00000004ff187299 */ /* 0x000fe40008011618 */
[----:B------:R-:W-:Y:S02]  /*12f0*/  @UP2 USHF.R.U32.HI UR5, URZ, UR9, UR10 ;  /* 0x00000009ff052299 */ /* 0x000fe4000801160a */
[----:B------:R-:W-:Y:S01]  /*1300*/  UMOV UR7, UR23 ;  /* 0x0000001700077c82 */ /* 0x000fe20008000000 */
[----:B------:R-:W-:Y:S01]  /*1310*/  UMOV UR18, UR19 ;  /* 0x0000001300127c82 */ /* 0x000fe20008000000 */
[----:B------:R-:W-:-:S02]  /*1320*/  @UP2 USHF.R.U32.HI UR6, URZ, UR9, UR7 ;  /* 0x00000009ff062299 */ /* 0x000fc40008011607 */
[----:B------:R-:W-:Y:S02]  /*1330*/  USHF.R.U32.HI UR18, URZ, UR13, UR18 ;  /* 0x0000000dff127299 */ /* 0x000fe40008011612 */
[----:B------:R-:W-:Y:S02]  /*1340*/  USEL UR4, UR20, UR24, !UP0 ;  /* 0x0000001814047287 */ /* 0x000fe4000c000000 */
[----:B------:R-:W-:Y:S02]  /*1350*/  UIMAD UR7, UR5, UR21, URZ ;  /* 0x00000015050772a4 */ /* 0x000fe4000f8e02ff */
[----:B------:R-:W-:Y:S02]  /*1360*/  USEL UR5, UR16, UR18, !UP1 ;  /* 0x0000001210057287 */ /* 0x000fe4000c800000 */
[----:B------:R-:W-:Y:S02]  /*1370*/  UIMAD UR12, UR6, UR21, URZ ;  /* 0x00000015060c72a4 */ /* 0x000fe4000f8e02ff */
[----:B------:R-:W-:-:S02]  /*1380*/  UISETP.GE.AND UP0, UPT, UR4, UR7, UPT ;  /* 0x000000070400728c */ /* 0x000fc4000bf06270 */
[----:B------:R-:W-:Y:S02]  /*1390*/  UIMAD.WIDE.U32 UR10, UR4, UR8, URZ ;  /* 0x00000008040a72a5 */ /* 0x000fe4000f8e00ff */
[----:B------:R-:W-:Y:S02]  /*13a0*/  UISETP.GE.OR UP0, UPT, UR5, UR12, UP0 ;  /* 0x0000000c0500728c */ /* 0x000fe40008706670 */
[----:B------:R-:W-:Y:S02]  /*13b0*/  UIMAD.WIDE.U32 UR12, UR5, UR8, URZ ;  /* 0x00000008050c72a5 */ /* 0x000fe4000f8e00ff */
[----:B------:R-:W-:Y:S01]  /*13c0*/  UIADD3 UR10, UPT, UPT, -UR4, URZ, URZ ;  /* 0x000000ff040a7290 */ /* 0x000fe2000fffe1ff */
[----:B------:R-:W-:Y:S01]  /*13d0*/  UMOV UR8, UR11 ;  /* 0x0000000b00087c82 */ /* 0x000fe20008000000 */
[----:B------:R-:W-:Y:S02]  /*13e0*/  UIADD3 UR11, UPT, UPT, -UR5, URZ, URZ ;  /* 0x000000ff050b7290 */ /* 0x000fe4000fffe1ff */
[----:B------:R-:W-:-:S03]  /*13f0*/  USHF.R.U32.HI UR8, URZ, UR9, UR8 ;  /* 0x00000009ff087299 */ /* 0x000fc60008011608 */
[----:B------:R-:W-:Y:S01]  /*1400*/  @!UP0 UMOV UR7, UR13 ;  /* 0x0000000d00078c82 */ /* 0x000fe20008000000 */
[----:B------:R-:W-:Y:S02]  /*1410*/  UIMAD UR20, UR14, UR10, UR20 ;  /* 0x0000000a0e1472a4 */ /* 0x000fe4000f8e0214 */
[----:B------:R-:W-:Y:S02]  /*1420*/  USEL UR8, UR4, UR8, !UP2 ;  /* 0x0000000804087287 */ /* 0x000fe4000d000000 */
[----:B------:R-:W-:Y:S02]  /*1430*/  @!UP0 USHF.R.U32.HI UR7, URZ, UR9, UR7 ;  /* 0x00000009ff078299 */ /* 0x000fe40008011607 */
[----:B------:R-:W-:Y:S02]  /*1440*/  UIADD3 UR9, UPT, UPT, -UR8, URZ, URZ ;  /* 0x000000ff08097290 */ /* 0x000fe4000fffe1ff */
[----:B------:R-:W-:Y:S02]  /*1450*/  @!UP0 USEL UR7, UR5, UR7, !UP2 ;  /* 0x0000000705078287 */ /* 0x000fe4000d000000 */
[----:B------:R-:W-:-:S02]  /*1460*/  UIMAD UR9, UR21, UR9, UR4 ;  /* 0x00000009150972a4 */ /* 0x000fc4000f8e0204 */
[----:B------:R-:W-:Y:S02]  /*1470*/  @!UP0 UIADD3 UR8, UPT, UPT, UR8, -UR7, URZ ;  /* 0x8000000708088290 */ /* 0x000fe4000fffe0ff */
[----:B------:R-:W-:Y:S02]  /*1480*/  @!UP0 UIMAD UR6, UR9, UR6, UR7 ;  /* 0x00000006090682a4 */ /* 0x000fe4000f8e0207 */
[----:B------:R-:W-:Y:S02]  /*1490*/  @!UP0 UIMAD UR4, UR8, UR21, UR5 ;  /* 0x00000015080482a4 */ /* 0x000fe4000f8e0205 */
[----:B------:R-:W-:Y:S02]  /*14a0*/  UIMAD UR16, UR26, UR11, UR16 ;  /* 0x0000000b1a1072a4 */ /* 0x000fe4000f8e0210 */
[----:B------:R-:W-:Y:S01]  /*14b0*/  UIMAD UR20, UR4, UR14, UR20 ;  /* 0x0000000e041472a4 */ /* 0x000fe2000f8e0214 */
[----:B------:R-:W-:Y:S02]  /*14c0*/  @!UP0 UMOV UR5, UR6 ;  /* 0x0000000600058c82 */ /* 0x000fe40008000000 */
[----:B------:R-:W-:-:S12]  /*14d0*/  UIMAD UR16, UR5, UR26, UR16 ;  /* 0x0000001a051072a4 */ /* 0x000fd8000f8e0210 */
.L_x_18:
[----:B------:R-:W-:Y:S02]  /*14e0*/  UISETP.NE.AND UP1, UPT, UR27, 0x1, UPT ;  /* 0x000000011b00788c */ /* 0x000fe4000bf25270 */
[----:B------:R-:W-:Y:S02]  /*14f0*/  UISETP.NE.AND UP0, UPT, UR17, 0x2, UPT ;  /* 0x000000021100788c */ /* 0x000fe4000bf05270 */
[----:B------:R-:W-:-:S05]  /*1500*/  ULOP3.LUT UR28, UR28, 0x1800, URZ, 0xc0, !UPT ;  /* 0x000018001c1c7892 */ /* 0x000fca000f8ec0ff */
[----:B------:R-:W-:Y:S07]  /*1510*/  BRA.U UP1, `(.L_x_19) ;  /* 0x0000000101447547 */ /* 0x000fee000b800000 */
[----:B------:R-:W1:Y:S01]  /*1520*/  LDCU.128 UR8, c[0x0][0xb10] ;  /* 0x00016200ff0877ac */ /* 0x000e620008000c00 */
[----:B------:R-:W2:Y:S01]  /*1530*/  LDCU UR12, c[0x0][0xb0c] ;  /* 0x00016180ff0c77ac */ /* 0x000ea20008000800 */
[----:B------:R-:W3:Y:S01]  /*1540*/  LDCU UR13, c[0x0][0xb20] ;  /* 0x00016400ff0d77ac */ /* 0x000ee20008000800 */
[----:B-1----:R-:W-:Y:S02]  /*1550*/  UIMAD.WIDE.U32 UR6, UR16, UR8, URZ ;  /* 0x00000008100672a5 */ /* 0x002fe4000f8e00ff */
[----:B------:R-:W-:Y:S02]  /*1560*/  UIMAD.WIDE.U32 UR4, UR20, UR11, URZ ;  /* 0x0000000b140472a5 */ /* 0x000fe4000f8e00ff */
[----:B--2---:R-:W-:Y:S02]  /*1570*/  UISETP.NE.AND UP2, UPT, UR12, 0x1, UPT ;  /* 0x000000010c00788c */ /* 0x004fe4000bf45270 */
[----:B------:R-:W-:Y:S01]  /*1580*/  UISETP.NE.AND UP1, UPT, UR10, 0x1, UPT ;  /* 0x000000010a00788c */ /* 0x000fe2000bf25270 */
[----:B------:R-:W-:-:S02]  /*1590*/  UMOV UR6, UR7 ;  /* 0x0000000700067c82 */ /* 0x000fc40008000000 */
[----:B------:R-:W-:Y:S01]  /*15a0*/  UMOV UR4, UR5 ;  /* 0x0000000500047c82 */ /* 0x000fe20008000000 */
[----:B------:R-:W-:Y:S02]  /*15b0*/  USHF.R.U32.HI UR6, URZ, UR9, UR6 ;  /* 0x00000009ff067299 */ /* 0x000fe40008011606 */
[----:B---3--:R-:W-:Y:S02]  /*15c0*/  USHF.R.U32.HI UR4, URZ, UR13, UR4 ;  /* 0x0000000dff047299 */ /* 0x008fe40008011604 */
[----:B------:R-:W-:Y:S02]  /*15d0*/  USEL UR5, UR16, UR6, !UP2 ;  /* 0x0000000610057287 */ /* 0x000fe4000d000000 */
[----:B------:R-:W-:-:S04]  /*15e0*/  USEL UR4, UR20, UR4, !UP1 ;  /* 0x0000000414047287 */ /* 0x000fc8000c800000 */
[----:B------:R-:W-:Y:S02]  /*15f0*/  UIADD3 UR6, UPT, UPT, UR5, -UR4, URZ ;  /* 0x8000000405067290 */ /* 0x000fe4000fffe0ff */
[----:B------:R-:W-:Y:S02]  /*1600*/  UIADD3 UR4, UPT, UPT, -UR5, UR4, URZ ;  /* 0x0000000405047290 */ /* 0x000fe4000fffe1ff */
[----:B------:R-:W-:Y:S02]  /*1610*/  UIMAD UR20, UR6, UR10, UR20 ;  /* 0x0000000a061472a4 */ /* 0x000fe4000f8e0214 */
[----:B------:R-:W-:-:S12]  /*1620*/  UIMAD UR16, UR4, UR12, UR16 ;  /* 0x0000000c041072a4 */ /* 0x000fd8000f8e0210 */
.L_x_19:
[----:B------:R-:W-:Y:S05]  /*1630*/  BRA.U !UP5, `(.L_x_20) ;  /* 0x000000010d0c7547 */ /* 0x000fea000b800000 */
[----:B------:R-:W-:Y:S01]  /*1640*/  UCGABAR_WAIT ;  /* 0x0000000000007dc7 */ /* 0x000fe20008000000 */
[----:B------:R-:W-:Y:S01]  /*1650*/  CCTL.IVALL ;  /* 0x00000000ff00798f */ /* 0x000fe20002000000 */
[----:B------:R-:W-:Y:S05]  /*1660*/  BRA `(.L_x_21) ;  /* 0x0000000000047947 */ /* 0x000fea0003800000 */
.L_x_20:
[----:B------:R-:W-:Y:S06]  /*1670*/  BAR.SYNC.DEFER_BLOCKING 0x0 ;  /* 0x0000000000007b1d */ /* 0x000fec0000010000 */
.L_x_21:
[----:B------:R-:W-:Y:S05]  /*1680*/  BRA.U UP0, `(.L_x_22) ;  /* 0x0000001100a07547 */ /* 0x000fea000b800000 */
[----:B------:R-:W1:Y:S01]  /*1690*/  LDCU UR6, c[0x0][0x38c] ;  /* 0x00007180ff0677ac */ /* 0x000e620008000800 */
[----:B------:R-:W2:Y:S01]  /*16a0*/  S2UR UR8, SR_CgaCtaId ;  /* 0x00000000000879c3 */ /* 0x000ea20000008800 */
[----:B------:R-:W-:Y:S01]  /*16b0*/  PLOP3.LUT P1, PT, PT, PT, UP3, 0x80, 0x8 ;  /* 0x000000000008781c */ /* 0x000fe20003f2f038 */
[----:B------:R-:W-:Y:S01]  /*16c0*/  IMAD.MOV.U32 R12, RZ, RZ, 0x1 ;  /* 0x00000001ff0c7424 */ /* 0x000fe200078e00ff */
[----:B------:R-:W-:Y:S01]  /*16d0*/  UMOV UR7, 0x400 ;  /* 0x0000040000077882 */ /* 0x000fe20000000000 */
[----:B------:R-:W-:Y:S01]  /*16e0*/  UISETP.NE.AND UP1, UPT, UR17, URZ, UPT ;  /* 0x000000ff1100728c */ /* 0x000fe2000bf25270 */
[----:B------:R-:W-:Y:S02]  /*16f0*/  ISETP.EQ.OR P2, PT, R0, RZ, P3 ;  /* 0x000000ff0000720c */ /* 0x000fe40001f42670 */
[----:B------:R-:W-:Y:S02]  /*1700*/  CS2R R10, SRZ ;  /* 0x00000000000a7805 */ /* 0x000fe4000001ff00 */
[----:B------:R-:W-:Y:S01]  /*1710*/  PLOP3.LUT P1, PT, P1, PT, PT, 0x8, 0x80 ;  /* 0x000000000080781c */ /* 0x000fe20000f2e170 */
[----:B------:R-:W-:Y:S01]  /*1720*/  IMAD.MOV.U32 R9, RZ, RZ, RZ ;  /* 0x000000ffff097224 */ /* 0x000fe200078e00ff */
[----:B------:R-:W3:Y:S01]  /*1730*/  LDCU UR40, c[0x0][0x370] ;  /* 0x00006e00ff2877ac */ /* 0x000ee20008000800 */
[----:B------:R-:W-:Y:S01]  /*1740*/  IMAD.MOV.U32 R8, RZ, RZ, 0x1 ;  /* 0x00000001ff087424 */ /* 0x000fe200078e00ff */
[----:B------:R-:W4:Y:S01]  /*1750*/  LDCU.64 UR26, c[0x0][0x348] ;  /* 0x00006900ff1a77ac */ /* 0x000f220008000a00 */
[----:B-1----:R-:W-:-:S02]  /*1760*/  UIADD3 UR5, UPT, UPT, UR6, 0x3f, URZ ;  /* 0x0000003f06057890 */ /* 0x002fc4000fffe0ff */
[----:B------:R-:W-:Y:S02]  /*1770*/  USHF.R.U32.HI UR45, URZ, 0x6, UR28 ;  /* 0x00000006ff2d7899 */ /* 0x000fe4000801161c */
[----:B------:R-:W-:Y:S02]  /*1780*/  USHF.R.S32.HI UR4, URZ, 0x1f, UR5 ;  /* 0x0000001fff047899 */ /* 0x000fe40008011405 */
[----:B------:R-:W-:Y:S02]  /*1790*/  UIADD3 UR46, UPT, UPT, UR6, 0x7e, URZ ;  /* 0x0000007e062e7890 */ /* 0x000fe4000fffe0ff */
[----:B------:R-:W-:Y:S02]  /*17a0*/  ULEA.HI UR4, UR4, UR5, URZ, 0x6 ;  /* 0x0000000504047291 */ /* 0x000fe4000f8f30ff */
[----:B------:R-:W-:Y:S02]  /*17b0*/  UIADD3 UR5, UPT, UPT, UR6, -0x1, URZ ;  /* 0xffffffff06057890 */ /* 0x000fe4000fffe0ff */
[----:B------:R-:W-:-:S02]  /*17c0*/  USHF.R.S32.HI UR43, URZ, 0x6, UR4 ;  /* 0x00000006ff2b7899 */ /* 0x000fc40008011404 */
[----:B------:R-:W-:Y:S02]  /*17d0*/  UISETP.GE.U32.AND UP2, UPT, UR5, -0x7f, UPT ;  /* 0xffffff810500788c */ /* 0x000fe4000bf46070 */
[----:B------:R-:W-:Y:S02]  /*17e0*/  UISETP.LT.U32.AND UP0, UPT, UR43, 0x3, UPT ;  /* 0x000000032b00788c */ /* 0x000fe4000bf01070 */
[----:B--2---:R-:W-:Y:S02]  /*17f0*/  ULEA UR7, UR8, UR7, 0x18 ;  /* 0x0000000708077291 */ /* 0x004fe4000f8ec0ff */
[----:B------:R-:W-:Y:S02]  /*1800*/  USEL UR41, UR43, 0x3, UP0 ;  /* 0x000000032b297887 */ /* 0x000fe40008000000 */
[----:B------:R-:W-:Y:S02]  /*1810*/  ULEA UR29, UR28, UR7, 0x1 ;  /* 0x000000071c1d7291 */ /* 0x000fe4000f8e08ff */
[----:B------:R-:W-:-:S02]  /*1820*/  UIADD3 UR21, UPT, UPT, UR41, -0x1, URZ ;  /* 0xffffffff29157890 */ /* 0x000fc4000fffe0ff */
[----:B------:R-:W-:Y:S01]  /*1830*/  @UP2 UIADD3 UR21, UPT, UPT, UR41, URZ, URZ ;  /* 0x000000ff29152290 */ /* 0x000fe2000fffe0ff */
[----:B------:R-:W1:Y:S01]  /*1840*/  LDCU UR39, c[0x0][0x374] ;  /* 0x00006e80ff2777ac */ /* 0x000e620008000800 */
[----:B------:R-:W-:Y:S02]  /*1850*/  USEL UR24, UR48, 0x2, UP1 ;  /* 0x0000000230187887 */ /* 0x000fe40008800000 */
[----:B------:R-:W-:Y:S02]  /*1860*/  UIADD3 UR29, UPT, UPT, UR29, 0x10800, URZ ;  /* 0x000108001d1d7890 */ /* 0x000fe4000fffe0ff */
[----:B------:R-:W-:Y:S02]  /*1870*/  UIADD3 UR44, UPT, UPT, UR43, -UR41, URZ ;  /* 0x800000292b2c7290 */ /* 0x000fe4000fffe0ff */
[----:B------:R-:W-:Y:S01]  /*1880*/  UIADD3 UR21, UPT, UPT, UR21, 0x1, URZ ;  /* 0x0000000115157890 */ /* 0x000fe2000fffe0ff */
[----:B---34-:R-:W-:-:S11]  /*1890*/  UMOV UR5, URZ ;  /* 0x000000ff00057c82 */ /* 0x018fd60008000000 */
.L_x_42:
[----:B------:R-:W2:Y:S02]  /*18a0*/  S2UR UR4, SR_CgaCtaId ;  /* 0x00000000000479c3 */ /* 0x000ea40000008800 */
[----:B--2---:R-:W-:-:S09]  /*18b0*/  UISETP.NE.AND UP0, UPT, UR4, URZ, UPT ;  /* 0x000000ff0400728c */ /* 0x004fd2000bf05270 */
[----:B------:R-:W-:Y:S05]  /*18c0*/  BRA.U UP0, `(.L_x_23) ;  /* 0x0000000100287547 */ /* 0x000fea000b800000 */
[----:B------:R-:W-:Y:S02]  /*18d0*/  LEA R0, R9, UR7, 0x3 ;  /* 0x0000000709007c11 */ /* 0x000fe4000f8e18ff */
[----:B------:R-:W-:-:S04]  /*18e0*/  SHF.L.U32 R2, R8, 0x1f, RZ ;  /* 0x0000001f08027819 */ /* 0x000fc800000006ff */
[----:B------:R-:W2:Y:S02]  /*18f0*/  SYNCS.PHASECHK.TRANS64.TRYWAIT P0, [R0+URZ+0xd0], R2 ;  /* 0x0000d002000075a7 */ /* 0x000ea400080011ff */
[----:B--2---:R-:W-:Y:S05]  /*1900*/  @!P0 BRA `(.L_x_24) ;  /* 0x0000009800a08947 */ /* 0x004fea0003800000 */
.L_x_135:
[----:B------:R-:W-:Y:S01]  /*1910*/  VIADD R9, R9, 0x1 ;  /* 0x0000000109097836 */ /* 0x000fe20000000000 */
[----:B------:R2:W-:Y:S04]  /*1920*/  SYNCS.ARRIVE.TRANS64.A1T0 RZ, [R0+URZ+0xc0], RZ ;  /* 0x0000c0ff00ff79a7 */ /* 0x0005e800081000ff */
[----:B------:R-:W-:-:S04]  /*1930*/  ISETP.NE.AND P0, PT, R9, 0x2, PT ;  /* 0x000000020900780c */ /* 0x000fc80003f05270 */
[----:B------:R-:W-:Y:S02]  /*1940*/  SEL R9, R9, RZ, P0 ;  /* 0x000000ff09097207 */ /* 0x000fe40000000000 */
[----:B--2---:R-:W-:-:S04]  /*1950*/  SEL R0, RZ, 0x1, P0 ;  /* 0x00000001ff007807 */ /* 0x004fc80000000000 */
[----:B------:R-:W-:-:S07]  /*1960*/  LOP3.LUT R8, R8, R0, RZ, 0x3c, !PT ;  /* 0x0000000008087212 */ /* 0x000fce00078e3cff */
.L_x_23:
[----:B------:R-:W-:Y:S01]  /*1970*/  ULEA UR4, UR5, UR7, 0x3 ;  /* 0x0000000705047291 */ /* 0x000fe2000f8e18ff */
[----:B------:R-:W-:Y:S01]  /*1980*/  SHF.L.U32 R0, R12, 0x1f, RZ ;  /* 0x0000001f0c007819 */ /* 0x000fe200000006ff */
[----:B------:R-:W-:Y:S02]  /*1990*/  UISETP.GE.U32.AND UP0, UPT, UR46, 0x7f, UPT ;  /* 0x0000007f2e00788c */ /* 0x000fe4000bf06070 */
[----:B------:R-:W-:Y:S02]  /*19a0*/  USHF.L.U32 UR11, UR20, 0x8, URZ ;  /* 0x00000008140b7899 */ /* 0x000fe400080006ff */
[----:B------:R-:W-:Y:S01]  /*19b0*/  ULEA UR35, UR16, UR45, 0x7 ;  /* 0x0000002d10237291 */ /* 0x000fe2000f8e38ff */
[----:B------:R-:W-:Y:S02]  /*19c0*/  UMOV UR13, URZ ;  /* 0x000000ff000d7c82 */ /* 0x000fe40008000000 */
[----:B------:R2:W3:Y:S02]  /*19d0*/  SYNCS.PHASECHK.TRANS64.TRYWAIT P0, [UR4+0x18], R0 ;  /* 0x00001800ff0075a7 */ /* 0x0004e40008001104 */
[----:B------:R-:W-:Y:S07]  /*19e0*/  BRA.U !UP0, `(.L_x_25) ;  /* 0x0000000108c07547 */ /* 0x000fee000b800000 */
[----:B------:R-:W-:Y:S01]  /*19f0*/  UMOV UR6, URZ ;  /* 0x000000ff00067c82 */ /* 0x000fe20008000000 */
[----:B------:R-:W-:-:S05]  /*1a00*/  UMOV UR4, UR5 ;  /* 0x0000000500047c82 */ /* 0x000fca0008000000 */
.L_x_31:
[----:B------:R-:W-:Y:S01]  /*1a10*/  ULEA UR33, UR4, UR7, 0x3 ;  /* 0x0000000704217291 */ /* 0x000fe2000f8e18ff */
[----:B---3--:R-:W-:Y:S01]  /*1a20*/  @!P3 MOV R2, 0xc000 ;  /* 0x0000c0000002b802 */ /* 0x008fe20000000f00 */
[----:B-1-3--:R-:W-:Y:S10]  /*1a30*/  @P0 BRA `(.L_x_26) ;  /* 0x00000000000c0947 */ /* 0x00aff40003800000 */
[----:B------:R-:W-:-:S04]  /*1a40*/  SHF.L.U32 R3, R12, 0x1f, RZ ;  /* 0x0000001f0c037819 */ /* 0x000fc800000006ff */
[----:B------:R-:W3:Y:S02]  /*1a50*/  SYNCS.PHASECHK.TRANS64.TRYWAIT P0, [UR33+0x18], R3 ;  /* 0x00001803ff0075a7 */ /* 0x000ee40008001121 */
[----:B---3--:R-:W-:Y:S05]  /*1a60*/  @!P0 BRA `(.L_x_27) ;  /* 0x00000098005c8947 */ /* 0x008fea0003800000 */
.L_x_26:
[----:B------:R3:W-:Y:S01]  /*1a70*/  @!P3 SYNCS.ARRIVE.TRANS64 RZ, [UR33], R2 ;  /* 0x00000002ffffb9a7 */ /* 0x0007e20008000021 */
[----:B------:R-:W-:-:S04]  /*1a80*/  ULOP3.LUT UR5, UR24, 0x2, URZ, 0xfc, !UPT ;  /* 0x0000000218057892 */ /* 0x000fc8000f8efcff */
[----:B------:R-:W-:-:S09]  /*1a90*/  UISETP.NE.AND UP0, UPT, UR5, 0x2, UPT ;  /* 0x000000020500788c */ /* 0x000fd2000bf05270 */
[----:B------:R-:W-:Y:S05]  /*1aa0*/  BRA.U UP0, `(.L_x_28) ;  /* 0x0000000100047547 */ /* 0x000fea000b800000 */
[----:B-1----:R-:W-:Y:S05]  /*1ab0*/  BPT.TRAP 0x1 ;  /* 0x000000040000795c */ /* 0x002fea0000300000 */
.L_x_28:
[----:B------:R-:W-:Y:S04]  /*1ac0*/  BSSY.RECONVERGENT B0, `(.L_x_29) ;  /* 0x0000003000007945 */ /* 0x000fe80003800200 */
[----:B------:R-:W-:Y:S05]  /*1ad0*/  @P2 BRA `(.L_x_30) ;  /* 0x0000000000042947 */ /* 0x000fea0003800000 */
[----:B-1----:R-:W-:Y:S05]  /*1ae0*/  BPT.TRAP 0x1 ;  /* 0x000000040000795c */ /* 0x002fea0000300000 */
.L_x_30:
[----:B-1----:R-:W-:Y:S05]  /*1af0*/  BSYNC.RECONVERGENT B0 ;  /* 0x0000000000007941 */ /* 0x002fea0003800200 */
.L_x_29:
[----:B------:R-:W-:Y:S02]  /*1b00*/  UIADD3 UR5, UPT, UPT, UR4, 0x1, URZ ;  /* 0x0000000104057890 */ /* 0x000fe4000fffe0ff */
[----:B------:R-:W-:Y:S02]  /*1b10*/  UIADD3 UR16, UP1, UPT, UR26, 0x80, URZ ;  /* 0x000000801a107890 */ /* 0x000fe4000ff3e0ff */
[----:B------:R-:W-:Y:S02]  /*1b20*/  UISETP.NE.AND UP0, UPT, UR5, 0x3, UPT ;  /* 0x000000030500788c */ /* 0x000fe4000bf05270 */
[----:B------:R-:W-:Y:S02]  /*1b30*/  USHF.L.U32 UR34, UR6, 0x6, URZ ;  /* 0x0000000606227899 */ /* 0x000fe400080006ff */
[----:B------:R-:W-:Y:S02]  /*1b40*/  USEL UR9, URZ, 0x1, UP0 ;  /* 0x00000001ff097887 */ /* 0x000fe40008000000 */
[----:B------:R-:W-:-:S02]  /*1b50*/  USEL UR5, UR5, URZ, UP0 ;  /* 0x000000ff05057287 */ /* 0x000fc40008000000 */
[----:B------:R-:W-:Y:S02]  /*1b60*/  UIADD3 UR14, UP0, UPT, UR26, 0x180, URZ ;  /* 0x000001801a0e7890 */ /* 0x000fe4000ff1e0ff */
[----:B------:R-:W-:Y:S01]  /*1b70*/  ULEA UR8, UR5, UR7, 0x3 ;  /* 0x0000000705087291 */ /* 0x000fe2000f8e18ff */
[----:B------:R-:W-:Y:S01]  /*1b80*/  LOP3.LUT R12, R12, UR9, RZ, 0x3c, !PT ;  /* 0x000000090c0c7c12 */ /* 0x000fe2000f8e3cff */
[----:B------:R-:W-:Y:S02]  /*1b90*/  ULEA UR9, UR4, UR28, 0xd ;  /* 0x0000001c04097291 */ /* 0x000fe4000f8e68ff */
[----:B------:R-:W-:Y:S01]  /*1ba0*/  UIADD3.X UR17, UPT, UPT, URZ, UR27, URZ, UP1, !UPT ;  /* 0x0000001bff117290 */ /* 0x000fe20008ffe4ff */
[----:B--2---:R-:W-:Y:S01]  /*1bb0*/  SHF.L.U32 R0, R12, 0x1f, RZ ;  /* 0x0000001f0c007819 */ /* 0x004fe200000006ff */
[----:B------:R-:W-:Y:S02]  /*1bc0*/  ULEA UR9, UR9, UR7, 0x1 ;  /* 0x0000000709097291 */ /* 0x000fe4000f8e08ff */
[----:B------:R-:W-:Y:S01]  /*1bd0*/  UIADD3.X UR15, UPT, UPT, URZ, UR27, URZ, UP0, !UPT ;  /* 0x0000001bff0f7290 */ /* 0x000fe200087fe4ff */
[----:B------:R4:W1:Y:S01]  /*1be0*/  SYNCS.PHASECHK.TRANS64.TRYWAIT P0, [UR8+0x18], R0 ;  /* 0x00001800ff0075a7 */ /* 0x0008620008001108 */
[----:B------:R-:W-:-:S02]  /*1bf0*/  ULEA UR8, UR4, UR7, 0xf ;  /* 0x0000000704087291 */ /* 0x000fc4000f8e78ff */
[----:B------:R-:W-:Y:S02]  /*1c00*/  UIADD3 UR32, UPT, UPT, UR9, 0x10800, URZ ;  /* 0x0001080009207890 */ /* 0x000fe4000fffe0ff */
[----:B------:R-:W-:Y:S01]  /*1c10*/  UIADD3 UR8, UPT, UPT, UR8, 0x1c800, URZ ;  /* 0x0001c80008087890 */ /* 0x000fe2000fffe0ff */
[----:B------:R-:W-:Y:S01]  /*1c20*/  UMOV UR13, 0xf0000 ;  /* 0x000f0000000d7882 */ /* 0x000fe20000000000 */
[----:B------:R-:W-:Y:S01]  /*1c30*/  UMOV UR18, 0x0 ;  /* 0x0000000000127882 */ /* 0x000fe20000000000 */
[----:B------:R-:W-:Y:S01]  /*1c40*/  UMOV UR19, 0x10000000 ;  /* 0x1000000000137882 */ /* 0x000fe20000000000 */
[----:B------:R-:W-:Y:S01]  /*1c50*/  UMOV UR12, UR36 ;  /* 0x00000024000c7c82 */ /* 0x000fe20008000000 */
[----:B------:R-:W-:Y:S01]  /*1c60*/  UMOV UR9, UR33 ;  /* 0x0000002100097c82 */ /* 0x000fe20008000000 */
[----:B------:R-:W-:Y:S01]  /*1c70*/  UMOV UR10, UR34 ;  /* 0x00000022000a7c82 */ /* 0x000fe20008000000 */
[----:B------:R2:W-:Y:S01]  /*1c80*/  UTMALDG.3D.MULTICAST [UR32], [UR16], UR13, desc[UR18] ;  /* 0x00001220100073b4 */ /* 0x0005e2000801180d */
[----:B------:R-:W-:Y:S01]  /*1c90*/  UIADD3 UR6, UPT, UPT, UR6, 0x1, URZ ;  /* 0x0000000106067890 */ /* 0x000fe2000fffe0ff */
[----:B------:R-:W-:-:S03]  /*1ca0*/  UMOV UR4, UR5 ;  /* 0x0000000500047c82 */ /* 0x000fc60008000000 */
[----:B------:R-:W-:Y:S01]  /*1cb0*/  UISETP.NE.AND UP0, UPT, UR6, UR21, UPT ;  /* 0x000000150600728c */ /* 0x000fe2000bf05270 */
[----:B------:R4:W-:Y:S01]  /*1cc0*/  UTMALDG.3D [UR8], [UR14], desc[UR18] ;  /* 0x000012080e0075b4 */ /* 0x0009e20008011000 */
[----:B--2---:R-:W-:-:S07]  /*1cd0*/  UMOV UR13, UR21 ;  /* 0x00000015000d7c82 */ /* 0x004fce0008000000 */
[----:B----4-:R-:W-:Y:S05]  /*1ce0*/  BRA.U UP0, `(.L_x_31) ;  /* 0xfffffffd00487547 */ /* 0x010fea000b83ffff */
.L_x_25:
[----:B------:R-:W-:Y:S01]  /*1cf0*/  ULEA UR4, UR5, UR7, 0x3 ;  /* 0x0000000705047291 */ /* 0x000fe2000f8e18ff */
[----:B--2---:R-:W-:Y:S01]  /*1d00*/  SHF.L.U32 R0, R12, 0x1f, RZ ;  /* 0x0000001f0c007819 */ /* 0x004fe200000006ff */
[----:B------:R-:W-:Y:S01]  /*1d10*/  @!P1 SYNCS.ARRIVE.TRANS64.A1T0 RZ, [UR7+0x78], RZ ;  /* 0x000078ffffff99a7 */ /* 0x000fe20008100007 */
[----:B------:R-:W-:-:S06]  /*1d20*/  UISETP.GT.AND UP0, UPT, UR43, UR41, UPT ;  /* 0x000000292b00728c */ /* 0x000fcc000bf04270 */
[----:B-1-3--:R1:W2:Y:S03]  /*1d30*/  SYNCS.PHASECHK.TRANS64.TRYWAIT P0, [UR4+0x18], R0 ;  /* 0x00001800ff0075a7 */ /* 0x00a2a60008001104 */
[----:B------:R-:W-:Y:S05]  /*1d40*/  BRA.U !UP0, `(.L_x_32) ;  /* 0x0000000108bc7547 */ /* 0x000fea000b800000 */
[----:B------:R-:W-:Y:S01]  /*1d50*/  UIADD3 UR25, UPT, UPT, UR44, UR13, URZ ;  /* 0x0000000d2c197290 */ /* 0x000fe2000fffe0ff */
[----:B------:R-:W-:-:S11]  /*1d60*/  UMOV UR4, UR5 ;  /* 0x0000000500047c82 */ /* 0x000fd60008000000 */
.L_x_38:
[----:B------:R-:W-:Y:S01]  /*1d70*/  ULEA UR17, UR4, UR7, 0x3 ;  /* 0x0000000704117291 */ /* 0x000fe2000f8e18ff */
[----:B--2---:R-:W-:Y:S01]  /*1d80*/  @!P3 MOV R2, 0xc000 ;  /* 0x0000c0000002b802 */ /* 0x004fe20000000f00 */
[----:B--2-4-:R-:W-:Y:S10]  /*1d90*/  @P0 BRA `(.L_x_33) ;  /* 0x00000000000c0947 */ /* 0x014ff40003800000 */
[----:B------:R-:W-:-:S04]  /*1da0*/  SHF.L.U32 R3, R12, 0x1f, RZ ;  /* 0x0000001f0c037819 */ /* 0x000fc800000006ff */
[----:B------:R-:W2:Y:S02]  /*1db0*/  SYNCS.PHASECHK.TRANS64.TRYWAIT P0, [UR17+0x18], R3 ;  /* 0x00001803ff0075a7 */ /* 0x000ea40008001111 */
[----:B--2---:R-:W-:Y:S05]  /*1dc0*/  @!P0 BRA `(.L_x_34) ;  /* 0x00000094009c8947 */ /* 0x004fea0003800000 */
.L_x_33:
[----:B------:R2:W-:Y:S01]  /*1dd0*/  @!P3 SYNCS.ARRIVE.TRANS64 RZ, [UR17], R2 ;  /* 0x00000002ffffb9a7 */ /* 0x0005e20008000011 */
[----:B------:R-:W-:-:S04]  /*1de0*/  ULOP3.LUT UR5, UR24, 0x2, URZ, 0xfc, !UPT ;  /* 0x0000000218057892 */ /* 0x000fc8000f8efcff */
[----:B------:R-:W-:-:S09]  /*1df0*/  UISETP.NE.AND UP0, UPT, UR5, 0x2, UPT ;  /* 0x000000020500788c */ /* 0x000fd2000bf05270 */
[----:B------:R-:W-:Y:S05]  /*1e00*/  BRA.U UP0, `(.L_x_35) ;  /* 0x0000000100047547 */ /* 0x000fea000b800000 */
[----:B------:R-:W-:Y:S05]  /*1e10*/  BPT.TRAP 0x1 ;  /* 0x000000040000795c */ /* 0x000fea0000300000 */
.L_x_35:
[----:B------:R-:W-:Y:S04]  /*1e20*/  BSSY.RECONVERGENT B0, `(.L_x_36) ;  /* 0x0000003000007945 */ /* 0x000fe80003800200 */
[----:B------:R-:W-:Y:S05]  /*1e30*/  @P2 BRA `(.L_x_37) ;  /* 0x0000000000042947 */ /* 0x000fea0003800000 */
[----:B------:R-:W-:Y:S05]  /*1e40*/  BPT.TRAP 0x1 ;  /* 0x000000040000795c */ /* 0x000fea0000300000 */
.L_x_37:
[----:B------:R-:W-:Y:S05]  /*1e50*/  BSYNC.RECONVERGENT B0 ;  /* 0x0000000000007941 */ /* 0x000fea0003800200 */
.L_x_36:
[----:B------:R-:W-:Y:S02]  /*1e60*/  UIADD3 UR5, UPT, UPT, UR4, 0x1, URZ ;  /* 0x0000000104057890 */ /* 0x000fe4000fffe0ff */
[----:B------:R-:W-:Y:S02]  /*1e70*/  UIADD3 UR14, UP1, UPT, UR26, 0x80, URZ ;  /* 0x000000801a0e7890 */ /* 0x000fe4000ff3e0ff */
[----:B------:R-:W-:Y:S02]  /*1e80*/  UISETP.NE.AND UP0, UPT, UR5, 0x3, UPT ;  /* 0x000000030500788c */ /* 0x000fe4000bf05270 */
[----:B------:R-:W-:Y:S02]  /*1e90*/  USHF.L.U32 UR18, UR13, 0x6, URZ ;  /* 0x000000060d127899 */ /* 0x000fe400080006ff */
[----:B------:R-:W-:Y:S02]  /*1ea0*/  USEL UR8, URZ, 0x1, UP0 ;  /* 0x00000001ff087887 */ /* 0x000fe40008000000 */
[----:B------:R-:W-:-:S02]  /*1eb0*/  USEL UR5, UR5, URZ, UP0 ;  /* 0x000000ff05057287 */ /* 0x000fc40008000000 */
[----:B------:R-:W-:Y:S02]  /*1ec0*/  UIADD3 UR22, UP0, UPT, UR26, 0x180, URZ ;  /* 0x000001801a167890 */ /* 0x000fe4000ff1e0ff */
[----:B------:R-:W-:Y:S01]  /*1ed0*/  LOP3.LUT R12, R12, UR8, RZ, 0x3c, !PT ;  /* 0x000000080c0c7c12 */ /* 0x000fe2000f8e3cff */
[----:B------:R-:W-:Y:S02]  /*1ee0*/  ULEA UR6, UR5, UR7, 0x3 ;  /* 0x0000000705067291 */ /* 0x000fe4000f8e18ff */
[----:B------:R-:W-:Y:S01]  /*1ef0*/  ULEA UR8, UR4, UR7, 0xf ;  /* 0x0000000704087291 */ /* 0x000fe2000f8e78ff */
[----:B-1----:R-:W-:Y:S01]  /*1f00*/  SHF.L.U32 R0, R12, 0x1f, RZ ;  /* 0x0000001f0c007819 */ /* 0x002fe200000006ff */
[----:B------:R-:W-:Y:S02]  /*1f10*/  ULEA UR16, UR4, UR29, 0xe ;  /* 0x0000001d04107291 */ /* 0x000fe4000f8e70ff */
[----:B------:R-:W-:Y:S02]  /*1f20*/  UIADD3.X UR15, UPT, UPT, URZ, UR27, URZ, UP1, !UPT ;  /* 0x0000001bff0f7290 */ /* 0x000fe40008ffe4ff */
[----:B------:R-:W-:Y:S01]  /*1f30*/  UIADD3 UR8, UPT, UPT, UR8, 0x1c800, URZ ;  /* 0x0001c80008087890 */ /* 0x000fe2000fffe0ff */
[----:B------:R3:W4:Y:S01]  /*1f40*/  SYNCS.PHASECHK.TRANS64.TRYWAIT P0, [UR6+0x18], R0 ;  /* 0x00001800ff0075a7 */ /* 0x0007220008001106 */
[----:B------:R-:W-:Y:S01]  /*1f50*/  UIADD3.X UR23, UPT, UPT, URZ, UR27, URZ, UP0, !UPT ;  /* 0x0000001bff177290 */ /* 0x000fe200087fe4ff */
[----:B------:R-:W-:Y:S01]  /*1f60*/  UMOV UR6, 0xf0000 ;  /* 0x000f000000067882 */ /* 0x000fe20000000000 */
[----:B------:R-:W-:Y:S01]  /*1f70*/  UMOV UR30, 0x0 ;  /* 0x00000000001e7882 */ /* 0x000fe20000000000 */
[----:B------:R-:W-:Y:S01]  /*1f80*/  UMOV UR31, 0x10000000 ;  /* 0x10000000001f7882 */ /* 0x000fe20000000000 */
[----:B------:R-:W-:Y:S01]  /*1f90*/  UMOV UR19, UR35 ;  /* 0x0000002300137c82 */ /* 0x000fe20008000000 */
[----:B------:R-:W-:Y:S01]  /*1fa0*/  UMOV UR20, UR36 ;  /* 0x0000002400147c82 */ /* 0x000fe20008000000 */
[----:B------:R-:W-:Y:S01]  /*1fb0*/  UMOV UR12, UR36 ;  /* 0x00000024000c7c82 */ /* 0x000fe20008000000 */
[----:B------:R-:W-:Y:S01]  /*1fc0*/  UMOV UR9, UR17 ;  /* 0x0000001100097c82 */ /* 0x000fe20008000000 */
[----:B------:R-:W-:Y:S01]  /*1fd0*/  UMOV UR10, UR18 ;  /* 0x00000012000a7c82 */ /* 0x000fe20008000000 */
[----:B------:R3:W-:Y:S01]  /*1fe0*/  UTMALDG.3D.MULTICAST [UR16], [UR14], UR6, desc[UR30] ;  /* 0x00001e100e0073b4 */ /* 0x0007e20008011806 */
[----:B------:R-:W-:Y:S01]  /*1ff0*/  UIADD3 UR13, UPT, UPT, UR13, 0x1, URZ ;  /* 0x000000010d0d7890 */ /* 0x000fe2000fffe0ff */
[----:B------:R-:W-:-:S03]  /*2000*/  UMOV UR4, UR5 ;  /* 0x0000000500047c82 */ /* 0x000fc60008000000 */
[----:B------:R-:W-:Y:S01]  /*2010*/  UISETP.NE.AND UP0, UPT, UR13, UR25, UPT ;  /* 0x000000190d00728c */ /* 0x000fe2000bf05270 */
[----:B------:R3:W-:Y:S08]  /*2020*/  UTMALDG.3D [UR8], [UR22], desc[UR30] ;  /* 0x00001e08160075b4 */ /* 0x0007f00008011000 */
[----:B---3--:R-:W-:Y:S05]  /*2030*/  BRA.U UP0, `(.L_x_38) ;  /* 0xfffffffd004c7547 */ /* 0x008fea000b83ffff */
.L_x_32:
[C---:B------:R-:W-:Y:S01]  /*2040*/  LEA R3, R11.reuse, UR7, 0x3 ;  /* 0x000000070b037c11 */ /* 0x040fe2000f8e18ff */
[----:B------:R-:W-:Y:S01]  /*2050*/  NOP ;  /* 0x0000000000007918 */ /* 0x000fe20000000000 */
[----:B-1----:R-:W-:Y:S02]  /*2060*/  SHF.L.U32 R0, R10, 0x1f, RZ ;  /* 0x0000001f0a007819 */ /* 0x002fe400000006ff */
[----:B------:R-:W-:Y:S02]  /*2070*/  LEA R4, R11, UR7, 0x4 ;  /* 0x000000070b047c11 */ /* 0x000fe4000f8e20ff */
[----:B--2-4-:R-:W1:Y:S02]  /*2080*/  SYNCS.PHASECHK.TRANS64.TRYWAIT P0, [R3+URZ+0x80], R0 ;  /* 0x00008000030075a7 */ /* 0x014e6400080011ff */
[----:B-1----:R-:W-:Y:S05]  /*2090*/  @!P0 BRA `(.L_x_39) ;  /* 0x0000009400008947 */ /* 0x002fea0003800000 */
.L_x_138:
[----:B------:R-:W2:Y:S01]  /*20a0*/  LDS.128 R4, [R4+0xf0] ;  /* 0x0000f00004047984 */ /* 0x000ea20000000c00 */
[----:B------:R-:W-:Y:S01]  /*20b0*/  UISETP.GE.AND UP0, UPT, UR42, 0x1, UPT ;  /* 0x000000012a00788c */ /* 0x000fe2000bf06270 */
[----:B------:R-:W-:Y:S01]  /*20c0*/  @!PT LDS RZ, [RZ] ;  /* 0x00000000fffff984 */ /* 0x000fe20000000800 */
[----:B------:R-:W-:Y:S01]  /*20d0*/  @!PT LDS RZ, [RZ] ;  /* 0x00000000fffff984 */ /* 0x000fe20000000800 */
[----:B------:R-:W-:Y:S01]  /*20e0*/  @!PT LDS RZ, [RZ] ;  /* 0x00000000fffff984 */ /* 0x000fe20000000800 */
[----:B------:R-:W-:Y:S01]  /*20f0*/  @!PT LDS RZ, [RZ] ;  /* 0x00000000fffff984 */ /* 0x000fe20000000800 */
[----:B------:R3:W-:Y:S06]  /*2100*/  MEMBAR.ALL.CTA ;  /* 0x0000000000007992 */ /* 0x0007ec0000008000 */
[----:B---3--:R-:W3:Y:S01]  /*2110*/  FENCE.VIEW.ASYNC.S ;  /* 0x00000000000073c6 */ /* 0x008ee20000000000 */
[----:B--2---:R-:W-:-:S13]  /*2120*/  LOP3.LUT P0, RZ, R6, 0x1, RZ, 0xc0, !PT ;  /* 0x0000000106ff7812 */ /* 0x004fda000780c0ff */
[----:B---3--:R-:W-:Y:S01]  /*2130*/  VOTEU.ANY UP1, P0 ;  /* 0x0000000000ff7886 */ /* 0x008fe20000020100 */
[----:B------:R-:W-:-:S13]  /*2140*/  PLOP3.LUT P0, PT, PT, PT, UP1, 0x80, 0x8 ;  /* 0x000000000008781c */ /* 0x000fda0003f0f018 */
[----:B-1----:R-:W-:Y:S02]  /*2150*/  @P0 LOP3.LUT R0, R5, 0xffff, RZ, 0xc0, !PT ;  /* 0x0000ffff05000812 */ /* 0x002fe400078ec0ff */
[----:B------:R-:W-:Y:S02]  /*2160*/  @P0 MOV R2, R4 ;  /* 0x0000000400020202 */ /* 0x000fe40000000f00 */
[----:B------:R-:W-:Y:S01]  /*2170*/  @P0 R2UR UR6, R0 ;  /* 0x00000000000602ca */ /* 0x000fe200000e0000 */
[----:B------:R-:W-:Y:S01]  /*2180*/  VIADD R0, R3, 0x90 ;  /* 0x0000009003007836 */ /* 0x000fe20000000000 */
[----:B------:R-:W-:Y:S02]  /*2190*/  @P0 SHF.R.U32.HI R4, RZ, 0x10, R5 ;  /* 0x00000010ff040819 */ /* 0x000fe40000011605 */
[----:B------:R-:W-:Y:S02]  /*21a0*/  @P0 R2UR UR8, R2 ;  /* 0x00000000020802ca */ /* 0x000fe400000e0000 */
[----:B------:R-:W-:-:S02]  /*21b0*/  PRMT R0, RZ, 0x654, R0 ;  /* 0x00000654ff007816 */ /* 0x000fc40000000000 */
[----:B------:R-:W-:Y:S02]  /*21c0*/  @P0 R2UR UR4, R4 ;  /* 0x00000000040402ca */ /* 0x000fe400000e0000 */
[----:B------:R1:W-:Y:S03]  /*21d0*/  SYNCS.ARRIVE.TRANS64.RED.A1T0 RZ, [R0+URZ], RZ ;  /* 0x000000ff00ff79a7 */ /* 0x0003e600081004ff */
[----:B------:R-:W-:-:S04]  /*21e0*/  @UP1 UMOV UR37, UR6 ;  /* 0x0000000600251c82 */ /* 0x000fc80008000000 */
[----:B------:R-:W-:-:S04]  /*21f0*/  @UP1 UMOV UR38, UR8 ;  /* 0x0000000800261c82 */ /* 0x000fc80008000000 */
[----:B------:R-:W-:Y:S01]  /*2200*/  @UP1 UMOV UR36, UR4 ;  /* 0x0000000400241c82 */ /* 0x000fe20008000000 */
[----:B------:R-:W-:Y:S05]  /*2210*/  BRA.U !UP0, `(.L_x_40) ;  /* 0x0000000108d47547 */ /* 0x000fea000b800000 */
[----:B------:R-:W2:Y:S01]  /*2220*/  LDCU.128 UR12, c[0x0][0xb10] ;  /* 0x00016200ff0c77ac */ /* 0x000ea20008000c00 */
[----:B------:R-:W3:Y:S01]  /*2230*/  LDCU UR25, c[0x0][0xb20] ;  /* 0x00016400ff1977ac */ /* 0x000ee20008000800 */
[----:B------:R-:W4:Y:S01]  /*2240*/  LDCU UR20, c[0x0][0xb0c] ;  /* 0x00016180ff1477ac */ /* 0x000f220008000800 */
[----:B------:R-:W1:Y:S01]  /*2250*/  LDCU.64 UR10, c[0x0][0xb28] ;  /* 0x00016500ff0a77ac */ /* 0x000e620008000a00 */
[----:B------:R-:W-:Y:S02]  /*2260*/  UISETP.NE.AND UP3, UPT, UR42, 0x1, UPT ;  /* 0x000000012a00788c */ /* 0x000fe4000bf65270 */
[----:B--2---:R-:W-:Y:S02]  /*2270*/  UIMAD.WIDE.U32 UR16, UR39, UR15, URZ ;  /* 0x0000000f271072a5 */ /* 0x004fe4000f8e00ff */
[----:B------:R-:W-:Y:S02]  /*2280*/  UIMAD.WIDE.U32 UR8, UR40, UR12, URZ ;  /* 0x0000000c280872a5 */ /* 0x000fe4000f8e00ff */
[----:B------:R-:W-:-:S02]  /*2290*/  UISETP.NE.AND UP0, UPT, UR14, 0x1, UPT ;  /* 0x000000010e00788c */ /* 0x000fc4000bf05270 */
[----:B------:R-:W-:Y:S01]  /*22a0*/  UIMAD.WIDE.U32 UR22, UR37, UR15, URZ ;  /* 0x0000000f251672a5 */ /* 0x000fe2000f8e00ff */
[----:B------:R-:W-:Y:S02]  /*22b0*/  UMOV UR16, UR17 ;  /* 0x0000001100107c82 */ /* 0x000fe40008000000 */
[----:B------:R-:W-:Y:S01]  /*22c0*/  UMOV UR8, UR9 ;  /* 0x0000000900087c82 */ /* 0x000fe20008000000 */
[----:B---3--:R-:W-:Y:S02]  /*22d0*/  USHF.R.U32.HI UR16, URZ, UR25, UR16 ;  /* 0x00000019ff107299 */ /* 0x008fe40008011610 */
[----:B----4-:R-:W-:Y:S02]  /*22e0*/  UISETP.NE.AND UP2, UPT, UR20, 0x1, UPT ;  /* 0x000000011400788c */ /* 0x010fe4000bf45270 */
[----:B------:R-:W-:Y:S02]  /*22f0*/  USHF.R.U32.HI UR8, URZ, UR13, UR8 ;  /* 0x0000000dff087299 */ /* 0x000fe40008011608 */
[----:B------:R-:W-:-:S02]  /*2300*/  USEL UR6, UR39, UR16, !UP0 ;  /* 0x0000001027067287 */ /* 0x000fc4000c000000 */
[----:B------:R-:W-:Y:S02]  /*2310*/  USEL UR8, UR40, UR8, !UP2 ;  /* 0x0000000828087287 */ /* 0x000fe4000d000000 */
[----:B-1----:R-:W-:Y:S01]  /*2320*/  UIMAD.WIDE.U32 UR16, UR6, UR10, URZ ;  /* 0x0000000a061072a5 */ /* 0x002fe2000f8e00ff */
[----:B------:R-:W-:Y:S01]  /*2330*/  UMOV UR4, UR23 ;  /* 0x0000001700047c82 */ /* 0x000fe20008000000 */
[----:B------:R-:W-:Y:S02]  /*2340*/  UIMAD.WIDE.U32 UR18, UR38, UR12, URZ ;  /* 0x0000000c261272a5 */ /* 0x000fe4000f8e00ff */
[----:B------:R-:W-:-:S03]  /*2350*/  UIMAD.WIDE.U32 UR22, UR8, UR10, URZ ;  /* 0x0000000a081672a5 */ /* 0x000fc6000f8e00ff */
[----:B------:R-:W-:Y:S01]  /*2360*/  UMOV UR16, UR17 ;  /* 0x0000001100107c82 */ /* 0x000fe20008000000 */
[----:B------:R-:W-:Y:S02]  /*2370*/  USHF.R.U32.HI UR4, URZ, UR25, UR4 ;  /* 0x00000019ff047299 */ /* 0x000fe40008011604 */
[----:B------:R-:W-:Y:S01]  /*2380*/  @UP3 USHF.R.U32.HI UR6, URZ, UR11, UR16 ;  /* 0x0000000bff063299 */ /* 0x000fe20008011610 */
[----:B------:R-:W-:Y:S01]  /*2390*/  UMOV UR18, UR19 ;  /* 0x0000001300127c82 */ /* 0x000fe20008000000 */
[----:B------:R-:W-:Y:S01]  /*23a0*/  UMOV UR22, UR23 ;  /* 0x0000001700167c82 */ /* 0x000fe20008000000 */
[----:B------:R-:W-:Y:S02]  /*23b0*/  USHF.R.U32.HI UR13, URZ, UR13, UR18 ;  /* 0x0000000dff0d7299 */ /* 0x000fe40008011612 */
[----:B------:R-:W-:Y:S02]  /*23c0*/  USEL UR4, UR37, UR4, !UP0 ;  /* 0x0000000425047287 */ /* 0x000fe4000c000000 */
[----:B------:R-:W-:-:S02]  /*23d0*/  @UP3 USHF.R.U32.HI UR8, URZ, UR11, UR22 ;  /* 0x0000000bff083299 */ /* 0x000fc40008011616 */
[----:B------:R-:W-:Y:S02]  /*23e0*/  UIMAD UR9, UR42, UR6, URZ ;  /* 0x000000062a0972a4 */ /* 0x000fe4000f8e02ff */
[----:B------:R-:W-:Y:S02]  /*23f0*/  USEL UR6, UR38, UR13, !UP2 ;  /* 0x0000000d26067287 */ /* 0x000fe4000d000000 */
[----:B------:R-:W-:Y:S02]  /*2400*/  UIMAD UR12, UR42, UR8, URZ ;  /* 0x000000082a0c72a4 */ /* 0x000fe4000f8e02ff */
[----:B------:R-:W-:Y:S02]  /*2410*/  UISETP.GE.AND UP0, UPT, UR4, UR9, UPT ;  /* 0x000000090400728c */ /* 0x000fe4000bf06270 */
[----:B------:R-:W-:Y:S02]  /*2420*/  UIMAD.WIDE.U32 UR16, UR4, UR10, URZ ;  /* 0x0000000a041072a5 */ /* 0x000fe4000f8e00ff */
[----:B------:R-:W-:-:S02]  /*2430*/  UISETP.GE.OR UP0, UPT, UR6, UR12, UP0 ;  /* 0x0000000c0600728c */ /* 0x000fc40008706670 */
        /* <DEDUP_REMOVED lines=19> */
.L_x_40:
[----:B------:R-:W2:Y:S02]  /*2570*/  LDCU UR4, c[0x0][0xb30] ;  /* 0x00016600ff0477ac */ /* 0x000ea40008000800 */
[----:B--2---:R-:W-:-:S09]  /*2580*/  UISETP.NE.AND UP0, UPT, UR4, 0x1, UPT ;  /* 0x000000010400788c */ /* 0x004fd2000bf05270 */
[----:B------:R-:W-:Y:S05]  /*2590*/  BRA.U UP0, `(.L_x_41) ;  /* 0x0000000100447547 */ /* 0x000fea000b800000 */
[----:B------:R-:W2:Y:S01]  /*25a0*/  LDCU.128 UR12, c[0x0][0xb10] ;  /* 0x00016200ff0c77ac */ /* 0x000ea20008000c00 */
[----:B------:R-:W3:Y:S01]  /*25b0*/  LDCU UR16, c[0x0][0xb0c] ;  /* 0x00016180ff1077ac */ /* 0x000ee20008000800 */
[----:B------:R-:W4:Y:S01]  /*25c0*/  LDCU UR17, c[0x0][0xb20] ;  /* 0x00016400ff1177ac */ /* 0x000f220008000800 */
[----:B--2---:R-:W-:Y:S02]  /*25d0*/  UIMAD.WIDE.U32 UR10, UR38, UR12, URZ ;  /* 0x0000000c260a72a5 */ /* 0x004fe4000f8e00ff */
[----:B------:R-:W-:Y:S02]  /*25e0*/  UIMAD.WIDE.U32 UR8, UR37, UR15, URZ ;  /* 0x0000000f250872a5 */ /* 0x000fe4000f8e00ff */
[----:B---3--:R-:W-:Y:S02]  /*25f0*/  UISETP.NE.AND UP2, UPT, UR16, 0x1, UPT ;  /* 0x000000011000788c */ /* 0x008fe4000bf45270 */
[----:B------:R-:W-:Y:S01]  /*2600*/  UISETP.NE.AND UP0, UPT, UR14, 0x1, UPT ;  /* 0x000000010e00788c */ /* 0x000fe2000bf05270 */
[----:B------:R-:W-:-:S02]  /*2610*/  UMOV UR6, UR11 ;  /* 0x0000000b00067c82 */ /* 0x000fc40008000000 */
[----:B------:R-:W-:Y:S01]  /*2620*/  UMOV UR4, UR9 ;  /* 0x0000000900047c82 */ /* 0x000fe20008000000 */
[----:B------:R-:W-:Y:S02]  /*2630*/  USHF.R.U32.HI UR6, URZ, UR13, UR6 ;  /* 0x0000000dff067299 */ /* 0x000fe40008011606 */
[----:B----4-:R-:W-:Y:S02]  /*2640*/  USHF.R.U32.HI UR4, URZ, UR17, UR4 ;  /* 0x00000011ff047299 */ /* 0x010fe40008011604 */
[----:B------:R-:W-:Y:S02]  /*2650*/  USEL UR6, UR38, UR6, !UP2 ;  /* 0x0000000626067287 */ /* 0x000fe4000d000000 */
[----:B------:R-:W-:-:S04]  /*2660*/  USEL UR4, UR37, UR4, !UP0 ;  /* 0x0000000425047287 */ /* 0x000fc8000c000000 */
[----:B------:R-:W-:Y:S02]  /*2670*/  UIADD3 UR8, UPT, UPT, UR6, -UR4, URZ ;  /* 0x8000000406087290 */ /* 0x000fe4000fffe0ff */
[----:B------:R-:W-:Y:S02]  /*2680*/  UIADD3 UR4, UPT, UPT, -UR6, UR4, URZ ;  /* 0x0000000406047290 */ /* 0x000fe4000fffe1ff */
[----:B------:R-:W-:Y:S02]  /*2690*/  UIMAD UR37, UR8, UR14, UR37 ;  /* 0x0000000e082572a4 */ /* 0x000fe4000f8e0225 */
[----:B------:R-:W-:-:S12]  /*26a0*/  UIMAD UR38, UR4, UR16, UR38 ;  /* 0x00000010042672a4 */ /* 0x000fd8000f8e0226 */
.L_x_41:
[----:B------:R-:W-:Y:S01]  /*26b0*/  VIADD R11, R11, 0x1 ;  /* 0x000000010b0b7836 */ /* 0x000fe20000000000 */
[----:B------:R-:W-:Y:S02]  /*26c0*/  R2UR UR6, R145 ;  /* 0x00000000910672ca */ /* 0x000fe400000e0000 */
[----:B------:R-:W-:Y:S02]  /*26d0*/  R2UR UR4, R144 ;  /* 0x00000000900472ca */ /* 0x000fe400000e0000 */
[C---:B------:R-:W-:Y:S02]  /*26e0*/  ISETP.NE.AND P0, PT, R11.reuse, 0x2, PT ;  /* 0x000000020b00780c */ /* 0x040fe40003f05270 */
[----:B------:R-:W-:Y:S02]  /*26f0*/  PLOP3.LUT P1, PT, PT, PT, PT, 0x80, 0x8 ;  /* 0x000000000008781c */ /* 0x000fe40003f2f070 */
[----:B-1----:R-:W-:Y:S02]  /*2700*/  SEL R0, RZ, 0x1, P0 ;  /* 0x00000001ff007807 */ /* 0x002fe40000000000 */
[----:B------:R-:W-:-:S02]  /*2710*/  SEL R11, R11, RZ, P0 ;  /* 0x000000ff0b0b7207 */ /* 0x000fc40000000000 */
[----:B------:R-:W-:Y:S01]  /*2720*/  LOP3.LUT R10, R10, R0, RZ, 0x3c, !PT ;  /* 0x000000000a0a7212 */ /* 0x000fe200078e3cff */
[----:B------:R-:W-:Y:S02]  /*2730*/  UIADD3 UR16, UPT, UPT, UR38, UR6, URZ ;  /* 0x0000000626107290 */ /* 0x000fe4000fffe0ff */
[----:B------:R-:W-:Y:S01]  /*2740*/  UIADD3 UR20, UPT, UPT, UR37, UR4, URZ ;  /* 0x0000000425147290 */ /* 0x000fe2000fffe0ff */
[----:B------:R-:W-:Y:S11]  /*2750*/  BRA.U UP1, `(.L_x_42) ;  /* 0xfffffff101507547 */ /* 0x000ff6000b83ffff */
[----:B------:R-:W-:Y:S01]  /*2760*/  UIADD3 UR7, UPT, UPT, UR7, 0x18, URZ ;  /* 0x0000001807077890 */ /* 0x000fe2000fffe0ff */
[----:B------:R-:W-:-:S03]  /*2770*/  SHF.L.U32 R2, R12, 0x1f, RZ ;  /* 0x0000001f0c027819 */ /* 0x000fc600000006ff */
[----:B------:R-:W-:-:S09]  /*2780*/  ULEA UR4, UR5, UR7, 0x3 ;  /* 0x0000000705047291 */ /* 0x000fd2000f8e18ff */
[----:B------:R-:W1:Y:S02]  /*2790*/  SYNCS.PHASECHK.TRANS64.TRYWAIT P0, [UR4], R2 ;  /* 0x00000002ff0075a7 */ /* 0x000e640008001104 */
[----:B-1----:R-:W-:Y:S05]  /*27a0*/  @!P0 BRA `(.L_x_43) ;  /* 0x0000008c00508947 */ /* 0x002fea0003800000 */
.L_x_140:
[----:B------:R-:W-:-:S04]  /*27b0*/  UIADD3 UR4, UPT, UPT, UR5, 0x1, URZ ;  /* 0x0000000105047890 */ /* 0x000fc8000fffe0ff */
[----:B------:R-:W-:-:S04]  /*27c0*/  UISETP.NE.AND UP0, UPT, UR4, 0x3, UPT ;  /* 0x000000030400788c */ /* 0x000fc8000bf05270 */
[----:B------:R-:W-:Y:S02]  /*27d0*/  USEL UR6, URZ, 0x1, UP0 ;  /* 0x00000001ff067887 */ /* 0x000fe40008000000 */
[----:B------:R-:W-:-:S04]  /*27e0*/  USEL UR4, UR4, URZ, UP0 ;  /* 0x000000ff04047287 */ /* 0x000fc80008000000 */
[----:B------:R-:W-:Y:S01]  /*27f0*/  ULEA UR5, UR4, UR7, 0x3 ;  /* 0x0000000704057291 */ /* 0x000fe2000f8e18ff */
[----:B------:R-:W-:-:S04]  /*2800*/  LOP3.LUT R12, R12, UR6, RZ, 0x3c, !PT ;  /* 0x000000060c0c7c12 */ /* 0x000fc8000f8e3cff */
[----:B-1----:R-:W-:-:S04]  /*2810*/  SHF.L.U32 R2, R12, 0x1f, RZ ;  /* 0x0000001f0c027819 */ /* 0x002fc800000006ff */
[----:B------:R-:W1:Y:S02]  /*2820*/  SYNCS.PHASECHK.TRANS64.TRYWAIT P0, [UR5], R2 ;  /* 0x00000002ff0075a7 */ /* 0x000e640008001105 */
[----:B-1----:R-:W-:Y:S05]  /*2830*/  @!P0 BRA `(.L_x_44) ;  /* 0x0000008c00448947 */ /* 0x002fea0003800000 */
.L_x_142:
[----:B------:R-:W-:-:S04]  /*2840*/  UIADD3 UR4, UPT, UPT, UR4, 0x1, URZ ;  /* 0x0000000104047890 */ /* 0x000fc8000fffe0ff */
[----:B------:R-:W-:-:S04]  /*2850*/  UISETP.NE.AND UP0, UPT, UR4, 0x3, UPT ;  /* 0x000000030400788c */ /* 0x000fc8000bf05270 */
[----:B------:R-:W-:Y:S02]  /*2860*/  USEL UR5, URZ, 0x1, UP0 ;  /* 0x00000001ff057887 */ /* 0x000fe40008000000 */
[----:B------:R-:W-:-:S04]  /*2870*/  USEL UR4, UR4, URZ, UP0 ;  /* 0x000000ff04047287 */ /* 0x000fc80008000000 */
[----:B------:R-:W-:Y:S01]  /*2880*/  ULEA UR4, UR4, UR7, 0x3 ;  /* 0x0000000704047291 */ /* 0x000fe2000f8e18ff */
[----:B-1----:R-:W-:-:S04]  /*2890*/  LOP3.LUT R2, R12, UR5, RZ, 0x3c, !PT ;  /* 0x000000050c027c12 */ /* 0x002fc8000f8e3cff */
[----:B------:R-:W-:Y:S01]  /*28a0*/  SHF.L.U32 R2, R2, 0x1f, RZ ;  /* 0x0000001f02027819 */ /* 0x000fe200000006ff */
[----:B------:R-:W-:-:S07]  /*28b0*/  IMAD.U32 R0, RZ, RZ, UR4 ;  /* 0x00000004ff007e24 */ /* 0x000fce000f8e00ff */
.L_x_45:
[----:B-1----:R1:W2:Y:S02]  /*28c0*/  SYNCS.PHASECHK.TRANS64.TRYWAIT P0, [R0+URZ], R2 ;  /* 0x00000002000075a7 */ /* 0x0022a400080011ff */
[----:B--2---:R-:W-:Y:S05]  /*28d0*/  @!P0 NANOSLEEP.SYNCS 0x989680 ;  /* 0x009896800000895d */ /* 0x004fea0003900000 */
[----:B------:R-:W2:Y:S02]  /*28e0*/  @!P0 SYNCS.PHASECHK.TRANS64 P0, [R0+URZ], R2 ;  /* 0x00000002000085a7 */ /* 0x000ea400080010ff */
[----:B--2---:R-:W-:Y:S05]  /*28f0*/  @P0 EXIT ;  /* 0x000000000000094d */ /* 0x004fea0003800000 */
[----:B------:R-:W-:Y:S05]  /*2900*/  BRA `(.L_x_45) ;  /* 0xfffffffc00ec7947 */ /* 0x000fea000383ffff */
.L_x_22:
[----:B------:R-:W1:Y:S02]  /*2910*/  S2UR UR4, SR_CgaCtaId ;  /* 0x00000000000479c3 */ /* 0x000e640000008800 */
[----:B-1----:R-:W-:-:S04]  /*2920*/  UISETP.NE.AND UP0, UPT, UR4, URZ, UPT ;  /* 0x000000ff0400728c */ /* 0x002fc8000bf05270 */
[----:B------:R-:W-:-:S09]  /*2930*/  UISETP.NE.OR UP0, UPT, UR17, 0x1, UP0 ;  /* 0x000000011100788c */ /* 0x000fd20008705670 */
[----:B------:R-:W-:Y:S05]  /*2940*/  BRA.U UP0, `(.L_x_46) ;  /* 0x00000005004c7547 */ /* 0x000fea000b800000 */
[----:B------:R-:W1:Y:S01]  /*2950*/  S2UR UR5, SR_CgaCtaId ;  /* 0x00000000000579c3 */ /* 0x000e620000008800 */
[----:B------:R-:W-:Y:S01]  /*2960*/  UMOV UR4, 0x400 ;  /* 0x0000040000047882 */ /* 0x000fe20000000000 */
[----:B------:R-:W-:Y:S01]  /*2970*/  ISETP.GE.U32.AND P2, PT, R0, 0x4, PT ;  /* 0x000000040000780c */ /* 0x000fe20003f46070 */
[----:B------:R-:W-:Y:S01]  /*2980*/  IMAD.MOV.U32 R12, RZ, RZ, 0x1 ;  /* 0x00000001ff0c7424 */ /* 0x000fe200078e00ff */
[----:B------:R-:W-:Y:S02]  /*2990*/  CS2R R10, SRZ ;  /* 0x00000000000a7805 */ /* 0x000fe4000001ff00 */
[----:B------:R-:W-:Y:S01]  /*29a0*/  CS2R R8, SRZ ;  /* 0x0000000000087805 */ /* 0x000fe2000001ff00 */
[----:B-1----:R-:W-:-:S03]  /*29b0*/  ULEA UR6, UR5, UR4, 0x18 ;  /* 0x0000000405067291 */ /* 0x002fc6000f8ec0ff */
[----:B------:R-:W-:-:S09]  /*29c0*/  UMOV UR5, URZ ;  /* 0x000000ff00057c82 */ /* 0x000fd20008000000 */
.L_x_50:
[----:B------:R-:W-:Y:S02]  /*29d0*/  LEA R2, R8, UR6, 0x3 ;  /* 0x0000000608027c11 */ /* 0x000fe4000f8e18ff */
[----:B------:R-:W-:-:S03]  /*29e0*/  SHF.L.U32 R4, R9, 0x1f, RZ ;  /* 0x0000001f09047819 */ /* 0x000fc600000006ff */
[----:B------:R-:W-:Y:S01]  /*29f0*/  VIADD R5, R2, 0xd0 ;  /* 0x000000d002057836 */ /* 0x000fe20000000000 */
[----:B------:R-:W1:Y:S02]  /*2a00*/  SYNCS.PHASECHK.TRANS64.TRYWAIT P0, [R2+URZ+0xc0], R4 ;  /* 0x0000c004020075a7 */ /* 0x000e6400080011ff */
[----:B-1----:R-:W-:Y:S05]  /*2a10*/  @!P0 BRA `(.L_x_47) ;  /* 0x0000008800e48947 */ /* 0x002fea0003800000 */
.L_x_143:
[----:B------:R-:W-:Y:S01]  /*2a20*/  ULEA UR4, UR5, UR6, 0x3 ;  /* 0x0000000605047291 */ /* 0x000fe2000f8e18ff */
[----:B-1----:R-:W-:Y:S01]  /*2a30*/  PRMT R2, RZ, 0x654, R5 ;  /* 0x00000654ff027816 */ /* 0x002fe20000000005 */
[----:B------:R-:W-:Y:S01]  /*2a40*/  @!P2 IMAD.MOV.U32 R4, RZ, RZ, 0x10 ;  /* 0x00000010ff04a424 */ /* 0x000fe200078e00ff */
[----:B------:R-:W-:Y:S01]  /*2a50*/  SHF.L.U32 R5, R12, 0x1f, RZ ;  /* 0x0000001f0c057819 */ /* 0x000fe200000006ff */
[----:B------:R-:W-:Y:S01]  /*2a60*/  UIADD3 UR7, UPT, UPT, UR4, 0x80, URZ ;  /* 0x0000008004077890 */ /* 0x000fe2000fffe0ff */
[----:B------:R1:W-:Y:S05]  /*2a70*/  SYNCS.ARRIVE.TRANS64.RED.A1T0 RZ, [R2+URZ], RZ ;  /* 0x000000ff02ff79a7 */ /* 0x0003ea00081004ff */
[----:B------:R-:W-:Y:S01]  /*2a80*/  IMAD.U32 R6, RZ, RZ, UR7 ;  /* 0x00000007ff067e24 */ /* 0x000fe2000f8e00ff */
[----:B------:R-:W2:Y:S04]  /*2a90*/  SYNCS.PHASECHK.TRANS64.TRYWAIT P0, [UR4+0x90], R5 ;  /* 0x00009005ff0075a7 */ /* 0x000ea80008001104 */
[----:B------:R-:W-:Y:S01]  /*2aa0*/  PRMT R6, R0, 0x654, R6 ;  /* 0x0000065400067816 */ /* 0x000fe20000000006 */
[----:B-12---:R-:W-:Y:S06]  /*2ab0*/  @!P0 BRA `(.L_x_48) ;  /* 0x0000008800d08947 */ /* 0x006fec0003800000 */
.L_x_145:
[----:B------:R-:W-:Y:S01]  /*2ac0*/  ULEA UR8, UR5, UR6, 0x4 ;  /* 0x0000000605087291 */ /* 0x000fe2000f8e20ff */
[----:B------:R-:W-:Y:S01]  /*2ad0*/  SEL R3, R6, R3, !P2 ;  /* 0x0000000306037207 */ /* 0x000fe20005000000 */
[----:B------:R-:W-:Y:S01]  /*2ae0*/  UIADD3 UR9, UPT, UPT, UR4, 0x80, URZ ;  /* 0x0000008004097890 */ /* 0x000fe2000fffe0ff */
[----:B-1----:R-:W-:Y:S01]  /*2af0*/  LEA R2, R11, UR6, 0x3 ;  /* 0x000000060b027c11 */ /* 0x002fe2000f8e18ff */
[----:B------:R-:W-:Y:S01]  /*2b00*/  UIADD3 UR8, UPT, UPT, UR8, 0xf0, URZ ;  /* 0x000000f008087890 */ /* 0x000fe2000fffe0ff */
[----:B------:R1:W-:Y:S01]  /*2b10*/  @!P2 SYNCS.ARRIVE.TRANS64.RED RZ, [R3+URZ], R4 ;  /* 0x0000000403ffa9a7 */ /* 0x0003e200080004ff */
[----:B------:R-:W-:Y:S01]  /*2b20*/  UIADD3 UR4, UPT, UPT, UR5, 0x1, URZ ;  /* 0x0000000105047890 */ /* 0x000fe2000fffe0ff */
[----:B------:R-:W-:-:S03]  /*2b30*/  VIADD R8, R8, 0x1 ;  /* 0x0000000108087836 */ /* 0x000fc60000000000 */
[----:B------:R-:W-:Y:S02]  /*2b40*/  UISETP.NE.AND UP0, UPT, UR4, 0x2, UPT ;  /* 0x000000020400788c */ /* 0x000fe4000bf05270 */
[----:B------:R-:W-:Y:S01]  /*2b50*/  ISETP.NE.AND P0, PT, R8, 0x2, PT ;  /* 0x000000020800780c */ /* 0x000fe20003f05270 */
[----:B------:R-:W-:Y:S06]  /*2b60*/  UGETNEXTWORKID.BROADCAST [UR8], [UR9] ;  /* 0x00000000080073ca */ /* 0x000fec0008000100 */
[----:B------:R-:W-:Y:S02]  /*2b70*/  USEL UR7, URZ, 0x1, UP0 ;  /* 0x00000001ff077887 */ /* 0x000fe40008000000 */
[----:B------:R-:W-:-:S04]  /*2b80*/  USEL UR5, UR4, URZ, UP0 ;  /* 0x000000ff04057287 */ /* 0x000fc80008000000 */
[----:B------:R-:W-:Y:S02]  /*2b90*/  LOP3.LUT R12, R12, UR7, RZ, 0x3c, !PT ;  /* 0x000000070c0c7c12 */ /* 0x000fe4000f8e3cff */
[----:B-1----:R-:W-:-:S04]  /*2ba0*/  SHF.L.U32 R4, R10, 0x1f, RZ ;  /* 0x0000001f0a047819 */ /* 0x002fc800000006ff */
[----:B------:R-:W1:Y:S02]  /*2bb0*/  SYNCS.PHASECHK.TRANS64.TRYWAIT P1, [R2+URZ+0x80], R4 ;  /* 0x00008004020075a7 */ /* 0x000e6400080211ff */
[----:B-1----:R-:W-:Y:S05]  /*2bc0*/  @!P1 BRA `(.L_x_49) ;  /* 0x0000008800a49947 */ /* 0x002fea0003800000 */
.L_x_146:
[C---:B-1----:R-:W-:Y:S01]  /*2bd0*/  LEA R4, R11.reuse, UR6, 0x4 ;  /* 0x000000060b047c11 */ /* 0x042fe2000f8e20ff */
[----:B------:R-:W-:Y:S01]  /*2be0*/  VIADD R2, R2, 0x90 ;  /* 0x0000009002027836 */ /* 0x000fe20000000000 */
[----:B------:R-:W-:Y:S01]  /*2bf0*/  SEL R8, R8, RZ, P0 ;  /* 0x000000ff08087207 */ /* 0x000fe20000000000 */
[----:B------:R-:W-:-:S03]  /*2c00*/  VIADD R11, R11, 0x1 ;  /* 0x000000010b0b7836 */ /* 0x000fc60000000000 */
[----:B------:R-:W1:Y:S01]  /*2c10*/  LDS.128 R4, [R4+0xf0] ;  /* 0x0000f00004047984 */ /* 0x000e620000000c00 */
[----:B------:R-:W-:Y:S02]  /*2c20*/  PRMT R2, RZ, 0x654, R2 ;  /* 0x00000654ff027816 */ /* 0x000fe40000000002 */
[C---:B------:R-:W-:Y:S01]  /*2c30*/  ISETP.NE.AND P1, PT, R11.reuse, 0x2, PT ;  /* 0x000000020b00780c */ /* 0x040fe20003f25270 */
[----:B------:R-:W-:Y:S01]  /*2c40*/  @!PT LDS RZ, [RZ] ;  /* 0x00000000fffff984 */ /* 0x000fe20000000800 */
[----:B------:R-:W-:Y:S01]  /*2c50*/  @!PT LDS RZ, [RZ] ;  /* 0x00000000fffff984 */ /* 0x000fe20000000800 */
[----:B------:R-:W-:Y:S01]  /*2c60*/  @!PT LDS RZ, [RZ] ;  /* 0x00000000fffff984 */ /* 0x000fe20000000800 */
[----:B------:R-:W-:Y:S01]  /*2c70*/  @!PT LDS RZ, [RZ] ;  /* 0x00000000fffff984 */ /* 0x000fe20000000800 */
[----:B------:R2:W-:Y:S06]  /*2c80*/  MEMBAR.ALL.CTA ;  /* 0x0000000000007992 */ /* 0x0005ec0000008000 */
[----:B--2---:R-:W2:Y:S01]  /*2c90*/  FENCE.VIEW.ASYNC.S ;  /* 0x00000000000073c6 */ /* 0x004ea20000000000 */
[----:B------:R-:W-:Y:S01]  /*2ca0*/  SEL R11, R11, RZ, P1 ;  /* 0x000000ff0b0b7207 */ /* 0x000fe20000800000 */
[----:B--2---:R2:W-:Y:S01]  /*2cb0*/  SYNCS.ARRIVE.TRANS64.RED.A1T0 RZ, [R2+URZ], RZ ;  /* 0x000000ff02ff79a7 */ /* 0x0045e200081004ff */
[----:B-1----:R-:W-:-:S02]  /*2cc0*/  LOP3.LUT P3, RZ, R6, 0x1, RZ, 0xc0, !PT ;  /* 0x0000000106ff7812 */ /* 0x002fc4000786c0ff */
[----:B------:R-:W-:-:S04]  /*2cd0*/  SEL R4, RZ, 0x1, P1 ;  /* 0x00000001ff047807 */ /* 0x000fc80000800000 */
[----:B------:R-:W-:Y:S02]  /*2ce0*/  LOP3.LUT R10, R10, R4, RZ, 0x3c, !PT ;  /* 0x000000040a0a7212 */ /* 0x000fe400078e3cff */
[----:B--2---:R-:W-:-:S04]  /*2cf0*/  SEL R2, RZ, 0x1, P0 ;  /* 0x00000001ff027807 */ /* 0x004fc80000000000 */
[----:B------:R-:W-:Y:S01]  /*2d00*/  LOP3.LUT R9, R9, R2, RZ, 0x3c, !PT ;  /* 0x0000000209097212 */ /* 0x000fe200078e3cff */
[----:B------:R-:W-:Y:S06]  /*2d10*/  @P3 BRA `(.L_x_50) ;  /* 0xfffffffc002c3947 */ /* 0x000fec000383ffff */
[----:B------:R-:W-:Y:S01]  /*2d20*/  ULEA UR4, UR5, UR6, 0x3 ;  /* 0x0000000605047291 */ /* 0x000fe2000f8e18ff */
[----:B------:R-:W-:-:S08]  /*2d30*/  SHF.L.U32 R2, R12, 0x1f, RZ ;  /* 0x0000001f0c027819 */ /* 0x000fd000000006ff */
[----:B------:R-:W1:Y:S02]  /*2d40*/  SYNCS.PHASECHK.TRANS64 P0, [UR4+0x90], R2 ;  /* 0x00009002ff0075a7 */ /* 0x000e640008001004 */
[----:B-1----:R-:W-:Y:S05]  /*2d50*/  @P0 BRA `(.L_x_51) ;  /* 0x0000000000080947 */ /* 0x002fea0003800000 */
[----:B------:R-:W1:Y:S02]  /*2d60*/  SYNCS.PHASECHK.TRANS64.TRYWAIT P0, [UR4+0x90], R2 ;  /* 0x00009002ff0075a7 */ /* 0x000e640008001104 */
[----:B-1----:R-:W-:Y:S05]  /*2d70*/  @!P0 BRA `(.L_x_52) ;  /* 0x00000088004c8947 */ /* 0x002fea0003800000 */
.L_x_51:
[----:B------:R-:W-:-:S04]  /*2d80*/  UIADD3 UR7, UPT, UPT, UR5, 0x1, URZ ;  /* 0x0000000105077890 */ /* 0x000fc8000fffe0ff */
[----:B------:R-:W-:-:S04]  /*2d90*/  UISETP.NE.AND UP0, UPT, UR7, 0x2, UPT ;  /* 0x000000020700788c */ /* 0x000fc8000bf05270 */
[----:B------:R-:W-:Y:S02]  /*2da0*/  USEL UR8, URZ, 0x1, UP0 ;  /* 0x00000001ff087887 */ /* 0x000fe40008000000 */
[----:B------:R-:W-:-:S04]  /*2db0*/  USEL UR7, UR7, URZ, UP0 ;  /* 0x000000ff07077287 */ /* 0x000fc80008000000 */
[----:B------:R-:W-:Y:S01]  /*2dc0*/  ULEA UR7, UR7, UR6, 0x3 ;  /* 0x0000000607077291 */ /* 0x000fe2000f8e18ff */
[----:B-1----:R-:W-:-:S04]  /*2dd0*/  LOP3.LUT R2, R12, UR8, RZ, 0x3c, !PT ;  /* 0x000000080c027c12 */ /* 0x002fc8000f8e3cff */
[----:B------:R-:W-:-:S04]  /*2de0*/  SHF.L.U32 R0, R2, 0x1f, RZ ;  /* 0x0000001f02007819 */ /* 0x000fc800000006ff */
[----:B------:R-:W1:Y:S02]  /*2df0*/  SYNCS.PHASECHK.TRANS64 P0, [UR7+0x90], R0 ;  /* 0x00009000ff0075a7 */ /* 0x000e640008001007 */
[----:B-1----:R-:W-:Y:S05]  /*2e00*/  @P0 EXIT ;  /* 0x000000000000094d */ /* 0x002fea0003800000 */
[----:B------:R-:W-:Y:S02]  /*2e10*/  SHF.L.U32 R2, R2, 0x1f, RZ ;  /* 0x0000001f02027819 */ /* 0x000fe400000006ff */
[----:B------:R-:W-:-:S07]  /*2e20*/  MOV R0, UR7 ;  /* 0x0000000700007c02 */ /* 0x000fce0008000f00 */
.L_x_53:
[----:B-1----:R1:W2:Y:S02]  /*2e30*/  SYNCS.PHASECHK.TRANS64.TRYWAIT P0, [R0+URZ+0x90], R2 ;  /* 0x00009002000075a7 */ /* 0x0022a400080011ff */
[----:B--2---:R-:W-:Y:S05]  /*2e40*/  @!P0 NANOSLEEP.SYNCS 0x989680 ;  /* 0x009896800000895d */ /* 0x004fea0003900000 */
[----:B------:R-:W2:Y:S02]  /*2e50*/  @!P0 SYNCS.PHASECHK.TRANS64 P0, [R0+URZ+0x90], R2 ;  /* 0x00009002000085a7 */ /* 0x000ea400080010ff */
[----:B--2---:R-:W-:Y:S05]  /*2e60*/  @P0 EXIT ;  /* 0x000000000000094d */ /* 0x004fea0003800000 */
[----:B------:R-:W-:Y:S05]  /*2e70*/  BRA `(.L_x_53) ;  /* 0xfffffffc00ec7947 */ /* 0x000fea000383ffff */
.L_x_46:
[----:B------:R-:W-:Y:S05]  /*2e80*/  BRA.U UP4, `(.L_x_54) ;  /* 0x0000000d04787547 */ /* 0x000fea000b800000 */
[----:B------:R-:W1:Y:S01]  /*2e90*/  S2UR UR7, SR_CgaCtaId ;  /* 0x00000000000779c3 */ /* 0x000e620000008800 */
[----:B------:R-:W-:Y:S01]  /*2ea0*/  UMOV UR4, 0x40 ;  /* 0x0000004000047882 */ /* 0x000fe20000000000 */
[----:B------:R-:W-:Y:S01]  /*2eb0*/  NOP ;  /* 0x0000000000007918 */ /* 0x000fe20000000000 */
[----:B------:R-:W-:Y:S01]  /*2ec0*/  UMOV UR6, 0x400 ;  /* 0x0000040000067882 */ /* 0x000fe20000000000 */
[----:B-1----:R-:W-:Y:S02]  /*2ed0*/  ULEA UR5, UR7, UR4, 0x18 ;  /* 0x0000000407057291 */ /* 0x002fe4000f8ec0ff */
[----:B------:R-:W-:-:S07]  /*2ee0*/  ULEA UR6, UR7, UR6, 0x18 ;  /* 0x0000000607067291 */ /* 0x000fce000f8ec0ff */
[----:B------:R-:W1:Y:S02]  /*2ef0*/  LDS.U8 R0, [UR5+0x1c] ;  /* 0x00001c05ff007984 */ /* 0x000e640008000000 */
[----:B-1----:R-:W-:-:S13]  /*2f00*/  ISETP.NE.AND P0, PT, R0, RZ, PT ;  /* 0x000000ff0000720c */ /* 0x002fda0003f05270 */
[----:B------:R-:W-:Y:S05]  /*2f10*/  @P0 BRA `(.L_x_55) ;  /* 0x0000000000580947 */ /* 0x000fea0003800000 */
[----:B------:R-:W-:-:S13]  /*2f20*/  ELECT P0, URZ, PT ;  /* 0x0000000000ff782f */ /* 0x000fda0003800000 */
[----:B------:R-:W-:Y:S05]  /*2f30*/  @!P0 BRA `(.L_x_56) ;  /* 0x0000000000608947 */ /* 0x000fea0003800000 */
[----:B------:R-:W-:Y:S01]  /*2f40*/  UMOV UR4, 0x10 ;  /* 0x0000001000047882 */ /* 0x000fe20000000000 */
[----:B------:R-:W-:Y:S01]  /*2f50*/  HFMA2 R0, -RZ, RZ, 0, 5.9604644775390625e-08 ;  /* 0x00000001ff007431 */ /* 0x000fe200000001ff */
[----:B------:R-:W-:-:S03]  /*2f60*/  MOV R3, 0xffff ;  /* 0x0000ffff00037802 */ /* 0x000fc60000000f00 */
[----:B------:R-:W-:Y:S04]  /*2f70*/  DEPBAR.LE SB1, 0x36 ;  /* 0x00009d800000791a */ /* 0x000fe80000000000 */
[----:B------:R-:W1:Y:S02]  /*2f80*/  UTCATOMSWS.FIND_AND_SET.ALIGN UP0, UR4, UR4 ;  /* 0x00000004000475e3 */ /* 0x000e640008000800 */
[----:B-1----:R-:W-:Y:S01]  /*2f90*/  MOV R4, UR4 ;  /* 0x0000000400047c02 */ /* 0x002fe20008000f00 */
[----:B------:R-:W-:Y:S06]  /*2fa0*/  BRA.U UP0, `(.L_x_57) ;  /* 0x0000000100187547 */ /* 0x000fec000b800000 */
.L_x_58:
[----:B------:R-:W-:Y:S05]  /*2fb0*/  NANOSLEEP 0x64 ;  /* 0x000000640000795d */ /* 0x000fea0003800000 */
[----:B------:R-:W-:-:S05]  /*2fc0*/  UMOV UR4, 0x10 ;  /* 0x0000001000047882 */ /* 0x000fca0000000000 */
[----:B------:R-:W-:Y:S04]  /*2fd0*/  DEPBAR.LE SB1, 0x36 ;  /* 0x00009d800000791a */ /* 0x000fe80000000000 */
[----:B------:R-:W1:Y:S02]  /*2fe0*/  UTCATOMSWS.FIND_AND_SET.ALIGN UP0, UR4, UR4 ;  /* 0x00000004000475e3 */ /* 0x000e640008000800 */
[----:B-1----:R-:W-:Y:S01]  /*2ff0*/  MOV R4, UR4 ;  /* 0x0000000400047c02 */ /* 0x002fe20008000f00 */
[----:B------:R-:W-:Y:S05]  /*3000*/  BRA.U !UP0, `(.L_x_58) ;  /* 0xfffffffd08e87547 */ /* 0x000fea000b83ffff */
.L_x_57:
[-C--:B------:R-:W-:Y:S02]  /*3010*/  SHF.L.U32 R3, R3, R4.reuse, RZ ;  /* 0x0000000403037219 */ /* 0x080fe400000006ff */
[----:B------:R-:W-:Y:S01]  /*3020*/  SHF.L.U32 R0, R0, R4, RZ ;  /* 0x0000000400007219 */ /* 0x000fe200000006ff */
[----:B------:R-:W-:Y:S02]  /*3030*/  IMAD.SHL.U32 R4, R4, 0x20, RZ ;  /* 0x0000002004047824 */ /* 0x000fe400078e00ff */
[----:B------:R1:W-:Y:S04]  /*3040*/  ATOMS.OR RZ, [UR5+0x14], R3 ;  /* 0x00001403ffff798c */ /* 0x0003e8000b000005 */
[----:B------:R1:W-:Y:S04]  /*3050*/  ATOMS.OR RZ, [UR5+0x18], R0 ;  /* 0x00001800ffff798c */ /* 0x0003e8000b000005 */
[----:B------:R1:W-:Y:S01]  /*3060*/  STS [UR6+0x110], R4 ;  /* 0x00011004ff007988 */ /* 0x0003e20008000806 */
[----:B------:R-:W-:Y:S05]  /*3070*/  BRA `(.L_x_56) ;  /* 0x0000000000107947 */ /* 0x000fea0003800000 */
.L_x_55:
[----:B------:R-:W-:Y:S02]  /*3080*/  MOV R0, 0xffffffff ;  /* 0xffffffff00007802 */ /* 0x000fe40000000f00 */
[----:B------:R-:W-:-:S03]  /*3090*/  MOV R4, 0x30c0 ;  /* 0x000030c000047802 */ /* 0x000fc60000000f00 */
[----:B------:R1:W-:Y:S04]  /*30a0*/  STS [UR6+0x110], R0 ;  /* 0x00011000ff007988 */ /* 0x0003e80008000806 */
[----:B-1---5:R-:W-:Y:S05]  /*30b0*/  CALL.REL.NOINC `($__internal_1_$__cuda_sm10x_tcgen05_guardrail_trap_phase_invalid_during_alloc) ;  /* 0x0000008c00647944 */ /* 0x022fea0003c00000 */
.L_x_56:
[----:B------:R-:W-:Y:S05]  /*30c0*/  WARPSYNC.ALL ;  /* 0x0000000000007948 */ /* 0x000fea0003800000 */
[----:B------:R-:W2:Y:S01]  /*30d0*/  S2UR UR4, SR_CgaCtaId ;  /* 0x00000000000479c3 */ /* 0x000ea20000008800 */
[----:B------:R-:W-:Y:S01]  /*30e0*/  UMOV UR26, 0x400 ;  /* 0x00000400001a7882 */ /* 0x000fe20000000000 */
[----:B------:R-:W-:-:S06]  /*30f0*/  NOP ;  /* 0x0000000000007918 */ /* 0x000fcc0000000000 */
[----:B------:R-:W-:Y:S06]  /*3100*/  BAR.ARV 0x6, 0xa0 ;  /* 0x0182800000007b1d */ /* 0x000fec0000002000 */
[----:B------:R-:W3:Y:S01]  /*3110*/  LDCU UR5, c[0x0][0x38c] ;  /* 0x00007180ff0577ac */ /* 0x000ee20008000800 */
[----:B------:R-:W-:Y:S01]  /*3120*/  LOP3.LUT R2, R2, 0xffff, RZ, 0xc0, !PT ;  /* 0x0000ffff02027812 */ /* 0x000fe200078ec0ff */
[----:B------:R-:W-:Y:S01]  /*3130*/  IMAD.MOV.U32 R11, RZ, RZ, 0x1 ;  /* 0x00000001ff0b7424 */ /* 0x000fe200078e00ff */
[----:B------:R-:W-:Y:S01]  /*3140*/  CS2R R8, SRZ ;  /* 0x0000000000087805 */ /* 0x000fe2000001ff00 */
[----:B------:R-:W4:Y:S01]  /*3150*/  LDCU UR7, c[0x0][0x38c] ;  /* 0x00007180ff0777ac */ /* 0x000f220008000800 */
[----:B------:R-:W-:Y:S01]  /*3160*/  R2UR UR27, R2 ;  /* 0x00000000021b72ca */ /* 0x000fe200000e0000 */
[----:B------:R-:W-:Y:S01]  /*3170*/  IMAD.MOV.U32 R10, RZ, RZ, RZ ;  /* 0x000000ffff0a7224 */ /* 0x000fe200078e00ff */
[----:B------:R-:W-:Y:S01]  /*3180*/  UMOV UR31, URZ ;  /* 0x000000ff001f7c82 */ /* 0x000fe20008000000 */
[----:B------:R-:W-:Y:S01]  /*3190*/  UMOV UR22, URZ ;  /* 0x000000ff00167c82 */ /* 0x000fe20008000000 */
[----:B--2---:R-:W-:Y:S01]  /*31a0*/  ULEA UR26, UR4, UR26, 0x18 ;  /* 0x0000001a041a7291 */ /* 0x004fe2000f8ec0ff */
[----:B------:R-:W-:Y:S01]  /*31b0*/  UMOV UR38, 0x0 ;  /* 0x0000000000267882 */ /* 0x000fe20000000000 */
[----:B------:R-:W-:-:S02]  /*31c0*/  UMOV UR39, 0x8400490 ;  /* 0x0840049000277882 */ /* 0x000fc40000000000 */
[----:B------:R-:W-:Y:S02]  /*31d0*/  UIADD3 UR4, UPT, UPT, UR26, 0x10800, URZ ;  /* 0x000108001a047890 */ /* 0x000fe4000fffe0ff */
[----:B------:R-:W-:Y:S02]  /*31e0*/  UIADD3 UR6, UPT, UPT, UR26, 0x1c800, URZ ;  /* 0x0001c8001a067890 */ /* 0x000fe4000fffe0ff */
[----:B---3--:R-:W-:Y:S01]  /*31f0*/  UIADD3 UR5, UPT, UPT, UR5, 0x3f, URZ ;  /* 0x0000003f05057890 */ /* 0x008fe2000fffe0ff */
[----:B-1----:R-:W1:Y:S01]  /*3200*/  LDS R0, [UR26+0x110] ;  /* 0x0001101aff007984 */ /* 0x002e620008000800 */
[----:B------:R-:W-:Y:S01]  /*3210*/  UMOV UR36, 0x0 ;  /* 0x0000000000247882 */ /* 0x000fe20000000000 */
[----:B------:R-:W-:Y:S01]  /*3220*/  UMOV UR37, 0x8400490 ;  /* 0x0840049000257882 */ /* 0x000fe20000000000 */
[----:B------:R-:W-:Y:S02]  /*3230*/  USHF.R.S32.HI UR40, URZ, 0x1f, UR5 ;  /* 0x0000001fff287899 */ /* 0x000fe40008011405 */
[----:B----4-:R-:W-:-:S02]  /*3240*/  UISETP.GE.AND UP4, UPT, UR7, 0x1, UPT ;  /* 0x000000010700788c */ /* 0x010fc4000bf86270 */
[----:B------:R-:W-:Y:S02]  /*3250*/  ULEA.HI UR40, UR40, UR5, URZ, 0x6 ;  /* 0x0000000528287291 */ /* 0x000fe4000f8f30ff */
[----:B------:R-:W-:Y:S02]  /*3260*/  USHF.R.U32.HI UR5, URZ, 0x4, UR4 ;  /* 0x00000004ff057899 */ /* 0x000fe40008011604 */
[----:B------:R-:W-:Y:S02]  /*3270*/  USHF.R.S32.HI UR40, URZ, 0x6, UR40 ;  /* 0x00000006ff287899 */ /* 0x000fe40008011428 */
[----:B------:R-:W-:Y:S02]  /*3280*/  USHF.R.U32.HI UR4, URZ, 0x4, UR6 ;  /* 0x00000004ff047899 */ /* 0x000fe40008011606 */
[----:B------:R-:W-:Y:S02]  /*3290*/  UISETP.LT.AND UP0, UPT, UR40, 0x1, UPT ;  /* 0x000000012800788c */ /* 0x000fe4000bf01270 */
[----:B------:R-:W-:-:S02]  /*32a0*/  ULOP3.LUT UR5, UR5, 0x3fff, URZ, 0xc0, !UPT ;  /* 0x00003fff05057892 */ /* 0x000fc4000f8ec0ff */
[----:B------:R-:W-:Y:S02]  /*32b0*/  ULOP3.LUT UR4, UR4, 0x3fff, URZ, 0xc0, !UPT ;  /* 0x00003fff04047892 */ /* 0x000fe4000f8ec0ff */
[----:B------:R-:W-:Y:S02]  /*32c0*/  USEL UR41, UR40, 0x1, !UP0 ;  /* 0x0000000128297887 */ /* 0x000fe4000c000000 */
[----:B------:R-:W-:Y:S02]  /*32d0*/  ULOP3.LUT UR28, UR5, 0x10000, URZ, 0xfc, !UPT ;  /* 0x00010000051c7892 */ /* 0x000fe4000f8efcff */
[----:B------:R-:W-:Y:S02]  /*32e0*/  ULOP3.LUT UR29, UR4, 0x10000, URZ, 0xfc, !UPT ;  /* 0x00010000041d7892 */ /* 0x000fe4000f8efcff */
[----:B------:R-:W-:Y:S01]  /*32f0*/  UIADD3 UR41, UPT, UPT, -UR41, URZ, URZ ;  /* 0x000000ff29297290 */ /* 0x000fe2000fffe1ff */
[----:B------:R-:W-:Y:S01]  /*3300*/  UMOV UR34, 0x0 ;  /* 0x0000000000227882 */ /* 0x000fe20000000000 */
[----:B------:R-:W-:Y:S01]  /*3310*/  UMOV UR35, 0x8400490 ;  /* 0x0840049000237882 */ /* 0x000fe20000000000 */
[----:B------:R-:W-:Y:S01]  /*3320*/  UMOV UR32, 0x0 ;  /* 0x0000000000207882 */ /* 0x000fe20000000000 */
[----:B------:R-:W-:Y:S01]  /*3330*/  UMOV UR33, 0x8400490 ;  /* 0x0840049000217882 */ /* 0x000fe20000000000 */
[----:B-1----:R-:W-:-:S15]  /*3340*/  R2UR UR42, R0 ;  /* 0x00000000002a72ca */ /* 0x002fde00000e0000 */
.L_x_65:
[----:B------:R-:W-:Y:S02]  /*3350*/  LEA R0, R10, UR26, 0x3 ;  /* 0x0000001a0a007c11 */ /* 0x000fe4000f8e18ff */
[----:B------:R-:W-:Y:S02]  /*3360*/  SHF.L.U32 R2, R9, 0x1f, RZ ;  /* 0x0000001f09027819 */ /* 0x000fe400000006ff */
[----:B------:R-:W-:Y:S01]  /*3370*/  PLOP3.LUT P0, PT, PT, PT, UP4, 0x80, 0x8 ;  /* 0x000000000008781c */ /* 0x000fe20003f0f048 */
[----:B------:R-:W-:Y:S01]  /*3380*/  VIADD R3, R0, 0x90 ;  /* 0x0000009000037836 */ /* 0x000fe20000000000 */
[----:B-1----:R-:W1:Y:S02]  /*3390*/  SYNCS.PHASECHK.TRANS64.TRYWAIT P1, [R0+URZ+0x80], R2 ;  /* 0x00008002000075a7 */ /* 0x002e6400080211ff */
[----:B-1-3--:R-:W-:Y:S09]  /*33a0*/  @!P1 BRA `(.L_x_59) ;  /* 0x0000008000d89947 */ /* 0x00aff20003800000 */
.L_x_148:
[----:B------:R-:W-:Y:S01]  /*33b0*/  LEA R4, R10, UR26, 0x4 ;  /* 0x0000001a0a047c11 */ /* 0x000fe2000f8e20ff */
[----:B------:R-:W-:Y:S01]  /*33c0*/  @UP4 ULEA UR4, UR22, UR26, 0x3 ;  /* 0x0000001a16044291 */ /* 0x000fe2000f8e18ff */
[----:B------:R-:W-:Y:S01]  /*33d0*/  PLOP3.LUT P2, PT, PT, PT, PT, 0x80, 0x8 ;  /* 0x000000000008781c */ /* 0x000fe20003f4f070 */
[----:B------:R-:W-:Y:S01]  /*33e0*/  ULEA UR30, UR31, UR26, 0x3 ;  /* 0x0000001a1f1e7291 */ /* 0x000fe2000f8e18ff */
[----:B------:R-:W-:Y:S01]  /*33f0*/  PRMT R3, RZ, 0x654, R3 ;  /* 0x00000654ff037816 */ /* 0x000fe20000000003 */
[----:B------:R-:W-:Y:S01]  /*3400*/  ULEA UR11, UR31, UR42, 0x8 ;  /* 0x0000002a1f0b7291 */ /* 0x000fe2000f8e40ff */
[----:B------:R-:W2:Y:S01]  /*3410*/  LDS.128 R4, [R4+0xf0] ;  /* 0x0000f00004047984 */ /* 0x000ea20000000c00 */
[----:B-1----:R-:W-:Y:S02]  /*3420*/  @P0 SHF.L.U32 R2, R8, 0x1f, RZ ;  /* 0x0000001f08020819 */ /* 0x002fe400000006ff */
[----:B------:R-:W-:Y:S01]  /*3430*/  SHF.L.U32 R0, R11, 0x1f, RZ ;  /* 0x0000001f0b007819 */ /* 0x000fe200000006ff */
[----:B------:R-:W-:Y:S01]  /*3440*/  @!PT LDS RZ, [RZ] ;  /* 0x00000000fffff984 */ /* 0x000fe20000000800 */
[----:B------:R-:W-:Y:S01]  /*3450*/  @!PT LDS RZ, [RZ] ;  /* 0x00000000fffff984 */ /* 0x000fe20000000800 */
[----:B------:R-:W-:Y:S01]  /*3460*/  @!PT LDS RZ, [RZ] ;  /* 0x00000000fffff984 */ /* 0x000fe20000000800 */
[----:B------:R-:W-:Y:S01]  /*3470*/  @!PT LDS RZ, [RZ] ;  /* 0x00000000fffff984 */ /* 0x000fe20000000800 */
[----:B------:R1:W-:Y:S06]  /*3480*/  MEMBAR.ALL.CTA ;  /* 0x0000000000007992 */ /* 0x0003ec0000008000 */
[----:B-1----:R-:W1:Y:S02]  /*3490*/  FENCE.VIEW.ASYNC.S ;  /* 0x00000000000073c6 */ /* 0x002e640000000000 */
[----:B-1----:R1:W-:Y:S01]  /*34a0*/  SYNCS.ARRIVE.TRANS64.RED.A1T0 RZ, [R3+URZ], RZ ;  /* 0x000000ff03ff79a7 */ /* 0x0023e200081004ff */
[----:B------:R1:W3:Y:S01]  /*34b0*/  @P0 SYNCS.PHASECHK.TRANS64.TRYWAIT P2, [UR4], R2 ;  /* 0x00000002ff0005a7 */ /* 0x0002e20008041104 */
[----:B--2---:R-:W-:Y:S01]  /*34c0*/  LOP3.LUT P1, RZ, R6, 0x1, RZ, 0xc0, !PT ;  /* 0x0000000106ff7812 */ /* 0x004fe2000782c0ff */
[----:B------:R-:W2:Y:S02]  /*34d0*/  SYNCS.PHASECHK.TRANS64.TRYWAIT P0, [UR30+0xb0], R0 ;  /* 0x0000b000ff0075a7 */ /* 0x000ea4000800111e */
[----:B-123--:R-:W-:Y:S10]  /*34e0*/  @!P0 BRA `(.L_x_60) ;  /* 0x00000080009c8947 */ /* 0x00eff40003800000 */
.L_x_150:
[----:B------:R-:W-:Y:S01]  /*34f0*/  IADD3 R10, PT, PT, R10, 0x1, RZ ;  /* 0x000000010a0a7810 */ /* 0x000fe20007ffe0ff */
[----:B------:R-:W-:Y:S06]  /*3500*/  BRA.U !UP4, `(.L_x_61) ;  /* 0x000000010cc07547 */ /* 0x000fec000b800000 */
[----:B------:R-:W-:Y:S01]  /*3510*/  UPLOP3.LUT UP2, UPT, UPT, UPT, UPT, 0x40, 0x4 ;  /* 0x000000000004789c */ /* 0x000fe20003f4e870 */
[----:B------:R-:W-:Y:S01]  /*3520*/  UMOV UR24, UR41 ;  /* 0x0000002900187c82 */ /* 0x000fe20008000000 */
[----:B------:R-:W-:Y:S01]  /*3530*/  UMOV UR23, UR40 ;  /* 0x0000002800177c82 */ /* 0x000fe20008000000 */
[----:B------:R-:W-:-:S08]  /*3540*/  UMOV UR10, UR22 ;  /* 0x00000016000a7c82 */ /* 0x000fd00008000000 */
.L_x_64:
[----:B------:R-:W-:Y:S02]  /*3550*/  UIADD3 UR24, UPT, UPT, UR24, 0x1, URZ ;  /* 0x0000000118187890 */ /* 0x000fe4000fffe0ff */
[----:B--2---:R-:W-:Y:S02]  /*3560*/  ULEA UR5, UR10, UR26, 0x3 ;  /* 0x0000001a0a057291 */ /* 0x004fe4000f8e18ff */
[----:B------:R-:W-:Y:S01]  /*3570*/  UISETP.NE.AND UP3, UPT, UR24, URZ, UPT ;  /* 0x000000ff1800728c */ /* 0x000fe2000bf65270 */
[----:B---3--:R-:W-:Y:S10]  /*3580*/  @P2 BRA `(.L_x_62) ;  /* 0x00000000000c2947 */ /* 0x008ff40003800000 */
[----:B-1----:R-:W-:Y:S04]  /*3590*/  SHF.L.U32 R2, R8, 0x1f, RZ ;  /* 0x0000001f08027819 */ /* 0x002fe800000006ff */
[----:B------:R-:W1:Y:S02]  /*35a0*/  SYNCS.PHASECHK.TRANS64.TRYWAIT P0, [UR5], R2 ;  /* 0x00000002ff0075a7 */ /* 0x000e640008001105 */
[----:B-1----:R-:W-:Y:S05]  /*35b0*/  @!P0 BRA `(.L_x_63) ;  /* 0x0000008000808947 */ /* 0x002fea0003800000 */
.L_x_62:
[----:B------:R-:W-:Y:S01]  /*35c0*/  UISETP.NE.AND UP0, UPT, UR23, 0x1, UPT ;  /* 0x000000011700788c */ /* 0x000fe2000bf05270 */
[----:B------:R-:W-:Y:S01]  /*35d0*/  PLOP3.LUT P2, PT, PT, PT, PT, 0x80, 0x8 ;  /* 0x000000000008781c */ /* 0x000fe20003f4f070 */
[----:B------:R-:W-:Y:S02]  /*35e0*/  UIADD3 UR4, UPT, UPT, UR10, 0x1, URZ ;  /* 0x000000010a047890 */ /* 0x000fe4000fffe0ff */
[----:B------:R-:W-:Y:S02]  /*35f0*/  UIADD3 UR25, UPT, UPT, UR5, 0x18, URZ ;  /* 0x0000001805197890 */ /* 0x000fe4000fffe0ff */
[----:B------:R-:W-:Y:S01]  /*3600*/  UISETP.NE.AND UP1, UPT, UR4, 0x3, UPT ;  /* 0x000000030400788c */ /* 0x000fe2000bf25270 */
[----:B------:R-:W-:Y:S01]  /*3610*/  PLOP3.LUT P0, PT, PT, PT, UP0, 0x80, 0x8 ;  /* 0x000000000008781c */ /* 0x000fe20003f0f008 */
[----:B------:R-:W-:Y:S02]  /*3620*/  UIADD3 UR23, UPT, UPT, UR23, -0x1, URZ ;  /* 0xffffffff17177890 */ /* 0x000fe4000fffe0ff */
[----:B------:R-:W-:Y:S02]  /*3630*/  USEL UR6, URZ, 0x1, UP1 ;  /* 0x00000001ff067887 */ /* 0x000fe40008800000 */
[----:B------:R-:W-:Y:S01]  /*3640*/  USEL UR22, UR4, URZ, UP1 ;  /* 0x000000ff04167287 */ /* 0x000fe20008800000 */
[----:B------:R-:W-:Y:S01]  /*3650*/  UMOV UR7, 0x40004040 ;  /* 0x4000404000077882 */ /* 0x000fe20000000000 */
[----:B------:R-:W-:Y:S02]  /*3660*/  UMOV UR5, 0x40004040 ;  /* 0x4000404000057882 */ /* 0x000fe40000000000 */
[----:B------:R-:W-:Y:S01]  /*3670*/  @UP0 ULEA UR4, UR22, UR26, 0x3 ;  /* 0x0000001a16040291 */ /* 0x000fe2000f8e18ff */
[----:B------:R-:W-:Y:S01]  /*3680*/  LOP3.LUT R8, R8, UR6, RZ, 0x3c, !PT ;  /* 0x0000000608087c12 */ /* 0x000fe2000f8e3cff */
[----:B------:R-:W-:Y:S01]  /*3690*/  ULEA UR6, UR10, UR29, 0xb ;  /* 0x0000001d0a067291 */ /* 0x000fe2000f8e58ff */
[----:B------:R-:W-:Y:S02]  /*36a0*/  UMOV UR21, 0x40004040 ;  /* 0x4000404000157882 */ /* 0x000fe40000000000 */
[----:B-1----:R-:W-:Y:S01]  /*36b0*/  @P0 SHF.L.U32 R0, R8, 0x1f, RZ ;  /* 0x0000001f08000819 */ /* 0x002fe200000006ff */
[----:B------:R-:W-:Y:S02]  /*36c0*/  UIADD3 UR20, UPT, UPT, UR6, 0x2, URZ ;  /* 0x0000000206147890 */ /* 0x000fe4000fffe0ff */
[----:B------:R-:W-:Y:S01]  /*36d0*/  UIADD3 UR16, UPT, UPT, UR6, 0x4, URZ ;  /* 0x0000000406107890 */ /* 0x000fe2000fffe0ff */
[----:B------:R2:W3:Y:S01]  /*36e0*/  @P0 SYNCS.PHASECHK.TRANS64.TRYWAIT P2, [UR4], R0 ;  /* 0x00000000ff0005a7 */ /* 0x0004e20008041104 */
[----:B------:R-:W-:Y:S02]  /*36f0*/  ULEA UR4, UR10, UR28, 0xa ;  /* 0x0000001c0a047291 */ /* 0x000fe4000f8e50ff */
[----:B------:R-:W-:Y:S02]  /*3700*/  UIADD3 UR12, UPT, UPT, UR6, 0x6, URZ ;  /* 0x00000006060c7890 */ /* 0x000fe4000fffe0ff */
[----:B------:R-:W-:Y:S02]  /*3710*/  UIADD3 UR18, UPT, UPT, UR4, 0x2, URZ ;  /* 0x0000000204127890 */ /* 0x000fe4000fffe0ff */
[----:B------:R-:W-:Y:S02]  /*3720*/  UIADD3 UR14, UPT, UPT, UR4, 0x4, URZ ;  /* 0x00000004040e7890 */ /* 0x000fe4000fffe0ff */
[----:B------:R-:W-:Y:S01]  /*3730*/  UIADD3 UR8, UPT, UPT, UR4, 0x6, URZ ;  /* 0x0000000604087890 */ /* 0x000fe2000fffe0ff */
[----:B------:R2:W-:Y:S01]  /*3740*/  UTCHMMA gdesc[UR4], gdesc[UR6], tmem[UR11], tmem[UR38], idesc[UR39], UP2 ;  /* 0x00ff2606040075ea */ /* 0x0005e2000900000b */
[----:B------:R-:W-:Y:S01]  /*3750*/  UPLOP3.LUT UP2, UPT, UPT, UPT, UPT, 0x80, 0x8 ;  /* 0x000000000008789c */ /* 0x000fe20003f4f070 */
[----:B------:R-:W-:Y:S01]  /*3760*/  UMOV UR19, 0x40004040 ;  /* 0x4000404000137882 */ /* 0x000fe20000000000 */
[----:B------:R-:W-:Y:S01]  /*3770*/  UMOV UR17, 0x40004040 ;  /* 0x4000404000117882 */ /* 0x000fe20000000000 */
[----:B------:R2:W-:Y:S01]  /*3780*/  UTCHMMA gdesc[UR18], gdesc[UR20], tmem[UR11], tmem[UR36], idesc[UR37], UPT ;  /* 0x00ff2414120075ea */ /* 0x0005e2000b80000b */
[----:B------:R-:W-:Y:S01]  /*3790*/  UMOV UR15, 0x40004040 ;  /* 0x40004040000f7882 */ /* 0x000fe20000000000 */
[----:B------:R-:W-:Y:S01]  /*37a0*/  UMOV UR13, 0x40004040 ;  /* 0x40004040000d7882 */ /* 0x000fe20000000000 */
[----:B------:R-:W-:Y:S01]  /*37b0*/  UMOV UR9, 0x40004040 ;  /* 0x4000404000097882 */ /* 0x000fe20000000000 */
[----:B------:R2:W-:Y:S01]  /*37c0*/  UTCHMMA gdesc[UR14], gdesc[UR16], tmem[UR11], tmem[UR34], idesc[UR35], UPT ;  /* 0x00ff22100e0075ea */ /* 0x0005e2000b80000b */
[----:B------:R2:W-:Y:S01]  /*37d0*/  UTCHMMA gdesc[UR8], gdesc[UR12], tmem[UR11], tmem[UR32], idesc[UR33], UPT ;  /* 0x00ff200c080075ea */ /* 0x0005e2000b80000b */
[----:B------:R2:W-:Y:S01]  /*37e0*/  UTCBAR.MULTICAST [UR25], URZ, UR27 ;  /* 0x000000ff190073e9 */ /* 0x0005e2000800081b */
[----:B------:R-:W-:Y:S01]  /*37f0*/  UMOV UR10, UR22 ;  /* 0x00000016000a7c82 */ /* 0x000fe20008000000 */
[----:B------:R-:W-:Y:S05]  /*3800*/  BRA.U UP3, `(.L_x_64) ;  /* 0xfffffffd03507547 */ /* 0x000fea000b83ffff */
.L_x_61:
[----:B--2---:R-:W-:Y:S01]  /*3810*/  UIADD3 UR4, UPT, UPT, UR31, 0x1, URZ ;  /* 0x000000011f047890 */ /* 0x004fe2000fffe0ff */
[C---:B------:R-:W-:Y:S01]  /*3820*/  ISETP.NE.AND P0, PT, R10.reuse, 0x2, PT ;  /* 0x000000020a00780c */ /* 0x040fe20003f05270 */
[----:B------:R-:W-:Y:S02]  /*3830*/  UIADD3 UR5, UPT, UPT, UR30, 0xa0, URZ ;  /* 0x000000a01e057890 */ /* 0x000fe4000fffe0ff */
[----:B------:R-:W-:Y:S01]  /*3840*/  UISETP.NE.AND UP0, UPT, UR4, 0x2, UPT ;  /* 0x000000020400788c */ /* 0x000fe2000bf05270 */
[----:B-1----:R-:W-:Y:S02]  /*3850*/  SEL R0, RZ, 0x1, P0 ;  /* 0x00000001ff007807 */ /* 0x002fe40000000000 */
[----:B------:R-:W-:Y:S01]  /*3860*/  SEL R10, R10, RZ, P0 ;  /* 0x000000ff0a0a7207 */ /* 0x000fe20000000000 */
[----:B------:R-:W-:Y:S01]  /*3870*/  USEL UR6, URZ, 0x1, UP0 ;  /* 0x00000001ff067887 */ /* 0x000fe20008000000 */
[----:B------:R-:W-:Y:S01]  /*3880*/  LOP3.LUT R9, R9, R0, RZ, 0x3c, !PT ;  /* 0x0000000009097212 */ /* 0x000fe200078e3cff */
[----:B------:R-:W-:Y:S01]  /*3890*/  USEL UR31, UR4, URZ, UP0 ;  /* 0x000000ff041f7287 */ /* 0x000fe20008000000 */
[----:B------:R1:W-:Y:S03]  /*38a0*/  UTCBAR [UR5], URZ ;  /* 0x000000ff050073e9 */ /* 0x0003e600080000ff */
[----:B------:R-:W-:Y:S01]  /*38b0*/  LOP3.LUT R11, R11, UR6, RZ, 0x3c, !PT ;  /* 0x000000060b0b7c12 */ /* 0x000fe2000f8e3cff */
[----:B------:R-:W-:Y:S07]  /*38c0*/  @P1 BRA `(.L_x_65) ;  /* 0xfffffff800a01947 */ /* 0x000fee000383ffff */
[----:B------:R-:W2:Y:S01]  /*38d0*/  S2UR UR7, SR_CgaCtaId ;  /* 0x00000000000779c3 */ /* 0x000ea20000008800 */
[----:B------:R-:W-:Y:S01]  /*38e0*/  ELECT P0, URZ, PT ;  /* 0x0000000000ff782f */ /* 0x000fe20003800000 */
[----:B------:R-:W-:Y:S01]  /*38f0*/  IMAD.MOV.U32 R0, RZ, RZ, 0x1 ;  /* 0x00000001ff007424 */ /* 0x000fe200078e00ff */
[----:B------:R-:W-:Y:S01]  /*3900*/  UIADD3 UR26, UPT, UPT, UR26, 0xb0, URZ ;  /* 0x000000b01a1a7890 */ /* 0x000fe2000fffe0ff */
[----:B------:R-:W-:Y:S01]  /*3910*/  SHF.L.U32 R2, R11, 0x1f, RZ ;  /* 0x0000001f0b027819 */ /* 0x000fe200000006ff */
[----:B------:R-:W-:-:S03]  /*3920*/  UMOV UR4, 0x40 ;  /* 0x0000004000047882 */ /* 0x000fc60000000000 */
[----:B------:R-:W-:Y:S01]  /*3930*/  UVIRTCOUNT.DEALLOC.SMPOOL 0x80 ;  /* 0x000000800000784c */ /* 0x000fe20000000000 */
[----:B--2---:R-:W-:Y:S02]  /*3940*/  ULEA UR7, UR7, UR4, 0x18 ;  /* 0x0000000407077291 */ /* 0x004fe4000f8ec0ff */
[----:B------:R-:W-:-:S07]  /*3950*/  ULEA UR4, UR31, UR26, 0x3 ;  /* 0x0000001a1f047291 */ /* 0x000fce000f8e18ff */
[----:B------:R2:W-:Y:S02]  /*3960*/  @P0 STS.U8 [UR7+0x1c], R0 ;  /* 0x00001c00ff000988 */ /* 0x0005e40008000007 */
[----:B------:R-:W4:Y:S02]  /*3970*/  SYNCS.PHASECHK.TRANS64.TRYWAIT P0, [UR4], R2 ;  /* 0x00000002ff0075a7 */ /* 0x000f240008001104 */
[----:B--2-4-:R-:W-:Y:S05]  /*3980*/  @!P0 BRA `(.L_x_66) ;  /* 0x0000007c00a48947 */ /* 0x014fea0003800000 */
.L_x_153:
[----:B------:R-:W-:-:S04]  /*3990*/  UIADD3 UR4, UPT, UPT, UR31, 0x1, URZ ;  /* 0x000000011f047890 */ /* 0x000fc8000fffe0ff */
[----:B------:R-:W-:-:S04]  /*39a0*/  UISETP.NE.AND UP0, UPT, UR4, 0x2, UPT ;  /* 0x000000020400788c */ /* 0x000fc8000bf05270 */
[----:B-1----:R-:W-:Y:S02]  /*39b0*/  USEL UR5, URZ, 0x1, UP0 ;  /* 0x00000001ff057887 */ /* 0x002fe40008000000 */
[----:B------:R-:W-:-:S04]  /*39c0*/  USEL UR4, UR4, URZ, UP0 ;  /* 0x000000ff04047287 */ /* 0x000fc80008000000 */
[----:B------:R-:W-:Y:S01]  /*39d0*/  ULEA UR4, UR4, UR26, 0x3 ;  /* 0x0000001a04047291 */ /* 0x000fe2000f8e18ff */
[----:B--2---:R-:W-:-:S04]  /*39e0*/  LOP3.LUT R2, R11, UR5, RZ, 0x3c, !PT ;  /* 0x000000050b027c12 */ /* 0x004fc8000f8e3cff */
[----:B------:R-:W-:-:S04]  /*39f0*/  SHF.L.U32 R2, R2, 0x1f, RZ ;  /* 0x0000001f02027819 */ /* 0x000fc800000006ff */
[----:B------:R-:W1:Y:S02]  /*3a00*/  SYNCS.PHASECHK.TRANS64.TRYWAIT P0, [UR4], R2 ;  /* 0x00000002ff0075a7 */ /* 0x000e640008001104 */
[----:B-1----:R-:W-:Y:S05]  /*3a10*/  @!P0 BRA `(.L_x_67) ;  /* 0x0000007c00988947 */ /* 0x002fea0003800000 */
.L_x_155:
[----:B------:R-:W-:Y:S01]  /*3a20*/  NOP ;  /* 0x0000000000007918 */ /* 0x000fe20000000000 */
[----:B-1----:R-:W1:Y:S01]  /*3a30*/  LDS R0, [UR7+0x14] ;  /* 0x00001407ff007984 */ /* 0x002e620008000800 */
[----:B------:R-:W-:Y:S01]  /*3a40*/  ULOP3.LUT UR4, UR42, 0xffff, URZ, 0xc0, !UPT ;  /* 0x0000ffff2a047892 */ /* 0x000fe2000f8ec0ff */
[----:B------:R-:W-:Y:S01]  /*3a50*/  UMOV UR5, 0xffff ;  /* 0x0000ffff00057882 */ /* 0x000fe20000000000 */
[----:B------:R-:W-:Y:S02]  /*3a60*/  UMOV UR6, 0x1 ;  /* 0x0000000100067882 */ /* 0x000fe40000000000 */
[----:B------:R-:W-:-:S04]  /*3a70*/  USHF.R.U32.HI UR4, URZ, 0x5, UR4 ;  /* 0x00000005ff047899 */ /* 0x000fc80008011604 */
[----:B------:R-:W-:Y:S02]  /*3a80*/  USHF.L.U32 UR5, UR5, UR4, URZ ;  /* 0x0000000405057299 */ /* 0x000fe400080006ff */
[----:B------:R-:W-:-:S04]  /*3a90*/  USHF.L.U32 UR4, UR6, UR4, URZ ;  /* 0x0000000406047299 */ /* 0x000fc800080006ff */
[----:B-1----:R-:W-:-:S04]  /*3aa0*/  LOP3.LUT R0, R0, UR5, RZ, 0xc0, !PT ;  /* 0x0000000500007c12 */ /* 0x002fc8000f8ec0ff */
[----:B------:R-:W-:-:S13]  /*3ab0*/  ISETP.NE.AND P0, PT, R0, UR5, PT ;  /* 0x0000000500007c0c */ /* 0x000fda000bf05270 */
[----:B------:R-:W-:Y:S05]  /*3ac0*/  @P0 BRA `(.L_x_68) ;  /* 0x0000000000580947 */ /* 0x000fea0003800000 */
[----:B------:R-:W1:Y:S02]  /*3ad0*/  LDS R0, [UR7+0x18] ;  /* 0x00001807ff007984 */ /* 0x000e640008000800 */
[----:B-1----:R-:W-:-:S04]  /*3ae0*/  LOP3.LUT R0, R0, UR4, RZ, 0xc0, !PT ;  /* 0x0000000400007c12 */ /* 0x002fc8000f8ec0ff */
[----:B------:R-:W-:-:S13]  /*3af0*/  ISETP.NE.AND P0, PT, R0, UR4, PT ;  /* 0x0000000400007c0c */ /* 0x000fda000bf05270 */
[----:B------:R-:W-:Y:S05]  /*3b00*/  @P0 BRA `(.L_x_69) ;  /* 0x00000000003c0947 */ /* 0x000fea0003800000 */
[----:B------:R-:W1:Y:S01]  /*3b10*/  S2R R2, SR_LANEID ;  /* 0x0000000000027919 */ /* 0x000e620000000000 */
[----:B------:R-:W-:-:S06]  /*3b20*/  ULOP3.LUT UR5, URZ, UR5, URZ, 0x33, !UPT ;  /* 0x00000005ff057292 */ /* 0x000fcc000f8e33ff */
[----:B------:R-:W-:-:S04]  /*3b30*/  IMAD.U32 R0, RZ, RZ, UR5 ;  /* 0x00000005ff007e24 */ /* 0x000fc8000f8e00ff */
[----:B------:R2:W4:Y:S02]  /*3b40*/  REDUX UR8, R0 ;  /* 0x00000000000873c4 */ /* 0x0005240000000000 */
[----:B------:R1:W-:Y:S01]  /*3b50*/  UTCATOMSWS.AND URZ, UR5 ;  /* 0x0000000500ff79e3 */ /* 0x0003e20008000000 */
[----:B--2---:R-:W-:Y:S01]  /*3b60*/  LOP3.LUT R0, RZ, UR4, RZ, 0x33, !PT ;  /* 0x00000004ff007c12 */ /* 0x004fe2000f8e33ff */
[----:B------:R-:W-:Y:S02]  /*3b70*/  VOTEU.ANY UR4, UPT, PT ;  /* 0x0000000000047886 */ /* 0x000fe400038e0100 */
[----:B------:R-:W-:Y:S02]  /*3b80*/  UFLO.U32 UR4, UR4 ;  /* 0x00000004000472bd */ /* 0x000fe400080e0000 */
[----:B------:R-:W2:Y:S04]  /*3b90*/  REDUX UR6, R0 ;  /* 0x00000000000673c4 */ /* 0x000ea80000000000 */
[----:B-1----:R-:W-:-:S02]  /*3ba0*/  ISETP.EQ.U32.AND P0, PT, R2, UR4, PT ;  /* 0x0000000402007c0c */ /* 0x002fc4000bf02070 */
[----:B----4-:R-:W-:-:S11]  /*3bb0*/  MOV R2, UR8 ;  /* 0x0000000800027c02 */ /* 0x010fd60008000f00 */
[----:B------:R1:W-:Y:S01]  /*3bc0*/  @P0 ATOMS.AND RZ, [UR7+0x14], R2 ;  /* 0x00001402ffff098c */ /* 0x0003e2000a800007 */
[----:B--2---:R-:W-:-:S05]  /*3bd0*/  IMAD.U32 R0, RZ, RZ, UR6 ;  /* 0x00000006ff007e24 */ /* 0x004fca000f8e00ff */
[----:B------:R1:W-:Y:S01]  /*3be0*/  @P0 ATOMS.AND RZ, [UR7+0x18], R0 ;  /* 0x00001800ffff098c */ /* 0x0003e2000a800007 */
[----:B------:R-:W-:Y:S05]  /*3bf0*/  BRA `(.L_x_70) ;  /* 0x0000000000147947 */ /* 0x000fea0003800000 */
.L_x_69:
[----:B------:R-:W-:Y:S02]  /*3c00*/  MOV R2, 0x3c20 ;  /* 0x00003c2000027802 */ /* 0x000fe40000000f00 */
[----:B---3-5:R-:W-:Y:S05]  /*3c10*/  CALL.REL.NOINC `($__internal_0_$__cuda_sm10x_tcgen05_guardrail_trap_col_being_dealloced_not_returned_by_alloc) ;  /* 0x0000008000807944 */ /* 0x028fea0003c00000 */
[----:B------:R-:W-:Y:S05]  /*3c20*/  BRA `(.L_x_70) ;  /* 0x0000000000087947 */ /* 0x000fea0003800000 */
.L_x_68:
[----:B------:R-:W-:Y:S02]  /*3c30*/  MOV R2, 0x3c50 ;  /* 0x00003c5000027802 */ /* 0x000fe40000000f00 */
[----:B---3-5:R-:W-:Y:S05]  /*3c40*/  CALL.REL.NOINC `($__internal_2_$__cuda_sm10x_tcgen05_guardrail_trap_unallocated_columns_being_dealloced) ;  /* 0x00000080008c7944 */ /* 0x028fea0003c00000 */
.L_x_70:
[----:B------:R-:W-:Y:S01]  /*3c50*/  NOP ;  /* 0x0000000000007918 */ /* 0x000fe20000000000 */
[----:B------:R-:W-:Y:S05]  /*3c60*/  EXIT ;  /* 0x000000000000794d */ /* 0x000fea0003800000 */
.L_x_54:
[----:B------:R-:W-:-:S09]  /*3c70*/  UISETP.NE.OR UP0, UPT, UR17, 0x3, !UP3 ;  /* 0x000000031100788c */ /* 0x000fd2000df05670 */
[----:B------:R-:W-:Y:S05]  /*3c80*/  BRA.U UP0, `(.L_x_71) ;  /* 0x00000011005c7547 */ /* 0x000fea000b800000 */
[----:B------:R-:W1:Y:S01]  /*3c90*/  S2UR UR10, SR_CgaCtaId ;  /* 0x00000000000a79c3 */ /* 0x000e620000008800 */
[----:B------:R-:W2:Y:S01]  /*3ca0*/  LDCU UR31, c[0x0][0x370] ;  /* 0x00006e00ff1f77ac */ /* 0x000ea20008000800 */
[----:B------:R-:W-:Y:S02]  /*3cb0*/  HFMA2 R13, -RZ, RZ, 0, 0 ;  /* 0x00000000ff0d7431 */ /* 0x000fe400000001ff */
[----:B------:R-:W-:Y:S01]  /*3cc0*/  IMAD.MOV.U32 R15, RZ, RZ, 0x1 ;  /* 0x00000001ff0f7424 */ /* 0x000fe200078e00ff */
[----:B------:R-:W-:Y:S01]  /*3cd0*/  MOV R7, 0x4000 ;  /* 0x0000400000077802 */ /* 0x000fe20000000f00 */
[----:B------:R-:W2:Y:S01]  /*3ce0*/  LDCU.128 UR44, c[0x0][0xb10] ;  /* 0x00016200ff2c77ac */ /* 0x000ea20008000c00 */
[----:B------:R-:W-:Y:S01]  /*3cf0*/  IMAD.MOV.U32 R14, RZ, RZ, RZ ;  /* 0x000000ffff0e7224 */ /* 0x000fe200078e00ff */
[----:B------:R-:W3:Y:S01]  /*3d00*/  LDC.64 R16, c[0x0][0x348] ;  /* 0x0000d200ff107b82 */ /* 0x000ee20000000a00 */
[----:B------:R-:W4:Y:S01]  /*3d10*/  LDCU UR30, c[0x0][0x374] ;  /* 0x00006e80ff1e77ac */ /* 0x000f220008000800 */
[----:B------:R-:W1:Y:S06]  /*3d20*/  LDCU UR15, c[0x0][0xb0c] ;  /* 0x00016180ff0f77ac */ /* 0x000e6c0008000800 */
[----:B------:R-:W3:Y:S01]  /*3d30*/  LDC.64 R2, c[0x0][0x888] ;  /* 0x00022200ff027b82 */ /* 0x000ee20000000a00 */
[----:B------:R-:W3:Y:S01]  /*3d40*/  LDCU UR49, c[0x0][0xb20] ;  /* 0x00016400ff3177ac */ /* 0x000ee20008000800 */
[----:B------:R-:W3:Y:S06]  /*3d50*/  LDCU UR4, c[0x0][0xb30] ;  /* 0x00016600ff0477ac */ /* 0x000eec0008000800 */
[----:B------:R-:W3:Y:S01]  /*3d60*/  LDC.64 R4, c[0x0][0x890] ;  /* 0x00022400ff047b82 */ /* 0x000ee20000000a00 */
[----:B------:R-:W-:Y:S01]  /*3d70*/  UMOV UR21, 0x400 ;  /* 0x0000040000157882 */ /* 0x000fe20000000000 */
[----:B--2---:R-:W-:-:S02]  /*3d80*/  UIMAD.WIDE.U32 UR6, UR31, UR44, URZ ;  /* 0x0000002c1f0672a5 */ /* 0x004fc4000f8e00ff */
[----:B----4-:R-:W-:Y:S02]  /*3d90*/  UIMAD.WIDE.U32 UR8, UR30, UR47, URZ ;  /* 0x0000002f1e0872a5 */ /* 0x010fe4000f8e00ff */
[----:B-1----:R-:W-:Y:S02]  /*3da0*/  ULEA UR21, UR10, UR21, 0x18 ;  /* 0x000000150a157291 */ /* 0x002fe4000f8ec0ff */
[----:B------:R-:W-:Y:S02]  /*3db0*/  UPLOP3.LUT UP3, UPT, UPT, UPT, UPT, 0x40, 0x4 ;  /* 0x000000000004789c */ /* 0x000fe40003f6e870 */
[----:B------:R-:W-:Y:S02]  /*3dc0*/  UIADD3 UR37, UPT, UPT, UR21, 0x48, URZ ;  /* 0x0000004815257890 */ /* 0x000fe4000fffe0ff */
[----:B------:R-:W-:Y:S02]  /*3dd0*/  UIADD3 UR33, UPT, UPT, UR21, 0x30, URZ ;  /* 0x0000003015217890 */ /* 0x000fe4000fffe0ff */
[----:B------:R-:W-:-:S02]  /*3de0*/  UIADD3 UR25, UPT, UPT, UR21, 0x38, URZ ;  /* 0x0000003815197890 */ /* 0x000fc4000fffe0ff */
[----:B------:R-:W-:Y:S01]  /*3df0*/  UIADD3 UR17, UPT, UPT, UR21, 0x40, URZ ;  /* 0x0000004015117890 */ /* 0x000fe2000fffe0ff */
[----:B------:R-:W-:Y:S01]  /*3e00*/  UMOV UR6, UR7 ;  /* 0x0000000700067c82 */ /* 0x000fe20008000000 */
[----:B------:R-:W-:Y:S01]  /*3e10*/  UMOV UR41, UR9 ;  /* 0x0000000900297c82 */ /* 0x000fe20008000000 */
[----:B------:R-:W-:Y:S02]  /*3e20*/  UISETP.GE.AND UP0, UPT, UR42, 0x1, UPT ;  /* 0x000000012a00788c */ /* 0x000fe4000bf06270 */
[----:B------:R-:W-:Y:S01]  /*3e30*/  UISETP.NE.AND UP4, UPT, UR42, 0x1, UPT ;  /* 0x000000012a00788c */ /* 0x000fe2000bf85270 */
[----:B------:R-:W1:Y:S01]  /*3e40*/  LDCU.64 UR22, c[0x0][0xb28] ;  /* 0x00016500ff1677ac */ /* 0x000e620008000a00 */
[----:B------:R-:W-:Y:S02]  /*3e50*/  UISETP.NE.AND UP6, UPT, UR15, 0x1, UPT ;  /* 0x000000010f00788c */ /* 0x000fe4000bfc5270 */
[----:B------:R-:W-:Y:S02]  /*3e60*/  UISETP.NE.AND UP5, UPT, UR46, 0x1, UPT ;  /* 0x000000012e00788c */ /* 0x000fe4000bfa5270 */
[----:B------:R-:W-:-:S02]  /*3e70*/  UPRMT UR37, UR10, 0x654, UR37 ;  /* 0x000006540a257896 */ /* 0x000fc40008000025 */
[----:B------:R-:W-:Y:S02]  /*3e80*/  USHF.R.U32.HI UR43, URZ, UR45, UR6 ;  /* 0x0000002dff2b7299 */ /* 0x000fe40008011606 */
[----:B------:R-:W-:Y:S02]  /*3e90*/  UPRMT UR40, UR10, 0x654, UR33 ;  /* 0x000006540a287896 */ /* 0x000fe40008000021 */
[----:B------:R-:W-:Y:S02]  /*3ea0*/  UPRMT UR39, UR10, 0x654, UR25 ;  /* 0x000006540a277896 */ /* 0x000fe40008000019 */
[----:B------:R-:W-:Y:S02]  /*3eb0*/  UPRMT UR38, UR10, 0x654, UR17 ;  /* 0x000006540a267896 */ /* 0x000fe40008000011 */
[----:B---3--:R-:W-:Y:S02]  /*3ec0*/  USHF.R.U32.HI UR41, URZ, UR49, UR41 ;  /* 0x00000031ff297299 */ /* 0x008fe40008011629 */
[----:B------:R-:W-:-:S11]  /*3ed0*/  UISETP.NE.AND UP2, UPT, UR4, 0x1, UPT ;  /* 0x000000010400788c */ /* 0x000fd6000bf45270 */
.L_x_82:
[C---:B------:R-:W-:Y:S02]  /*3ee0*/  LEA R12, R14.reuse, UR21, 0x3 ;  /* 0x000000150e0c7c11 */ /* 0x040fe4000f8e18ff */
[----:B------:R-:W-:Y:S02]  /*3ef0*/  SHF.L.U32 R0, R13, 0x1f, RZ ;  /* 0x0000001f0d007819 */ /* 0x000fe400000006ff */
[----:B------:R-:W-:Y:S02]  /*3f00*/  LEA R8, R14, UR21, 0x4 ;  /* 0x000000150e087c11 */ /* 0x000fe4000f8e20ff */
[----:B--2---:R-:W2:Y:S02]  /*3f10*/  SYNCS.PHASECHK.TRANS64.TRYWAIT P0, [R12+URZ+0x80], R0 ;  /* 0x000080000c0075a7 */ /* 0x004ea400080011ff */
[----:B--2---:R-:W-:Y:S05]  /*3f20*/  @!P0 BRA `(.L_x_72) ;  /* 0x00000078006c8947 */ /* 0x004fea0003800000 */
.L_x_156:
[----:B------:R-:W3:Y:S01]  /*3f30*/  LDS.128 R8, [R8+0xf0] ;  /* 0x0000f00008087984 */ /* 0x000ee20000000c00 */
[----:B------:R-:W-:Y:S01]  /*3f40*/  UISETP.GE.AND UP0, UPT, UR42, 0x1, UPT ;  /* 0x000000012a00788c */ /* 0x000fe2000bf06270 */
[----:B------:R-:W-:Y:S01]  /*3f50*/  @!PT LDS RZ, [RZ] ;  /* 0x00000000fffff984 */ /* 0x000fe20000000800 */
[----:B------:R-:W-:Y:S01]  /*3f60*/  @!PT LDS RZ, [RZ] ;  /* 0x00000000fffff984 */ /* 0x000fe20000000800 */
[----:B------:R-:W-:Y:S01]  /*3f70*/  @!PT LDS RZ, [RZ] ;  /* 0x00000000fffff984 */ /* 0x000fe20000000800 */
[----:B------:R-:W-:Y:S01]  /*3f80*/  @!PT LDS RZ, [RZ] ;  /* 0x00000000fffff984 */ /* 0x000fe20000000800 */
[----:B------:R4:W-:Y:S06]  /*3f90*/  MEMBAR.ALL.CTA ;  /* 0x0000000000007992 */ /* 0x0009ec0000008000 */
[----:B----4-:R-:W4:Y:S01]  /*3fa0*/  FENCE.VIEW.ASYNC.S ;  /* 0x00000000000073c6 */ /* 0x010f220000000000 */
[----:B---3--:R-:W-:Y:S11]  /*3fb0*/  LOP3.LUT P0, RZ, R10, 0x1, RZ, 0xc0, !PT ;  /* 0x000000010aff7812 */ /* 0x008ff6000780c0ff */
[----:B------:R-:W-:Y:S02]  /*3fc0*/  @!UPT UIADD3 URZ, UPT, UPT, URZ, URZ, URZ ;  /* 0x000000fffffff290 */ /* 0x000fe4000fffe0ff */
[----:B----4-:R-:W-:Y:S01]  /*3fd0*/  VOTEU.ANY UP1, P0 ;  /* 0x0000000000ff7886 */ /* 0x010fe20000020100 */
[----:B------:R-:W-:Y:S11]  /*3fe0*/  PLOP3.LUT P0, PT, PT, PT, UP1, 0x80, 0x8 ;  /* 0x000000000008781c */ /* 0x000ff60003f0f018 */
[----:B------:R-:W-:Y:S02]  /*3ff0*/  @!UPT UIADD3 URZ, UPT, UPT, URZ, URZ, URZ ;  /* 0x000000fffffff290 */ /* 0x000fe4000fffe0ff */
[----:B--2---:R-:W-:Y:S02]  /*4000*/  @P0 SHF.R.U32.HI R0, RZ, 0x10, R9 ;  /* 0x00000010ff000819 */ /* 0x004fe40000011609 */
[----:B------:R-:W-:Y:S02]  /*4010*/  @P0 MOV R6, R8 ;  /* 0x0000000800060202 */ /* 0x000fe40000000f00 */
[----:B------:R-:W-:Y:S01]  /*4020*/  @P0 R2UR UR4, R0 ;  /* 0x00000000000402ca */ /* 0x000fe200000e0000 */
[----:B------:R-:W-:Y:S01]  /*4030*/  VIADD R0, R12, 0x90 ;  /* 0x000000900c007836 */ /* 0x000fe20000000000 */
[----:B------:R-:W-:Y:S02]  /*4040*/  @P0 LOP3.LUT R8, R9, 0xffff, RZ, 0xc0, !PT ;  /* 0x0000ffff09080812 */ /* 0x000fe400078ec0ff */
[----:B------:R-:W-:Y:S02]  /*4050*/  @P0 R2UR UR6, R6 ;  /* 0x00000000060602ca */ /* 0x000fe400000e0000 */
[----:B------:R-:W-:Y:S02]  /*4060*/  PRMT R0, RZ, 0x654, R0 ;  /* 0x00000654ff007816 */ /* 0x000fe40000000000 */
[----:B------:R-:W-:Y:S02]  /*4070*/  @P0 R2UR UR5, R8 ;  /* 0x00000000080502ca */ /* 0x000fe400000e0000 */
[----:B------:R2:W-:Y:S03]  /*4080*/  SYNCS.ARRIVE.TRANS64.RED.A1T0 RZ, [R0+URZ], RZ ;  /* 0x000000ff00ff79a7 */ /* 0x0005e600081004ff */
[----:B------:R-:W-:Y:S04]  /*4090*/  @UP1 UMOV UR29, UR4 ;  /* 0x00000004001d1c82 */ /* 0x000fe80008000000 */
[----:B------:R-:W-:Y:S04]  /*40a0*/  @UP1 UMOV UR14, UR6 ;  /* 0x00000006000e1c82 */ /* 0x000fe80008000000 */
[----:B------:R-:W-:Y:S01]  /*40b0*/  @UP1 UMOV UR13, UR5 ;  /* 0x00000005000d1c82 */ /* 0x000fe20008000000 */
[----:B------:R-:W-:Y:S05]  /*40c0*/  BRA.U !UP0, `(.L_x_73) ;  /* 0x0000000108a47547 */ /* 0x000fea000b800000 */
[----:B------:R-:W-:Y:S02]  /*40d0*/  UIMAD.WIDE.U32 UR18, UR13, UR47, URZ ;  /* 0x0000002f0d1272a5 */ /* 0x000fe4000f8e00ff */
[----:B------:R-:W-:Y:S02]  /*40e0*/  UIMAD.WIDE.U32 UR26, UR14, UR44, URZ ;  /* 0x0000002c0e1a72a5 */ /* 0x000fe4000f8e00ff */
[----:B------:R-:W-:Y:S02]  /*40f0*/  USEL UR4, UR30, UR41, !UP5 ;  /* 0x000000291e047287 */ /* 0x000fe4000e800000 */
[----:B------:R-:W-:Y:S02]  /*4100*/  USEL UR7, UR31, UR43, !UP6 ;  /* 0x0000002b1f077287 */ /* 0x000fe4000f000000 */
[----:B-1----:R-:W-:Y:S02]  /*4110*/  UIMAD.WIDE.U32 UR8, UR4, UR22, URZ ;  /* 0x00000016040872a5 */ /* 0x002fe4000f8e00ff */
[----:B------:R-:W-:Y:S01]  /*4120*/  UIMAD.WIDE.U32 UR10, UR7, UR22, URZ ;  /* 0x00000016070a72a5 */ /* 0x000fe2000f8e00ff */
[----:B------:R-:W-:Y:S02]  /*4130*/  UMOV UR5, UR19 ;  /* 0x0000001300057c82 */ /* 0x000fe40008000000 */
[----:B------:R-:W-:Y:S03]  /*4140*/  USHF.R.U32.HI UR6, URZ, UR49, UR5 ;  /* 0x00000031ff067299 */ /* 0x000fe60008011605 */
[----:B------:R-:W-:Y:S01]  /*4150*/  UMOV UR5, UR27 ;  /* 0x0000001b00057c82 */ /* 0x000fe20008000000 */
[----:B------:R-:W-:Y:S02]  /*4160*/  USEL UR6, UR13, UR6, !UP5 ;  /* 0x000000060d067287 */ /* 0x000fe4000e800000 */
[----:B------:R-:W-:Y:S03]  /*4170*/  USHF.R.U32.HI UR12, URZ, UR45, UR5 ;  /* 0x0000002dff0c7299 */ /* 0x000fe60008011605 */
[----:B------:R-:W-:Y:S02]  /*4180*/  UMOV UR5, UR9 ;  /* 0x0000000900057c82 */ /* 0x000fe40008000000 */
[----:B------:R-:W-:Y:S03]  /*4190*/  @UP4 USHF.R.U32.HI UR4, URZ, UR23, UR5 ;  /* 0x00000017ff044299 */ /* 0x000fe60008011605 */
[----:B------:R-:W-:Y:S01]  /*41a0*/  UMOV UR5, UR11 ;  /* 0x0000000b00057c82 */ /* 0x000fe20008000000 */
[----:B------:R-:W-:Y:S02]  /*41b0*/  UIMAD UR4, UR42, UR4, URZ ;  /* 0x000000042a0472a4 */ /* 0x000fe4000f8e02ff */
[----:B------:R-:W-:Y:S02]  /*41c0*/  @UP4 USHF.R.U32.HI UR7, URZ, UR23, UR5 ;  /* 0x00000017ff074299 */ /* 0x000fe40008011605 */
[----:B------:R-:W-:Y:S02]  /*41d0*/  UIMAD.WIDE.U32 UR10, UR6, UR22, URZ ;  /* 0x00000016060a72a5 */ /* 0x000fe4000f8e00ff */
[----:B------:R-:W-:Y:S02]  /*41e0*/  USEL UR5, UR14, UR12, !UP6 ;  /* 0x0000000c0e057287 */ /* 0x000fe4000f000000 */
[----:B------:R-:W-:Y:S02]  /*41f0*/  UIMAD UR8, UR42, UR7, URZ ;  /* 0x000000072a0872a4 */ /* 0x000fe4000f8e02ff */
[----:B------:R-:W-:Y:S03]  /*4200*/  UISETP.GE.AND UP0, UPT, UR6, UR4, UPT ;  /* 0x000000040600728c */ /* 0x000fe6000bf06270 */
[----:B------:R-:W-:Y:S01]  /*4210*/  UMOV UR4, UR11 ;  /* 0x0000000b00047c82 */ /* 0x000fe20008000000 */
[----:B------:R-:W-:Y:S02]  /*4220*/  UISETP.GE.OR UP0, UPT, UR5, UR8, UP0 ;  /* 0x000000080500728c */ /* 0x000fe40008706670 */
[----:B------:R-:W-:Y:S02]  /*4230*/  USHF.R.U32.HI UR4, URZ, UR23, UR4 ;  /* 0x00000017ff047299 */ /* 0x000fe40008011604 */
[----:B------:R-:W-:Y:S02]  /*4240*/  UIMAD.WIDE.U32 UR8, UR5, UR22, URZ ;  /* 0x00000016050872a5 */ /* 0x000fe4000f8e00ff */
[----:B------:R-:W-:Y:S04]  /*4250*/  USEL UR10, UR6, UR4, !UP4 ;  /* 0x00000004060a7287 */ /* 0x000fe8000e000000 */
[----:B------:R-:W-:Y:S01]  /*4260*/  UIADD3 UR11, UPT, UPT, -UR10, URZ, URZ ;  /* 0x000000ff0a0b7290 */ /* 0x000fe2000fffe1ff */
[----:B------:R-:W-:Y:S02]  /*4270*/  @!UP0 UMOV UR4, UR9 ;  /* 0x0000000900048c82 */ /* 0x000fe40008000000 */
[----:B------:R-:W-:Y:S02]  /*4280*/  @!UP0 USHF.R.U32.HI UR4, URZ, UR23, UR4 ;  /* 0x00000017ff048299 */ /* 0x000fe40008011604 */
[----:B------:R-:W-:Y:S02]  /*4290*/  UIMAD UR8, UR42, UR11, UR6 ;  /* 0x0000000b2a0872a4 */ /* 0x000fe4000f8e0206 */
[----:B------:R-:W-:Y:S04]  /*42a0*/  @!UP0 USEL UR4, UR5, UR4, !UP4 ;  /* 0x0000000405048287 */ /* 0x000fe8000e000000 */
[----:B------:R-:W-:Y:S02]  /*42b0*/  @!UP0 UIMAD UR8, UR7, UR8, UR4 ;  /* 0x00000008070882a4 */ /* 0x000fe4000f8e0204 */
[----:B------:R-:W-:Y:S02]  /*42c0*/  @!UP0 UIADD3 UR9, UPT, UPT, UR10, -UR4, URZ ;  /* 0x800000040a098290 */ /* 0x000fe4000fffe0ff */
[----:B------:R-:W-:Y:S02]  /*42d0*/  UIADD3 UR4, UPT, UPT, -UR5, URZ, URZ ;  /* 0x000000ff05047290 */ /* 0x000fe4000fffe1ff */
[----:B------:R-:W-:Y:S02]  /*42e0*/  UIADD3 UR7, UPT, UPT, -UR6, URZ, URZ ;  /* 0x000000ff06077290 */ /* 0x000fe4000fffe1ff */
[----:B------:R-:W-:Y:S02]  /*42f0*/  @!UP0 UIMAD UR6, UR9, UR42, UR5 ;  /* 0x0000002a090682a4 */ /* 0x000fe4000f8e0205 */
[----:B------:R-:W-:Y:S02]  /*4300*/  UIMAD UR14, UR15, UR4, UR14 ;  /* 0x000000040f0e72a4 */ /* 0x000fe4000f8e020e */
[----:B------:R-:W-:Y:S01]  /*4310*/  UIMAD UR13, UR46, UR7, UR13 ;  /* 0x000000072e0d72a4 */ /* 0x000fe2000f8e020d */
[----:B------:R-:W-:Y:S02]  /*4320*/  @!UP0 UMOV UR5, UR8 ;  /* 0x0000000800058c82 */ /* 0x000fe40008000000 */
[----:B------:R-:W-:Y:S02]  /*4330*/  UIMAD UR14, UR5, UR15, UR14 ;  /* 0x0000000f050e72a4 */ /* 0x000fe4000f8e020e */
[----:B------:R-:W-:Y:S11]  /*4340*/  UIMAD UR13, UR6, UR46, UR13 ;  /* 0x0000002e060d72a4 */ /* 0x000ff6000f8e020d */
[----:B------:R-:W-:Y:S01]  /*4350*/  @!UPT UIADD3 URZ, UPT, UPT, URZ, URZ, URZ ;  /* 0x000000fffffff290 */ /* 0x000fe2000fffe0ff */
.L_x_73:
[----:B------:R-:W3:Y:S01]  /*4360*/  @!UP2 LDCU.128 UR8, c[0x0][0xb10] ;  /* 0x00016200ff08a7ac */ /* 0x000ee20008000c00 */
[C---:B------:R-:W-:Y:S02]  /*4370*/  ISETP.NE.U32.AND P1, PT, R4.reuse, RZ, PT ;  /* 0x000000ff0400720c */ /* 0x040fe40003f25070 */
[----:B------:R-:W-:Y:S02]  /*4380*/  ISETP.NE.U32.AND P0, PT, R4, RZ, PT ;  /* 0x000000ff0400720c */ /* 0x000fe40003f05070 */
[C---:B------:R-:W-:Y:S02]  /*4390*/  ISETP.NE.AND.EX P1, PT, R5.reuse, RZ, PT, P1 ;  /* 0x000000ff0500720c */ /* 0x040fe40003f25310 */
[----:B------:R-:W-:Y:S01]  /*43a0*/  ISETP.NE.AND.EX P0, PT, R5, RZ, PT, P0 ;  /* 0x000000ff0500720c */ /* 0x000fe20003f05300 */
[----:B------:R-:W4:Y:S01]  /*43b0*/  @!UP2 LDCU UR5, c[0x0][0xb0c] ;  /* 0x00016180ff05a7ac */ /* 0x000f220008000800 */
[----:B------:R-:W-:Y:S01]  /*43c0*/  SHF.L.U32 R9, R15, 0x1f, RZ ;  /* 0x0000001f0f097819 */ /* 0x000fe200000006ff */
[----:B------:R-:W-:Y:S02]  /*43d0*/  USHF.L.U32 UR35, UR16, 0x7, URZ ;  /* 0x0000000710237899 */ /* 0x000fe400080006ff */
[----:B------:R-:W-:Y:S02]  /*43e0*/  USHF.L.U32 UR34, UR20, 0x8, URZ ;  /* 0x0000000814227899 */ /* 0x000fe400080006ff */
[----:B---3--:R-:W-:Y:S07]  /*43f0*/  UIMAD.WIDE.U32 UR6, UR14, UR8, URZ ;  /* 0x000000080e0672a5 */ /* 0x008fee000f8e00ff */
[----:B------:R-:W-:Y:S01]  /*4400*/  @!UP2 UMOV UR4, UR7 ;  /* 0x000000070004ac82 */ /* 0x000fe20008000000 */
[----:B----4-:R-:W-:Y:S02]  /*4410*/  @!UP2 UISETP.NE.AND UP0, UPT, UR5, 0x1, UPT ;  /* 0x000000010500a88c */ /* 0x010fe4000bf05270 */
[----:B------:R-:W-:Y:S02]  /*4420*/  @!UP2 USHF.R.U32.HI UR4, URZ, UR9, UR4 ;  /* 0x00000009ff04a299 */ /* 0x000fe40008011604 */
[----:B------:R-:W-:Y:S02]  /*4430*/  UIMAD.WIDE.U32 UR6, UR13, UR11, URZ ;  /* 0x0000000b0d0672a5 */ /* 0x000fe4000f8e00ff */
[----:B------:R-:W-:Y:S02]  /*4440*/  @!UP2 USEL UR8, UR14, UR4, !UP0 ;  /* 0x000000040e08a287 */ /* 0x000fe4000c000000 */
[----:B------:R-:W-:Y:S03]  /*4450*/  @!UP2 UISETP.NE.AND UP0, UPT, UR10, 0x1, UPT ;  /* 0x000000010a00a88c */ /* 0x000fe6000bf05270 */
[----:B------:R-:W-:Y:S02]  /*4460*/  @!UP2 UMOV UR6, UR7 ;  /* 0x000000070006ac82 */ /* 0x000fe40008000000 */
[----:B------:R-:W3:Y:S02]  /*4470*/  @!UP2 LDCU UR4, c[0x0][0xb20] ;  /* 0x00016400ff04a7ac */ /* 0x000ee40008000800 */
[----:B---3--:R-:W-:Y:S04]  /*4480*/  @!UP2 USHF.R.U32.HI UR6, URZ, UR4, UR6 ;  /* 0x00000004ff06a299 */ /* 0x008fe80008011606 */
[----:B------:R-:W-:Y:S04]  /*4490*/  @!UP2 USEL UR6, UR13, UR6, !UP0 ;  /* 0x000000060d06a287 */ /* 0x000fe8000c000000 */
[----:B------:R-:W-:Y:S02]  /*44a0*/  @!UP2 UIADD3 UR4, UPT, UPT, -UR8, UR6, URZ ;  /* 0x000000060804a290 */ /* 0x000fe4000fffe1ff */
[----:B------:R-:W-:Y:S02]  /*44b0*/  @!UP2 UIADD3 UR6, UPT, UPT, UR8, -UR6, URZ ;  /* 0x800000060806a290 */ /* 0x000fe4000fffe0ff */
[----:B------:R-:W-:Y:S02]  /*44c0*/  @!UP2 UIMAD UR14, UR4, UR5, UR14 ;  /* 0x00000005040ea2a4 */ /* 0x000fe4000f8e020e */
[----:B------:R-:W-:Y:S01]  /*44d0*/  @!UP2 UIMAD UR13, UR6, UR10, UR13 ;  /* 0x0000000a060da2a4 */ /* 0x000fe2000f8e020d */
[----:B------:R-:W-:Y:S11]  /*44e0*/  BRA.U UP3, `(.L_x_74) ;  /* 0x0000000103107547 */ /* 0x000ff6000b800000 */
[----:B------:R-:W-:Y:S04]  /*44f0*/  MOV R6, UR48 ;  /* 0x0000003000067c02 */ /* 0x000fe80008000f00 */
[----:B------:R-:W-:Y:S04]  /*4500*/  SHF.L.U32 R6, R6, 0x1f, RZ ;  /* 0x0000001f06067819 */ /* 0x000fe800000006ff */
[----:B------:R-:W3:Y:S02]  /*4510*/  SYNCS.PHASECHK.TRANS64.TRYWAIT P2, [UR21+0x78], R6 ;  /* 0x00007806ff0075a7 */ /* 0x000ee40008041115 */
[----:B---3--:R-:W-:Y:S05]  /*4520*/  @!P2 BRA `(.L_x_75) ;  /* 0x000000740000a947 */ /* 0x008fea0003800000 */
.L_x_74:
[----:B------:R-:W-:Y:S05]  /*4530*/  @!P1 BRA `(.L_x_76) ;  /* 0x0000000000309947 */ /* 0x000fea0003800000 */
[----:B------:R-:W-:Y:S01]  /*4540*/  ISETP.NE.U32.AND P1, PT, R2, RZ, PT ;  /* 0x000000ff0200720c */ /* 0x000fe20003f25070 */
[----:B------:R-:W3:Y:S01]  /*4550*/  LDCU.64 UR4, c[0x0][0x358] ;  /* 0x00006b00ff0477ac */ /* 0x000ee20008000a00 */
[----:B------:R-:W-:Y:S02]  /*4560*/  IMAD.MOV.U32 R142, RZ, RZ, 0x1 ;  /* 0x00000001ff8e7424 */ /* 0x000fe400078e00ff */
[----:B------:R-:W-:Y:S11]  /*4570*/  ISETP.NE.AND.EX P1, PT, R3, RZ, PT, P1 ;  /* 0x000000ff0300720c */ /* 0x000ff60003f25310 */
[----:B------:R-:W-:Y:S02]  /*4580*/  @!UPT UIADD3 URZ, UPT, UPT, URZ, URZ, URZ ;  /* 0x000000fffffff290 */ /* 0x000fe4000fffe0ff */
[----:B------:R-:W4:Y:S01]  /*4590*/  @P1 LDC.64 R10, c[0x0][0x888] ;  /* 0x00022200ff0a1b82 */ /* 0x000f220000000a00 */
[----:B--2---:R-:W-:Y:S04]  /*45a0*/  @P1 IMAD R0, R4, UR36, RZ ;  /* 0x0000002404001c24 */ /* 0x004fe8000f8e02ff */
[----:B----4-:R-:W-:Y:S04]  /*45b0*/  @P1 IMAD.WIDE R10, R0, 0x4, R10 ;  /* 0x00000004000a1825 */ /* 0x010fe800078e020a */
[----:B------:R-:W-:Y:S01]  /*45c0*/  HFMA2 R0, -RZ, RZ, 0, 5.9604644775390625e-08 ;  /* 0x00000001ff007431 */ /* 0x000fe200000001ff */
[----:B---3-5:R3:W5:Y:S04]  /*45d0*/  @P1 LDG.E R73, desc[UR4][R10.64] ;  /* 0x000000040a491981 */ /* 0x028768000c1e1900 */
[----:B------:R-:W-:Y:S01]  /*45e0*/  @!P1 PRMT R142, R0, 0x7610, R142 ;  /* 0x00007610008e9816 */ /* 0x000fe2000000008e */
[----:B---3--:R-:W4:Y:S06]  /*45f0*/  @!P1 LDC R73, c[0x0][0x880] ;  /* 0x00022000ff499b82 */ /* 0x008f2c0000000800 */
.L_x_76:
[----:B----45:R-:W-:Y:S01]  /*4600*/  @!P0 FSETP.EQ.AND P1, PT, R73, RZ, PT ;  /* 0x000000ff4900820b */ /* 0x030fe20003f22000 */
[----:B------:R-:W-:Y:S01]  /*4610*/  @!UPT UIADD3 URZ, UPT, UPT, URZ, URZ, URZ ;  /* 0x000000fffffff290 */ /* 0x000fe2000fffe0ff */
[----:B------:R-:W-:Y:S11]  /*4620*/  @!P0 BRA `(.L_x_77) ;  /* 0x0000000000188947 */ /* 0x000ff60003800000 */
[----:B------:R-:W-:Y:S02]  /*4630*/  LOP3.LUT P0, RZ, R142, 0xff, RZ, 0xc0, !PT ;  /* 0x000000ff8eff7812 */ /* 0x000fe4000780c0ff */
[----:B------:R-:W-:Y:S04]  /*4640*/  ISETP.NE.U32.AND P1, PT, R2, RZ, PT ;  /* 0x000000ff0200720c */ /* 0x000fe80003f25070 */
[----:B------:R-:W-:Y:S04]  /*4650*/  ISETP.NE.AND.EX P1, PT, R3, RZ, PT, P1 ;  /* 0x000000ff0300720c */ /* 0x000fe80003f25310 */
[----:B------:R-:W-:Y:S03]  /*4660*/  PLOP3.LUT P1, PT, P1, PT, PT, 0x8, 0x80 ;  /* 0x000000000080781c */ /* 0x000fe60000f2e170 */
[----:B------:R-:W-:Y:S11]  /*4670*/  @P0 FSETP.EQ.AND P1, PT, R73, RZ, PT ;  /* 0x000000ff4900020b */ /* 0x000ff60003f22000 */
[----:B------:R-:W-:Y:S02]  /*4680*/  @!UPT UIADD3 URZ, UPT, UPT, URZ, URZ, URZ ;  /* 0x000000fffffff290 */ /* 0x000fe4000fffe0ff */
.L_x_77:
[----:B------:R-:W3:Y:S01]  /*4690*/  SYNCS.PHASECHK.TRANS64.TRYWAIT P2, [UR21+0x50], R9 ;  /* 0x00005009ff0075a7 */ /* 0x000ee20008041115 */
[----:B------:R-:W-:Y:S04]  /*46a0*/  ELECT P0, URZ, PT ;  /* 0x0000000000ff782f */ /* 0x000fe80003800000 */
[----:B------:R-:W-:Y:S11]  /*46b0*/  PLOP3.LUT P1, PT, P1, P0, PT, 0xf2, 0x2f ;  /* 0x00000000002f781c */ /* 0x000ff60000f21e72 */
[----:B------:R-:W-:Y:S02]  /*46c0*/  @!UPT UIADD3 URZ, UPT, UPT, URZ, URZ, URZ ;  /* 0x000000fffffff290 */ /* 0x000fe4000fffe0ff */
[----:B------:R-:W-:Y:S05]  /*46d0*/  @!P1 IADD3 R8, P0, PT, R16, 0x580, RZ ;  /* 0x0000058010089810 */ /* 0x000fea0007f1e0ff */
[----:B--2---:R-:W-:Y:S01]  /*46e0*/  @!P1 IMAD.X R6, RZ, RZ, R17, P0 ;  /* 0x000000ffff069224 */ /* 0x004fe200000e0611 */
[----:B---3--:R-:W-:Y:S07]  /*46f0*/  @!P2 BRA `(.L_x_78) ;  /* 0x0000007000a4a947 */ /* 0x008fee0003800000 */
.L_x_159:
[----:B------:R-:W-:Y:S01]  /*4700*/  @!P1 R2UR UR5, R8 ;  /* 0x00000000080592ca */ /* 0x000fe200000e0000 */
[----:B------:R-:W-:Y:S01]  /*4710*/  VOTEU.ALL UP0, P1 ;  /* 0x0000000000ff7886 */ /* 0x000fe20000800000 */
[----:B------:R-:W-:Y:S01]  /*4720*/  @!P1 R2UR UR4, R6 ;  /* 0x00000000060492ca */ /* 0x000fe200000e0000 */
[----:B--2---:R-:W-:Y:S01]  /*4730*/  @!P1 IMAD.MOV.U32 R0, RZ, RZ, 0x4000 ;  /* 0x00004000ff009424 */ /* 0x004fe200078e00ff */
[----:B------:R-:W-:Y:S01]  /*4740*/  UMOV UR6, 0x0 ;  /* 0x0000000000067882 */ /* 0x000fe20000000000 */
[----:B------:R-:W-:Y:S01]  /*4750*/  UMOV UR7, 0x10000000 ;  /* 0x1000000000077882 */ /* 0x000fe20000000000 */
[----:B------:R-:W-:Y:S01]  /*4760*/  @!UP0 UIADD3 UR32, UPT, UPT, UR21, 0x400, URZ ;  /* 0x0000040015208890 */ /* 0x000fe2000fffe0ff */
[----:B------:R-:W-:Y:S01]  /*4770*/  @!P1 IADD3 R8, P0, PT, R16, 0x580, RZ ;  /* 0x0000058010089810 */ /* 0x000fe20007f1e0ff */
[----:B------:R-:W-:Y:S04]  /*4780*/  VOTEU.ALL UP0, P1 ;  /* 0x0000000000ff7886 */ /* 0x000fe80000800000 */
[----:B------:R-:W-:Y:S02]  /*4790*/  @!P1 IMAD.X R6, RZ, RZ, R17, P0 ;  /* 0x000000ffff069224 */ /* 0x000fe400000e0611 */
[----:B------:R-:W-:Y:S02]  /*47a0*/  IMAD.U32 R10, RZ, RZ, UR5 ;  /* 0x00000005ff0a7e24 */ /* 0x000fe4000f8e00ff */
[----:B------:R-:W-:Y:S03]  /*47b0*/  IMAD.U32 R11, RZ, RZ, UR4 ;  /* 0x00000004ff0b7e24 */ /* 0x000fe6000f8e00ff */
[----:B------:R-:W-:Y:S02]  /*47c0*/  @!P1 R2UR UR4, R10 ;  /* 0x000000000a0492ca */ /* 0x000fe400000e0000 */
[----:B------:R-:W-:Y:S11]  /*47d0*/  @!P1 R2UR UR5, R11 ;  /* 0x000000000b0592ca */ /* 0x000ff600000e0000 */
[----:B------:R-:W-:Y:S02]  /*47e0*/  @!UPT UIADD3 URZ, UPT, UPT, URZ, URZ, URZ ;  /* 0x000000fffffff290 */ /* 0x000fe4000fffe0ff */
[----:B------:R2:W-:Y:S01]  /*47f0*/  @!UP0 UTMALDG.3D [UR32], [UR4], desc[UR6] ;  /* 0x00000620040085b4 */ /* 0x0005e20008011000 */
[----:B------:R2:W-:Y:S01]  /*4800*/  @!P1 SYNCS.ARRIVE.TRANS64.RED.A0TR RZ, [UR21+0x30], R0 ;  /* 0x00003000ffff99a7 */ /* 0x0005e20008300415 */
[----:B------:R-:W-:Y:S01]  /*4810*/  SYNCS.ARRIVE.TRANS64.RED.A1T0 RZ, [UR40], RZ ;  /* 0x000000ffffff79a7 */ /* 0x000fe20008100428 */
[----:B------:R-:W3:Y:S02]  /*4820*/  SYNCS.PHASECHK.TRANS64.TRYWAIT P2, [UR21+0x58], R9 ;  /* 0x00005809ff0075a7 */ /* 0x000ee40008041115 */
[----:B--23--:R-:W-:Y:S05]  /*4830*/  @!P2 BRA `(.L_x_79) ;  /* 0x00000070006ca947 */ /* 0x00cfea0003800000 */
.L_x_161:
        /* <DEDUP_REMOVED lines=8> */
[----:B------:R-:W-:Y:S01]  /*48c0*/  @!UP0 UIADD3 UR24, UPT, UPT, UR21, 0x4400, URZ ;  /* 0x0000440015188890 */ /* 0x000fe2000fffe0ff */
[----:B------:R-:W-:Y:S01]  /*48d0*/  VOTEU.ALL UP0, P1 ;  /* 0x0000000000ff7886 */ /* 0x000fe20000800000 */
[----:B------:R-:W-:Y:S01]  /*48e0*/  UMOV UR27, UR35 ;  /* 0x00000023001b7c82 */ /* 0x000fe20008000000 */
[----:B------:R-:W-:Y:S02]  /*48f0*/  UMOV UR28, UR36 ;  /* 0x00000024001c7c82 */ /* 0x000fe40008000000 */
[----:B------:R-:W-:Y:S02]  /*4900*/  IMAD.U32 R10, RZ, RZ, UR5 ;  /* 0x00000005ff0a7e24 */ /* 0x000fe4000f8e00ff */
[----:B------:R-:W-:Y:S02]  /*4910*/  IMAD.U32 R11, RZ, RZ, UR4 ;  /* 0x00000004ff0b7e24 */ /* 0x000fe4000f8e00ff */
[----:B------:R-:W-:Y:S01]  /*4920*/  @!P1 IMAD.X R6, RZ, RZ, R17, P0 ;  /* 0x000000ffff069224 */ /* 0x000fe200000e0611 */
        /* <DEDUP_REMOVED lines=8> */
.L_x_163:
[----:B------:R-:W-:Y:S01]  /*49b0*/  @!P1 R2UR UR5, R8 ;  /* 0x00000000080592ca */ /* 0x000fe200000e0000 */
[----:B------:R-:W-:Y:S01]  /*49c0*/  VOTEU.ALL UP0, P1 ;  /* 0x0000000000ff7886 */ /* 0x000fe20000800000 */
[----:B------:R-:W-:Y:S01]  /*49d0*/  @!P1 R2UR UR4, R6 ;  /* 0x00000000060492ca */ /* 0x000fe200000e0000 */
[----:B--2---:R-:W-:Y:S01]  /*49e0*/  @!P1 IMAD.MOV.U32 R0, RZ, RZ, 0x4000 ;  /* 0x00004000ff009424 */ /* 0x004fe200078e00ff */
[----:B------:R-:W-:Y:S01]  /*49f0*/  UMOV UR6, 0x0 ;  /* 0x0000000000067882 */ /* 0x000fe20000000000 */
[----:B------:R-:W-:Y:S01]  /*4a00*/  UMOV UR7, 0x10000000 ;  /* 0x1000000000077882 */ /* 0x000fe20000000000 */
[----:B------:R-:W-:Y:S01]  /*4a10*/  @!UP0 UIADD3 UR18, UPT, UPT, UR34, 0x80, URZ ;  /* 0x0000008022128890 */ /* 0x000fe2000fffe0ff */
[----:B------:R-:W-:Y:S01]  /*4a20*/  VIADD R14, R14, 0x1 ;  /* 0x000000010e0e7836 */ /* 0x000fe20000000000 */
[----:B------:R-:W-:Y:S01]  /*4a30*/  @!UP0 UIADD3 UR16, UPT, UPT, UR21, 0x8400, URZ ;  /* 0x0000840015108890 */ /* 0x000fe2000fffe0ff */
[----:B------:R-:W-:Y:S01]  /*4a40*/  VOTEU.ALL UP0, P1 ;  /* 0x0000000000ff7886 */ /* 0x000fe20000800000 */
[----:B------:R-:W-:Y:S01]  /*4a50*/  UMOV UR19, UR35 ;  /* 0x0000002300137c82 */ /* 0x000fe20008000000 */
[----:B------:R-:W-:Y:S02]  /*4a60*/  UMOV UR20, UR36 ;  /* 0x0000002400147c82 */ /* 0x000fe40008000000 */
        /* <DEDUP_REMOVED lines=10> */
.L_x_165:
[----:B------:R-:W-:Y:S01]  /*4b10*/  @!P1 IADD3 R6, P0, PT, R16, 0x580, RZ ;  /* 0x0000058010069810 */ /* 0x000fe20007f1e0ff */
[----:B------:R-:W-:Y:S01]  /*4b20*/  VOTEU.ALL UP0, P1 ;  /* 0x0000000000ff7886 */ /* 0x000fe20000800000 */
[----:B------:R-:W-:Y:S01]  /*4b30*/  UMOV UR6, 0x0 ;  /* 0x0000000000067882 */ /* 0x000fe20000000000 */
[----:B------:R-:W-:Y:S01]  /*4b40*/  UMOV UR7, 0x10000000 ;  /* 0x1000000000077882 */ /* 0x000fe20000000000 */
[----:B------:R-:W-:Y:S01]  /*4b50*/  @!P1 R2UR UR5, R6 ;  /* 0x00000000060592ca */ /* 0x000fe200000e0000 */
[----:B--2---:R-:W-:Y:S01]  /*4b60*/  @!P1 IMAD.X R0, RZ, RZ, R17, P0 ;  /* 0x000000ffff009224 */ /* 0x004fe200000e0611 */
[----:B------:R-:W-:Y:S01]  /*4b70*/  @!UP0 UIADD3 UR10, UPT, UPT, UR34, 0xc0, URZ ;  /* 0x000000c0220a8890 */ /* 0x000fe2000fffe0ff */
[----:B------:R-:W-:Y:S01]  /*4b80*/  R2UR UR18, R144 ;  /* 0x00000000901272ca */ /* 0x000fe200000e0000 */
[----:B------:R-:W-:Y:S01]  /*4b90*/  @!UP0 UIADD3 UR8, UPT, UPT, UR21, 0xc400, URZ ;  /* 0x0000c40015088890 */ /* 0x000fe2000fffe0ff */
[----:B------:R-:W-:Y:S01]  /*4ba0*/  R2UR UR16, R145 ;  /* 0x00000000911072ca */ /* 0x000fe200000e0000 */
[----:B------:R-:W-:Y:S01]  /*4bb0*/  @!UP0 UIADD3 UR9, UPT, UPT, UR21, 0x48, URZ ;  /* 0x0000004815098890 */ /* 0x000fe2000fffe0ff */
[----:B------:R-:W-:Y:S01]  /*4bc0*/  @!P1 R2UR UR4, R0 ;  /* 0x00000000000492ca */ /* 0x000fe200000e0000 */
[----:B------:R-:W-:Y:S01]  /*4bd0*/  VOTEU.ALL UP0, P1 ;  /* 0x0000000000ff7886 */ /* 0x000fe20000800000 */
[----:B------:R-:W-:Y:S01]  /*4be0*/  UMOV UR11, UR35 ;  /* 0x00000023000b7c82 */ /* 0x000fe20008000000 */
[----:B------:R-:W-:Y:S01]  /*4bf0*/  UMOV UR12, UR36 ;  /* 0x00000024000c7c82 */ /* 0x000fe20008000000 */
[C---:B------:R-:W-:Y:S01]  /*4c00*/  ISETP.NE.AND P0, PT, R14.reuse, 0x2, PT ;  /* 0x000000020e00780c */ /* 0x040fe20003f05270 */
[----:B------:R-:W-:Y:S01]  /*4c10*/  UPLOP3.LUT UP3, UPT, UPT, UPT, UPT, 0x80, 0x8 ;  /* 0x000000000008789c */ /* 0x000fe20003f6f070 */
[----:B------:R-:W-:Y:S01]  /*4c20*/  IMAD.U32 R8, RZ, RZ, UR5 ;  /* 0x00000005ff087e24 */ /* 0x000fe2000f8e00ff */
[----:B------:R-:W-:Y:S01]  /*4c30*/  LOP3.LUT R15, R15, 0x1, RZ, 0x3c, !PT ;  /* 0x000000010f0f7812 */ /* 0x000fe200078e3cff */
[----:B------:R-:W-:Y:S01]  /*4c40*/  UMOV UR36, UR29 ;  /* 0x0000001d00247c82 */ /* 0x000fe20008000000 */
[----:B------:R-:W-:Y:S01]  /*4c50*/  SEL R0, RZ, 0x1, P0 ;  /* 0x00000001ff007807 */ /* 0x000fe20000000000 */
[----:B------:R-:W-:Y:S01]  /*4c60*/  UIADD3 UR20, UPT, UPT, UR13, UR18, URZ ;  /* 0x000000120d147290 */ /* 0x000fe2000fffe0ff */
[----:B------:R-:W-:Y:S01]  /*4c70*/  SEL R14, R14, RZ, P0 ;  /* 0x000000ff0e0e7207 */ /* 0x000fe20000000000 */
[----:B------:R-:W-:Y:S01]  /*4c80*/  UIADD3 UR16, UPT, UPT, UR14, UR16, URZ ;  /* 0x000000100e107290 */ /* 0x000fe2000fffe0ff */
[----:B------:R-:W-:Y:S01]  /*4c90*/  IMAD.U32 R9, RZ, RZ, UR4 ;  /* 0x00000004ff097e24 */ /* 0x000fe2000f8e00ff */
[----:B------:R-:W-:Y:S02]  /*4ca0*/  @!P1 R2UR UR4, R8 ;  /* 0x00000000080492ca */ /* 0x000fe400000e0000 */
[----:B------:R-:W-:Y:S02]  /*4cb0*/  LOP3.LUT R13, R13, R0, RZ, 0x3c, !PT ;  /* 0x000000000d0d7212 */ /* 0x000fe400078e3cff */
[----:B------:R-:W-:Y:S11]  /*4cc0*/  @!P1 R2UR UR5, R9 ;  /* 0x00000000090592ca */ /* 0x000ff600000e0000 */
[----:B------:R-:W-:Y:S02]  /*4cd0*/  @!UPT UIADD3 URZ, UPT, UPT, URZ, URZ, URZ ;  /* 0x000000fffffff290 */ /* 0x000fe4000fffe0ff */
[----:B------:R2:W-:Y:S01]  /*4ce0*/  @!UP0 UTMALDG.3D [UR8], [UR4], desc[UR6] ;  /* 0x00000608040085b4 */ /* 0x0005e20008011000 */
[----:B------:R2:W-:Y:S01]  /*4cf0*/  @!P1 SYNCS.ARRIVE.TRANS64.RED.A0TR RZ, [UR21+0x48], R7 ;  /* 0x00004807ffff99a7 */ /* 0x0005e20008300415 */
[----:B------:R-:W-:Y:S01]  /*4d00*/  SYNCS.ARRIVE.TRANS64.RED.A1T0 RZ, [UR37], RZ ;  /* 0x000000ffffff79a7 */ /* 0x000fe20008100425 */
[----:B------:R-:W-:Y:S05]  /*4d10*/  BRA.U UP1, `(.L_x_82) ;  /* 0xfffffff101707547 */ /* 0x000fea000b83ffff */
[----:B------:R-:W-:-:S04]  /*4d20*/  SHF.L.U32 R2, R15, 0x1f, RZ ;  /* 0x0000001f0f027819 */ /* 0x000fc800000006ff */
[----:B------:R-:W3:Y:S02]  /*4d30*/  SYNCS.PHASECHK.TRANS64.TRYWAIT P0, [UR21+0x50], R2 ;  /* 0x00005002ff0075a7 */ /* 0x000ee40008001115 */
[----:B---3--:R-:W-:Y:S05]  /*4d40*/  @!P0 BRA `(.L_x_83) ;  /* 0x0000006c00708947 */ /* 0x008fea0003800000 */
.L_x_167:
[----:B------:R-:W4:Y:S02]  /*4d50*/  SYNCS.PHASECHK.TRANS64.TRYWAIT P0, [UR21+0x58], R2 ;  /* 0x00005802ff0075a7 */ /* 0x000f240008001115 */
[----:B----4-:R-:W-:Y:S05]  /*4d60*/  @!P0 BRA `(.L_x_84) ;  /* 0x0000006c00808947 */ /* 0x010fea0003800000 */
.L_x_169:
[----:B------:R-:W4:Y:S02]  /*4d70*/  SYNCS.PHASECHK.TRANS64.TRYWAIT P0, [UR21+0x60], R2 ;  /* 0x00006002ff0075a7 */ /* 0x000f240008001115 */
[----:B----4-:R-:W-:Y:S05]  /*4d80*/  @!P0 BRA `(.L_x_85) ;  /* 0x0000006c00908947 */ /* 0x010fea0003800000 */
.L_x_171:
[----:B---3--:R-:W-:-:S07]  /*4d90*/  MOV R0, UR21 ;  /* 0x0000001500007c02 */ /* 0x008fce0008000f00 */
.L_x_86:
[----:B---3--:R-:W-:-:S04]  /*4da0*/  SHF.L.U32 R2, R15, 0x1f, RZ ;  /* 0x0000001f0f027819 */ /* 0x008fc800000006ff */
[----:B------:R3:W4:Y:S03]  /*4db0*/  SYNCS.PHASECHK.TRANS64.TRYWAIT P0, [R0+URZ+0x68], R2 ;  /* 0x00006802000075a7 */ /* 0x00072600080011ff */
[----:B----4-:R-:W-:Y:S05]  /*4dc0*/  @!P0 NANOSLEEP.SYNCS 0x989680 ;  /* 0x009896800000895d */ /* 0x010fea0003900000 */
[----:B------:R-:W4:Y:S02]  /*4dd0*/  @!P0 SYNCS.PHASECHK.TRANS64 P0, [R0+URZ+0x68], R2 ;  /* 0x00006802000085a7 */ /* 0x000f2400080010ff */
[----:B-12-4-:R-:W-:Y:S05]  /*4de0*/  @P0 EXIT ;  /* 0x000000000000094d */ /* 0x016fea0003800000 */
[----:B------:R-:W-:Y:S05]  /*4df0*/  BRA `(.L_x_86) ;  /* 0xfffffffc00e87947 */ /* 0x000fea000383ffff */
.L_x_71:
[----:B------:R-:W-:-:S06]  /*4e00*/  UISETP.GE.AND UP0, UPT, UR17, 0x4, UPT ;  /* 0x000000041100788c */ /* 0x000fcc000bf06270 */
[----:B------:R-:W-:-:S13]  /*4e10*/  PLOP3.LUT P0, PT, PT, PT, UP0, 0x80, 0x8 ;  /* 0x000000000008781c */ /* 0x000fda0003f0f008 */
[----:B------:R-:W-:Y:S05]  /*4e20*/  @!P0 EXIT ;  /* 0x000000000000894d */ /* 0x000fea0003800000 */
[----:B------:R-:W1:Y:S08]  /*4e30*/  S2UR UR4, SR_CgaCtaId ;  /* 0x00000000000479c3 */ /* 0x000e700000008800 */
[----:B------:R-:W-:Y:S01]  /*4e40*/  BAR.SYNC.DEFER_BLOCKING 0x6, 0xa0 ;  /* 0x0182800000007b1d */ /* 0x000fe20000010000 */
[C---:B------:R-:W-:Y:S01]  /*4e50*/  IMAD.SHL.U32 R2, R160.reuse, 0x40, RZ ;  /* 0x00000040a0027824 */ /* 0x040fe200078e00ff */
[C---:B------:R-:W-:Y:S01]  /*4e60*/  LOP3.LUT R141, R160.reuse, 0x1, RZ, 0xc0, !PT ;  /* 0x00000001a08d7812 */ /* 0x040fe200078ec0ff */
[----:B------:R-:W-:-:S02]  /*4e70*/  IMAD.SHL.U32 R140, R160, 0x8, RZ ;  /* 0x00000008a08c7824 */ /* 0x000fc400078e00ff */
[----:B------:R-:W-:Y:S02]  /*4e80*/  HFMA2 R157, -RZ, RZ, 0, 5.9604644775390625e-08 ;  /* 0x00000001ff9d7431 */ /* 0x000fe400000001ff */
[----:B------:R-:W-:Y:S01]  /*4e90*/  IMAD.U32 R69, R160, 0x10000, RZ ;  /* 0x00010000a0457824 */ /* 0x000fe200078e00ff */
[----:B------:R-:W-:Y:S01]  /*4ea0*/  UMOV UR44, 0x400 ;  /* 0x00000400002c7882 */ /* 0x000fe20000000000 */
[----:B------:R-:W2:Y:S01]  /*4eb0*/  LDC.64 R138, c[0x0][0x8b0] ;  /* 0x00022c00ff8a7b82 */ /* 0x000ea20000000a00 */
[----:B------:R-:W-:Y:S01]  /*4ec0*/  LOP3.LUT R3, R2, 0x1c0, RZ, 0xc0, !PT ;  /* 0x000001c002037812 */ /* 0x000fe200078ec0ff */
[----:B------:R-:W-:Y:S01]  /*4ed0*/  IMAD.MOV.U32 R159, RZ, RZ, 0x2 ;  /* 0x00000002ff9f7424 */ /* 0x000fe200078e00ff */
[----:B------:R-:W-:Y:S01]  /*4ee0*/  ISETP.NE.U32.AND P0, PT, R141, 0x1, PT ;  /* 0x000000018d00780c */ /* 0x000fe20003f05070 */
[----:B------:R-:W-:Y:S01]  /*4ef0*/  IMAD.MOV.U32 R158, RZ, RZ, 0x4 ;  /* 0x00000004ff9e7424 */ /* 0x000fe200078e00ff */
[----:B------:R-:W-:Y:S01]  /*4f00*/  LOP3.LUT R140, R3, 0x38, R140, 0xf8, !PT ;  /* 0x00000038038c7812 */ /* 0x000fe200078ef88c */
[----:B------:R-:W-:Y:S01]  /*4f10*/  IMAD.MOV.U32 R68, RZ, RZ, RZ ;  /* 0x000000ffff447224 */ /* 0x000fe200078e00ff */
[----:B------:R-:W-:Y:S01]  /*4f20*/  LOP3.LUT R69, R69, 0x600000, RZ, 0xc0, !PT ;  /* 0x0060000045457812 */ /* 0x000fe200078ec0ff */
[----:B------:R-:W3:Y:S01]  /*4f30*/  LDC.64 R136, c[0x0][0x8a8] ;  /* 0x00022a00ff887b82 */ /* 0x000ee20000000a00 */
[----:B------:R-:W-:Y:S01]  /*4f40*/  R2P PR, R160, 0x6 ;  /* 0x00000006a0007804 */ /* 0x000fe20000000000 */
[----:B------:R-:W-:Y:S01]  /*4f50*/  IMAD.MOV.U32 R156, RZ, RZ, RZ ;  /* 0x000000ffff9c7224 */ /* 0x000fe200078e00ff */
[----:B------:R-:W-:Y:S01]  /*4f60*/  LOP3.LUT R140, R140, 0x1e00, R2, 0xf8, !PT ;  /* 0x00001e008c8c7812 */ /* 0x000fe200078ef802 */
[----:B------:R-:W-:Y:S01]  /*4f70*/  IMAD.MOV.U32 R149, RZ, RZ, RZ ;  /* 0x000000ffff957224 */ /* 0x000fe200078e00ff */
[----:B------:R-:W-:Y:S01]  /*4f80*/  P2R R2, PR, RZ, 0x1 ;  /* 0x00000001ff027803 */ /* 0x000fe20000000000 */
[----:B------:R-:W4:Y:S01]  /*4f90*/  LDCU UR59, c[0x0][0x370] ;  /* 0x00006e00ff3b77ac */ /* 0x000f220008000800 */
[----:B------:R-:W-:-:S02]  /*4fa0*/  LOP3.LUT R160, R160, 0x60, RZ, 0xc0, !PT ;  /* 0x00000060a0a07812 */ /* 0x000fc400078ec0ff */
[----:B------:R-:W-:Y:S01]  /*4fb0*/  MOV R155, RZ ;  /* 0x000000ff009b7202 */ /* 0x000fe20000000f00 */
[----:B-1----:R-:W-:Y:S01]  /*4fc0*/  ULEA UR44, UR4, UR44, 0x18 ;  /* 0x0000002c042c7291 */ /* 0x002fe2000f8ec0ff */
[----:B------:R-:W-:Y:S01]  /*4fd0*/  SEL R159, R159, 0xfffffffe, !P1 ;  /* 0xfffffffe9f9f7807 */ /* 0x000fe20004800000 */
[----:B------:R-:W1:Y:S01]  /*4fe0*/  LDCU UR43, c[0x0][0xb0c] ;  /* 0x00016180ff2b77ac */ /* 0x000e620008000800 */
[----:B------:R-:W-:Y:S01]  /*4ff0*/  SEL R158, R158, 0xfffffffc, !P2 ;  /* 0xfffffffc9e9e7807 */ /* 0x000fe20005000000 */
[----:B------:R-:W-:Y:S01]  /*5000*/  UIADD3 UR4, UPT, UPT, UR44, 0x400, URZ ;  /* 0x000004002c047890 */ /* 0x000fe2000fffe0ff */
[----:B------:R-:W1:Y:S04]  /*5010*/  LDCU UR39, c[0x0][0xb30] ;  /* 0x00016600ff2777ac */ /* 0x000e680008000800 */
[----:B------:R-:W4:Y:S01]  /*5020*/  LDS R0, [UR44+0x110] ;  /* 0x0001102cff007984 */ /* 0x000f220008000800 */
[----:B------:R-:W-:Y:S01]  /*5030*/  IMAD.U32 R147, RZ, RZ, UR4 ;  /* 0x00000004ff937e24 */ /* 0x000fe2000f8e00ff */
[----:B------:R-:W1:Y:S01]  /*5040*/  LDCU.64 UR56, c[0x0][0x888] ;  /* 0x00011100ff3877ac */ /* 0x000e620008000a00 */
[----:B------:R-:W1:Y:S01]  /*5050*/  LDCU.64 UR40, c[0x0][0xb28] ;  /* 0x00016500ff2877ac */ /* 0x000e620008000a00 */
[----:B------:R-:W1:Y:S01]  /*5060*/  LDCU.64 UR62, c[0x0][0x890] ;  /* 0x00011200ff3e77ac */ /* 0x000e620008000a00 */
[----:B------:R-:W1:Y:S01]  /*5070*/  LDCU.128 UR52, c[0x0][0xb10] ;  /* 0x00016200ff3477ac */ /* 0x000e620008000c00 */
[----:B------:R-:W1:Y:S01]  /*5080*/  LDCU UR58, c[0x0][0x374] ;  /* 0x00006e80ff3a77ac */ /* 0x000e620008000800 */
[----:B------:R-:W-:Y:S01]  /*5090*/  UMOV UR47, URZ ;  /* 0x000000ff002f7c82 */ /* 0x000fe20008000000 */
[----:B------:R-:W-:Y:S01]  /*50a0*/  UMOV UR46, URZ ;  /* 0x000000ff002e7c82 */ /* 0x000fe20008000000 */
[----:B-1234-:R-:W-:-:S07]  /*50b0*/  IMAD.IADD R69, R0, 0x1, R69 ;  /* 0x0000000100457824 */ /* 0x01efce00078e0245 */
.L_x_130:
[----:B------:R-:W-:Y:S02]  /*50c0*/  LEA R3, R149, UR44, 0x3 ;  /* 0x0000002c95037c11 */ /* 0x000fe4000f8e18ff */
[----:B------:R-:W-:Y:S02]  /*50d0*/  SHF.L.U32 R0, R155, 0x1f, RZ ;  /* 0x0000001f9b007819 */ /* 0x000fe400000006ff */
[----:B-1----:R-:W-:Y:S02]  /*50e0*/  LEA R4, R149, UR44, 0x4 ;  /* 0x0000002c95047c11 */ /* 0x002fe4000f8e20ff */
[----:B------:R-:W1:Y:S02]  /*50f0*/  SYNCS.PHASECHK.TRANS64.TRYWAIT P0, [R3+URZ+0x80], R0 ;  /* 0x00008000030075a7 */ /* 0x000e6400080011ff */
[----:B-1----:R-:W-:Y:S05]  /*5100*/  @!P0 BRA `(.L_x_87) ;  /* 0x0000006800c88947 */ /* 0x002fea0003800000 */
.L_x_172:
        /* <DEDUP_REMOVED lines=8> */
[----:B--2---:R-:W-:Y:S11]  /*5190*/  LOP3.LUT P0, RZ, R6, 0x1, RZ, 0xc0, !PT ;  /* 0x0000000106ff7812 */ /* 0x004ff6000780c0ff */
[----:B------:R-:W-:Y:S02]  /*51a0*/  @!UPT UIADD3 URZ, UPT, UPT, URZ, URZ, URZ ;  /* 0x000000fffffff290 */ /* 0x000fe4000fffe0ff */
[----:B---3--:R-:W-:Y:S01]  /*51b0*/  VOTEU.ANY UP1, P0 ;  /* 0x0000000000ff7886 */ /* 0x008fe20000020100 */
[----:B------:R-:W-:Y:S01]  /*51c0*/  PLOP3.LUT P0, PT, PT, PT, UP1, 0x80, 0x8 ;  /* 0x000000000008781c */ /* 0x000fe20003f0f018 */
[----:B------:R-:W-:Y:S11]  /*51d0*/  UP2UR UR61, UPR, URZ, 0x2 ;  /* 0x00000002ff3d7883 */ /* 0x000ff60008000000 */
[----:B------:R-:W-:Y:S01]  /*51e0*/  @!UPT UIADD3 URZ, UPT, UPT, URZ, URZ, URZ ;  /* 0x000000fffffff290 */ /* 0x000fe2000fffe0ff */
[----:B-1----:R-:W-:Y:S02]  /*51f0*/  @P0 SHF.R.U32.HI R0, RZ, 0x10, R5 ;  /* 0x00000010ff000819 */ /* 0x002fe40000011605 */
        /* <DEDUP_REMOVED lines=12> */
[----:B------:R-:W2:Y:S01]  /*52c0*/  LDCU UR12, c[0x0][0xb20] ;  /* 0x00016400ff0c77ac */ /* 0x000ea20008000800 */
[----:B------:R-:W-:Y:S02]  /*52d0*/  UIMAD.WIDE.U32 UR4, UR58, UR55, URZ ;  /* 0x000000373a0472a5 */ /* 0x000fe4000f8e00ff */
[----:B------:R-:W-:Y:S02]  /*52e0*/  UIMAD.WIDE.U32 UR6, UR59, UR52, URZ ;  /* 0x000000343b0672a5 */ /* 0x000fe4000f8e00ff */
[----:B------:R-:W-:Y:S02]  /*52f0*/  UISETP.NE.AND UP0, UPT, UR54, 0x1, UPT ;  /* 0x000000013600788c */ /* 0x000fe4000bf05270 */
[----:B------:R-:W-:Y:S02]  /*5300*/  UIMAD.WIDE.U32 UR8, UR37, UR55, URZ ;  /* 0x00000037250872a5 */ /* 0x000fe4000f8e00ff */
[----:B------:R-:W-:Y:S02]  /*5310*/  UIMAD.WIDE.U32 UR10, UR38, UR52, URZ ;  /* 0x00000034260a72a5 */ /* 0x000fe4000f8e00ff */
[----:B------:R-:W-:Y:S02]  /*5320*/  UISETP.NE.AND UP1, UPT, UR43, 0x1, UPT ;  /* 0x000000012b00788c */ /* 0x000fe4000bf25270 */
[----:B------:R-:W-:Y:S01]  /*5330*/  UISETP.NE.AND UP2, UPT, UR42, 0x1, UPT ;  /* 0x000000012a00788c */ /* 0x000fe2000bf45270 */
[----:B------:R-:W-:Y:S02]  /*5340*/  UMOV UR4, UR5 ;  /* 0x0000000500047c82 */ /* 0x000fe40008000000 */
[----:B--2---:R-:W-:Y:S03]  /*5350*/  USHF.R.U32.HI UR5, URZ, UR12, UR4 ;  /* 0x0000000cff057299 */ /* 0x004fe60008011604 */
[----:B------:R-:W-:Y:S02]  /*5360*/  UMOV UR4, UR7 ;  /* 0x0000000700047c82 */ /* 0x000fe40008000000 */
[----:B------:R-:W-:Y:S02]  /*5370*/  USHF.R.U32.HI UR7, URZ, UR53, UR4 ;  /* 0x00000035ff077299 */ /* 0x000fe40008011604 */
[----:B------:R-:W-:Y:S02]  /*5380*/  USEL UR4, UR58, UR5, !UP0 ;  /* 0x000000053a047287 */ /* 0x000fe4000c000000 */
[----:B------:R-:W-:Y:S01]  /*5390*/  USEL UR7, UR59, UR7, !UP1 ;  /* 0x000000073b077287 */ /* 0x000fe2000c800000 */
[----:B------:R-:W-:Y:S01]  /*53a0*/  UMOV UR5, UR9 ;  /* 0x0000000900057c82 */ /* 0x000fe20008000000 */
[----:B------:R-:W-:Y:S02]  /*53b0*/  UIMAD.WIDE.U32 UR8, UR4, UR40, URZ ;  /* 0x00000028040872a5 */ /* 0x000fe4000f8e00ff */
[----:B------:R-:W-:Y:S03]  /*53c0*/  USHF.R.U32.HI UR6, URZ, UR12, UR5 ;  /* 0x0000000cff067299 */ /* 0x000fe60008011605 */
[----:B------:R-:W-:Y:S01]  /*53d0*/  UMOV UR5, UR11 ;  /* 0x0000000b00057c82 */ /* 0x000fe20008000000 */
[----:B------:R-:W-:Y:S02]  /*53e0*/  UIMAD.WIDE.U32 UR10, UR7, UR40, URZ ;  /* 0x00000028070a72a5 */ /* 0x000fe4000f8e00ff */
[----:B------:R-:W-:Y:S02]  /*53f0*/  USHF.R.U32.HI UR12, URZ, UR53, UR5 ;  /* 0x00000035ff0c7299 */ /* 0x000fe40008011605 */
[----:B------:R-:W-:Y:S01]  /*5400*/  USEL UR6, UR37, UR6, !UP0 ;  /* 0x0000000625067287 */ /* 0x000fe2000c000000 */
[----:B------:R-:W-:Y:S02]  /*5410*/  UMOV UR5, UR9 ;  /* 0x0000000900057c82 */ /* 0x000fe40008000000 */
[----:B------:R-:W-:Y:S01]  /*5420*/  UMOV UR10, UR11 ;  /* 0x0000000b000a7c82 */ /* 0x000fe20008000000 */
[----:B------:R-:W-:Y:S02]  /*5430*/  @UP2 USHF.R.U32.HI UR4, URZ, UR41, UR5 ;  /* 0x00000029ff042299 */ /* 0x000fe40008011605 */
[----:B------:R-:W-:Y:S02]  /*5440*/  @UP2 USHF.R.U32.HI UR7, URZ, UR41, UR10 ;  /* 0x00000029ff072299 */ /* 0x000fe4000801160a */
[----:B------:R-:W-:Y:S02]  /*5450*/  UIMAD UR4, UR42, UR4, URZ ;  /* 0x000000042a0472a4 */ /* 0x000fe4000f8e02ff */
        /* <DEDUP_REMOVED lines=8> */
[----:B------:R-:W-:Y:S02]  /*54e0*/  USEL UR11, UR6, UR4, !UP2 ;  /* 0x00000004060b7287 */ /* 0x000fe4000d000000 */
[----:B------:R-:W-:Y:S02]  /*54f0*/  UIADD3 UR8, UPT, UPT, -UR5, URZ, URZ ;  /* 0x000000ff05087290 */ /* 0x000fe4000fffe1ff */
[----:B------:R-:W-:Y:S01]  /*5500*/  UIADD3 UR10, UPT, UPT, -UR11, URZ, URZ ;  /* 0x000000ff0b0a7290 */ /* 0x000fe2000fffe1ff */
[----:B------:R-:W-:Y:S01]  /*5510*/  @!UP0 UMOV UR4, UR9 ;  /* 0x0000000900048c82 */ /* 0x000fe20008000000 */
[----:B------:R-:W-:Y:S02]  /*5520*/  UIADD3 UR9, UPT, UPT, -UR6, URZ, URZ ;  /* 0x000000ff06097290 */ /* 0x000fe4000fffe1ff */
[----:B------:R-:W-:Y:S02]  /*5530*/  @!UP0 USHF.R.U32.HI UR4, URZ, UR41, UR4 ;  /* 0x00000029ff048299 */ /* 0x000fe40008011604 */
[----:B------:R-:W-:Y:S02]  /*5540*/  UIMAD UR10, UR42, UR10, UR6 ;  /* 0x0000000a2a0a72a4 */ /* 0x000fe4000f8e0206 */
[----:B------:R-:W-:Y:S04]  /*5550*/  @!UP0 USEL UR4, UR5, UR4, !UP2 ;  /* 0x0000000405048287 */ /* 0x000fe8000d000000 */
[----:B------:R-:W-:Y:S02]  /*5560*/  @!UP0 UIMAD UR10, UR7, UR10, UR4 ;  /* 0x0000000a070a82a4 */ /* 0x000fe4000f8e0204 */
[----:B------:R-:W-:Y:S02]  /*5570*/  @!UP0 UIADD3 UR11, UPT, UPT, UR11, -UR4, URZ ;  /* 0x800000040b0b8290 */ /* 0x000fe4000fffe0ff */
[----:B------:R-:W-:Y:S02]  /*5580*/  UIMAD UR7, UR43, UR8, UR38 ;  /* 0x000000082b0772a4 */ /* 0x000fe4000f8e0226 */
[----:B------:R-:W-:Y:S02]  /*5590*/  @!UP0 UIMAD UR6, UR11, UR42, UR5 ;  /* 0x0000002a0b0682a4 */ /* 0x000fe4000f8e0205 */
[----:B------:R-:W-:Y:S01]  /*55a0*/  UIMAD UR4, UR54, UR9, UR37 ;  /* 0x00000009360472a4 */ /* 0x000fe2000f8e0225 */
[----:B------:R-:W-:Y:S02]  /*55b0*/  @!UP0 UMOV UR5, UR10 ;  /* 0x0000000a00058c82 */ /* 0x000fe40008000000 */
[----:B------:R-:W-:Y:S02]  /*55c0*/  UIMAD UR38, UR5, UR43, UR7 ;  /* 0x0000002b052672a4 */ /* 0x000fe4000f8e0207 */
[----:B------:R-:W-:Y:S11]  /*55d0*/  UIMAD UR37, UR6, UR54, UR4 ;  /* 0x00000036062572a4 */ /* 0x000ff6000f8e0204 */
[----:B------:R-:W-:Y:S01]  /*55e0*/  @!UPT UIADD3 URZ, UPT, UPT, URZ, URZ, URZ ;  /* 0x000000fffffff290 */ /* 0x000fe2000fffe0ff */
.L_x_88:
[----:B------:R-:W-:Y:S01]  /*55f0*/  UISETP.NE.AND UP0, UPT, UR39, 0x1, UPT ;  /* 0x000000012700788c */ /* 0x000fe2000bf05270 */
[----:B------:R-:W-:Y:S01]  /*5600*/  LOP3.LUT P0, RZ, R147, 0x3f0, RZ, 0xc0, !PT ;  /* 0x000003f093ff7812 */ /* 0x000fe2000780c0ff */
[----:B------:R-:W-:Y:S01]  /*5610*/  USHF.L.U32 UR50, UR16, 0x7, URZ ;  /* 0x0000000710327899 */ /* 0x000fe200080006ff */
[----:B------:R-:W-:Y:S01]  /*5620*/  BSSY.RECONVERGENT B6, `(.L_x_89) ;  /* 0x0000034000067945 */ /* 0x000fe20003800200 */
[----:B------:R-:W-:Y:S01]  /*5630*/  USHF.L.U32 UR49, UR20, 0x8, URZ ;  /* 0x0000000814317899 */ /* 0x000fe200080006ff */
[----:B------:R-:W-:Y:S06]  /*5640*/  IADD3 R149, PT, PT, R149, 0x1, RZ ;  /* 0x0000000195957810 */ /* 0x000fec0007ffe0ff */
[----:B------:R-:W2:Y:S01]  /*5650*/  @!UP0 LDCU.128 UR12, c[0x0][0xb10] ;  /* 0x00016200ff0c87ac */ /* 0x000ea20008000c00 */
[----:B------:R-:W3:Y:S01]  /*5660*/  @!UP0 LDCU UR5, c[0x0][0xb0c] ;  /* 0x00016180ff0587ac */ /* 0x000ee20008000800 */
[----:B------:R-:W4:Y:S01]  /*5670*/  @!UP0 LDCU UR10, c[0x0][0xb20] ;  /* 0x00016400ff0a87ac */ /* 0x000f220008000800 */
[----:B--2---:R-:W-:Y:S02]  /*5680*/  UIMAD.WIDE.U32 UR8, UR38, UR12, URZ ;  /* 0x0000000c260872a5 */ /* 0x004fe4000f8e00ff */
[----:B------:R-:W-:Y:S02]  /*5690*/  UIMAD.WIDE.U32 UR6, UR37, UR15, URZ ;  /* 0x0000000f250672a5 */ /* 0x000fe4000f8e00ff */
[----:B------:R-:W-:Y:S03]  /*56a0*/  @!UP0 UISETP.NE.AND UP1, UPT, UR14, 0x1, UPT ;  /* 0x000000010e00888c */ /* 0x000fe6000bf25270 */
[----:B------:R-:W-:Y:S01]  /*56b0*/  @!UP0 UMOV UR4, UR9 ;  /* 0x0000000900048c82 */ /* 0x000fe20008000000 */
[----:B---3--:R-:W-:Y:S02]  /*56c0*/  @!UP0 UISETP.NE.AND UP2, UPT, UR5, 0x1, UPT ;  /* 0x000000010500888c */ /* 0x008fe4000bf45270 */
[----:B------:R-:W-:Y:S01]  /*56d0*/  @!UP0 USHF.R.U32.HI UR4, URZ, UR13, UR4 ;  /* 0x0000000dff048299 */ /* 0x000fe20008011604 */
[----:B------:R-:W-:Y:S02]  /*56e0*/  @!UP0 UMOV UR6, UR7 ;  /* 0x0000000700068c82 */ /* 0x000fe40008000000 */
[----:B----4-:R-:W-:Y:S02]  /*56f0*/  @!UP0 USHF.R.U32.HI UR6, URZ, UR10, UR6 ;  /* 0x0000000aff068299 */ /* 0x010fe40008011606 */
[----:B------:R-:W-:Y:S02]  /*5700*/  @!UP0 USEL UR7, UR38, UR4, !UP2 ;  /* 0x0000000426078287 */ /* 0x000fe4000d000000 */
[----:B------:R-:W-:Y:S04]  /*5710*/  @!UP0 USEL UR6, UR37, UR6, !UP1 ;  /* 0x0000000625068287 */ /* 0x000fe8000c800000 */
[----:B------:R-:W-:Y:S02]  /*5720*/  @!UP0 UIADD3 UR4, UPT, UPT, -UR7, UR6, URZ ;  /* 0x0000000607048290 */ /* 0x000fe4000fffe1ff */
[----:B------:R-:W-:Y:S02]  /*5730*/  @!UP0 UIADD3 UR6, UPT, UPT, UR7, -UR6, URZ ;  /* 0x8000000607068290 */ /* 0x000fe4000fffe0ff */
[----:B------:R-:W-:Y:S02]  /*5740*/  @!UP0 UIMAD UR38, UR4, UR5, UR38 ;  /* 0x00000005042682a4 */ /* 0x000fe4000f8e0226 */
[----:B------:R-:W-:Y:S01]  /*5750*/  @!UP0 UIMAD UR37, UR6, UR14, UR37 ;  /* 0x0000000e062582a4 */ /* 0x000fe2000f8e0225 */
[----:B------:R-:W-:Y:S11]  /*5760*/  @!P0 BRA `(.L_x_90) ;  /* 0x00000000007c8947 */ /* 0x000ff60003800000 */
[----:B------:R-:W2:Y:S01]  /*5770*/  LDCU.64 UR8, c[0x4][0x80] ;  /* 0x01001000ff0877ac */ /* 0x000ea20008000a00 */
[----:B------:R-:W-:Y:S01]  /*5780*/  MOV R2, 0x0 ;  /* 0x0000000000027802 */ /* 0x000fe20000000f00 */
[----:B------:R-:W-:Y:S02]  /*5790*/  HFMA2 R12, -RZ, RZ, 0, 5.9604644775390625e-08 ;  /* 0x00000001ff0c7431 */ /* 0x000fe400000001ff */
[----:B------:R-:W-:Y:S01]  /*57a0*/  IMAD.MOV.U32 R8, RZ, RZ, 0x70 ;  /* 0x00000070ff087424 */ /* 0x000fe200078e00ff */
[----:B------:R3:W4:Y:S01]  /*57b0*/  LDC.64 R14, c[0x4][R2] ;  /* 0x01000000020e7b82 */ /* 0x0007220000000a00 */
[----:B------:R-:W1:Y:S01]  /*57c0*/  LDCU.64 UR6, c[0x4][0x88] ;  /* 0x01001100ff0677ac */ /* 0x000e620008000a00 */
[----:B------:R-:W-:Y:S01]  /*57d0*/  IMAD.MOV.U32 R13, RZ, RZ, RZ ;  /* 0x000000ffff0d7224 */ /* 0x000fe200078e00ff */
[----:B------:R-:W1:Y:S01]  /*57e0*/  LDCU.64 UR4, c[0x4][0x8] ;  /* 0x01000100ff0477ac */ /* 0x000e620008000a00 */
[----:B--2---:R-:W-:Y:S01]  /*57f0*/  MOV R5, UR9 ;  /* 0x0000000900057c02 */ /* 0x004fe20008000f00 */
[----:B------:R-:W-:Y:S01]  /*5800*/  IMAD.U32 R4, RZ, RZ, UR8 ;  /* 0x00000008ff047e24 */ /* 0x000fe2000f8e00ff */
[----:B-1----:R-:W-:Y:S01]  /*5810*/  MOV R7, UR7 ;  /* 0x0000000700077c02 */ /* 0x002fe20008000f00 */
[----:B------:R-:W-:Y:S01]  /*5820*/  IMAD.U32 R6, RZ, RZ, UR6 ;  /* 0x00000006ff067e24 */ /* 0x000fe2000f8e00ff */
[----:B------:R-:W-:Y:S01]  /*5830*/  MOV R11, UR5 ;  /* 0x00000005000b7c02 */ /* 0x000fe20008000f00 */
[----:B------:R-:W-:Y:S02]  /*5840*/  IMAD.U32 R10, RZ, RZ, UR4 ;  /* 0x00000004ff0a7e24 */ /* 0x000fe4000f8e00ff */
[----:B------:R-:W-:Y:S07]  /*5850*/  LEPC R20, `(.L_x_91) ;  /* 0x000000001014794e */ /* 0x000fee0000000000 */
[----:B---345:R-:W-:Y:S05]  /*5860*/  CALL.ABS.NOINC R14 ;  /* 0x000000000e007343 */ /* 0x038fea0003c00000 */
.L_x_91:
[----:B------:R-:W1:Y:S01]  /*5870*/  LDCU.64 UR8, c[0x4][0x80] ;  /* 0x01001000ff0877ac */ /* 0x000e620008000a00 */
[----:B------:R-:W2:Y:S01]  /*5880*/  LDC.64 R2, c[0x4][R2] ;  /* 0x0100000002027b82 */ /* 0x000ea20000000a00 */
[----:B------:R-:W-:Y:S02]  /*5890*/  HFMA2 R12, -RZ, RZ, 0, 5.9604644775390625e-08 ;  /* 0x00000001ff0c7431 */ /* 0x000fe400000001ff */
[----:B------:R-:W-:Y:S02]  /*58a0*/  IMAD.MOV.U32 R8, RZ, RZ, 0x70 ;  /* 0x00000070ff087424 */ /* 0x000fe400078e00ff */
[----:B------:R-:W-:Y:S01]  /*58b0*/  IMAD.MOV.U32 R13, RZ, RZ, RZ ;  /* 0x000000ffff0d7224 */ /* 0x000fe200078e00ff */
[----:B------:R-:W3:Y:S01]  /*58c0*/  LDCU.64 UR6, c[0x4][0x88] ;  /* 0x01001100ff0677ac */ /* 0x000ee20008000a00 */
[----:B------:R-:W4:Y:S01]  /*58d0*/  LDCU.64 UR4, c[0x4][0x8] ;  /* 0x01000100ff0477ac */ /* 0x000f220008000a00 */
[----:B-1----:R-:W-:Y:S02]  /*58e0*/  MOV R4, UR8 ;  /* 0x0000000800047c02 */ /* 0x002fe40008000f00 */
[----:B------:R-:W-:Y:S02]  /*58f0*/  MOV R5, UR9 ;  /* 0x0000000900057c02 */ /* 0x000fe40008000f00 */
[----:B---3--:R-:W-:Y:S01]  /*5900*/  MOV R7, UR7 ;  /* 0x0000000700077c02 */ /* 0x008fe20008000f00 */
[----:B------:R-:W-:Y:S01]  /*5910*/  IMAD.U32 R6, RZ, RZ, UR6 ;  /* 0x00000006ff067e24 */ /* 0x000fe2000f8e00ff */
[----:B----4-:R-:W-:Y:S01]  /*5920*/  MOV R11, UR5 ;  /* 0x00000005000b7c02 */ /* 0x010fe20008000f00 */
[----:B------:R-:W-:Y:S02]  /*5930*/  IMAD.U32 R10, RZ, RZ, UR4 ;  /* 0x00000004ff0a7e24 */ /* 0x000fe4000f8e00ff */
[----:B------:R-:W-:Y:S07]  /*5940*/  LEPC R20, `(.L_x_90) ;  /* 0x000000001014794e */ /* 0x000fee0000000000 */
[----:B--2---:R-:W-:Y:S05]  /*5950*/  CALL.ABS.NOINC R2 ;  /* 0x0000000002007343 */ /* 0x004fea0003c00000 */
.L_x_90:
[----:B------:R-:W-:Y:S05]  /*5960*/  BSYNC.RECONVERGENT B6 ;  /* 0x0000000000067941 */ /* 0x000fea0003800200 */
.L_x_89:
[----:B------:R-:W-:Y:S01]  /*5970*/  R2UR UR4, R146 ;  /* 0x00000000920472ca */ /* 0x000fe200000e0000 */
[----:B------:R-:W-:Y:S01]  /*5980*/  UISETP.NE.U32.AND UP0, UPT, UR62, URZ, UPT ;  /* 0x000000ff3e00728c */ /* 0x000fe2000bf05070 */
[----:B------:R-:W-:Y:S02]  /*5990*/  ISETP.NE.U32.AND P4, PT, R138, RZ, PT ;  /* 0x000000ff8a00720c */ /* 0x000fe40003f85070 */
[----:B------:R-:W-:Y:S01]  /*59a0*/  ISETP.NE.U32.AND P2, PT, RZ, UR56, PT ;  /* 0x00000038ff007c0c */ /* 0x000fe2000bf45070 */
[----:B------:R-:W-:Y:S01]  /*59b0*/  UISETP.NE.AND.EX UP1, UPT, UR63, URZ, UPT, UP0 ;  /* 0x000000ff3f00728c */ /* 0x000fe2000bf25300 */
[----:B------:R-:W-:Y:S01]  /*59c0*/  ISETP.NE.AND.EX P4, PT, R139, RZ, PT, P4 ;  /* 0x000000ff8b00720c */ /* 0x000fe20003f85340 */
[----:B------:R-:W-:Y:S01]  /*59d0*/  UPLOP3.LUT UP0, UPT, UPT, UPT, UPT, 0x40, 0x4 ;  /* 0x000000000004789c */ /* 0x000fe20003f0e870 */
[----:B------:R-:W-:Y:S05]  /*59e0*/  ISETP.NE.AND.EX P2, PT, RZ, UR57, PT, P2 ;  /* 0x00000039ff007c0c */ /* 0x000fea000bf45320 */
[----:B------:R-:W-:Y:S06]  /*59f0*/  UISETP.NE.AND UP2, UPT, UR4, URZ, UPT ;  /* 0x000000ff0400728c */ /* 0x000fec000bf45270 */
[----:B------:R-:W-:Y:S05]  /*5a00*/  PLOP3.LUT P1, PT, PT, PT, UP2, 0x80, 0x8 ;  /* 0x000000000008781c */ /* 0x000fea0003f2f028 */
[----:B------:R-:W-:Y:S06]  /*5a10*/  @UP2 UPLOP3.LUT UP0, UPT, UPT, UPT, UP1, 0x80, 0x8 ;  /* 0x000000000008289c */ /* 0x000fec0003f0f010 */
[----:B------:R-:W-:Y:S01]  /*5a20*/  PLOP3.LUT P0, PT, PT, PT, UP0, 0x80, 0x8 ;  /* 0x000000000008781c */ /* 0x000fe20003f0f008 */
[----:B------:R-:W-:Y:S01]  /*5a30*/  @!UPT UIADD3 URZ, UPT, UPT, URZ, URZ, URZ ;  /* 0x000000fffffff290 */ /* 0x000fe2000fffe0ff */
[----:B------:R-:W-:Y:S11]  /*5a40*/  BRA.U !UP1, `(.L_x_92) ;  /* 0x00000001093c7547 */ /* 0x000ff6000b800000 */
[----:B------:R-:W-:Y:S01]  /*5a50*/  UISETP.NE.U32.AND UP0, UPT, UR56, URZ, UPT ;  /* 0x000000ff3800728c */ /* 0x000fe2000bf05070 */
[----:B-1----:R-:W-:Y:S01]  /*5a60*/  HFMA2 R0, -RZ, RZ, 0, 5.9604644775390625e-08 ;  /* 0x00000001ff007431 */ /* 0x002fe200000001ff */
[----:B------:R-:W1:Y:S01]  /*5a70*/  LDCU.64 UR8, c[0x0][0x358] ;  /* 0x00006b00ff0877ac */ /* 0x000e620008000a00 */
[----:B------:R-:W-:Y:S01]  /*5a80*/  IMAD.MOV.U32 R142, RZ, RZ, 0x1 ;  /* 0x00000001ff8e7424 */ /* 0x000fe200078e00ff */
[----:B------:R-:W-:Y:S06]  /*5a90*/  UISETP.NE.AND.EX UP0, UPT, UR57, URZ, UPT, UP0 ;  /* 0x000000ff3900728c */ /* 0x000fec000bf05300 */
[----:B------:R-:W-:Y:S05]  /*5aa0*/  PLOP3.LUT P3, PT, PT, PT, UP0, 0x80, 0x8 ;  /* 0x000000000008781c */ /* 0x000fea0003f6f008 */
[----:B------:R-:W2:Y:S01]  /*5ab0*/  @UP0 LDCU.64 UR4, c[0x0][0x888] ;  /* 0x00011100ff0407ac */ /* 0x000ea20008000a00 */
[----:B------:R-:W-:Y:S07]  /*5ac0*/  @UP0 UIMAD UR6, UR36, UR62, URZ ;  /* 0x0000003e240602a4 */ /* 0x000fee000f8e02ff */
[----:B------:R-:W-:Y:S01]  /*5ad0*/  @!P3 PRMT R142, R0, 0x7610, R142 ;  /* 0x00007610008eb816 */ /* 0x000fe2000000008e */
[----:B--2---:R-:W-:Y:S06]  /*5ae0*/  @UP0 UIMAD.WIDE UR4, UR6, 0x4, UR4 ;  /* 0x00000004060408a5 */ /* 0x004fec000f8e0204 */
[----:B------:R-:W-:Y:S01]  /*5af0*/  IMAD.U32 R2, RZ, RZ, UR4 ;  /* 0x00000004ff027e24 */ /* 0x000fe2000f8e00ff */
[----:B------:R-:W-:Y:S04]  /*5b00*/  MOV R3, UR5 ;  /* 0x0000000500037c02 */ /* 0x000fe80008000f00 */
[----:B------:R-:W2:Y:S01]  /*5b10*/  @!UP0 LDCU UR4, c[0x0][0x880] ;  /* 0x00011000ff0487ac */ /* 0x000ea20008000800 */
[----:B-1---5:R3:W5:Y:S02]  /*5b20*/  @P3 LDG.E R73, desc[UR8][R2.64] ;  /* 0x0000000802493981 */ /* 0x022764000c1e1900 */
[----:B--23--:R-:W-:Y:S02]  /*5b30*/  @!P3 IMAD.U32 R73, RZ, RZ, UR4 ;  /* 0x00000004ff49be24 */ /* 0x00cfe4000f8e00ff */
.L_x_92:
[----:B------:R-:W-:Y:S05]  /*5b40*/  @!P4 BRA `(.L_x_93) ;  /* 0x000000000024c947 */ /* 0x000fea0003800000 */
[----:B------:R-:W-:Y:S01]  /*5b50*/  ISETP.NE.U32.AND P3, PT, R136, RZ, PT ;  /* 0x000000ff8800720c */ /* 0x000fe20003f65070 */
[----:B------:R-:W2:Y:S03]  /*5b60*/  LDCU.64 UR4, c[0x0][0x358] ;  /* 0x00006b00ff0477ac */ /* 0x000ea60008000a00 */
[----:B------:R-:W-:Y:S11]  /*5b70*/  ISETP.NE.AND.EX P3, PT, R137, RZ, PT, P3 ;  /* 0x000000ff8900720c */ /* 0x000ff60003f65330 */
[----:B------:R-:W-:Y:S02]  /*5b80*/  @!UPT UIADD3 URZ, UPT, UPT, URZ, URZ, URZ ;  /* 0x000000fffffff290 */ /* 0x000fe4000fffe0ff */
[----:B------:R-:W3:Y:S01]  /*5b90*/  @P3 LDC.64 R2, c[0x0][0x8a8] ;  /* 0x00022a00ff023b82 */ /* 0x000ee20000000a00 */
[----:B-1----:R-:W-:Y:S04]  /*5ba0*/  @P3 IMAD R0, R138, UR36, RZ ;  /* 0x000000248a003c24 */ /* 0x002fe8000f8e02ff */
[----:B---3--:R-:W-:Y:S05]  /*5bb0*/  @P3 IMAD.WIDE R2, R0, 0x4, R2 ;  /* 0x0000000400023825 */ /* 0x008fea00078e0202 */
[----:B--2--5:R2:W5:Y:S02]  /*5bc0*/  @P3 LDG.E R70, desc[UR4][R2.64] ;  /* 0x0000000402463981 */ /* 0x024564000c1e1900 */
[----:B--2---:R-:W3:Y:S02]  /*5bd0*/  @!P3 LDC R70, c[0x0][0x8a0] ;  /* 0x00022800ff46bb82 */ /* 0x004ee40000000800 */
.L_x_93:
[----:B-----5:R-:W-:Y:S01]  /*5be0*/  FSETP.NEU.AND P3, PT, R73, RZ, PT ;  /* 0x000000ff4900720b */ /* 0x020fe20003f6d000 */
[----:B------:R-:W-:Y:S01]  /*5bf0*/  IMAD.SHL.U32 R164, R140, 0x2, RZ ;  /* 0x000000028ca47824 */ /* 0x000fe200078e00ff */
[----:B------:R-:W-:Y:S01]  /*5c00*/  SEL R3, RZ, 0xffffffff, P2 ;  /* 0xffffffffff037807 */ /* 0x000fe20001000000 */
[----:B------:R-:W-:Y:S01]  /*5c10*/  IMAD.SHL.U32 R80, R158, 0x10, RZ ;  /* 0x000000109e507824 */ /* 0x000fe200078e00ff */
[----:B------:R-:W-:Y:S01]  /*5c20*/  @P1 LOP3.LUT P2, RZ, R142, 0xff, RZ, 0xc0, !PT ;  /* 0x000000ff8eff1812 */ /* 0x000fe2000784c0ff */
[----:B------:R-:W-:Y:S01]  /*5c30*/  VIADD R163, R164, UR44 ;  /* 0x0000002ca4a37c36 */ /* 0x000fe20008000000 */
[----:B-1----:R-:W-:Y:S01]  /*5c40*/  @P1 SEL R0, RZ, 0xffffffff, P3 ;  /* 0xffffffffff001807 */ /* 0x002fe20001800000 */
[----:B------:R-:W-:Y:S01]  /*5c50*/  IMAD.MOV.U32 R82, RZ, RZ, -0x10 ;  /* 0xfffffff0ff527424 */ /* 0x000fe200078e00ff */
[----:B------:R-:W-:Y:S01]  /*5c60*/  LOP3.LUT R157, R157, 0x1, RZ, 0x3c, !PT ;  /* 0x000000019d9d7812 */ /* 0x000fe200078e3cff */
[----:B------:R-:W-:Y:S01]  /*5c70*/  IMAD.SHL.U32 R81, R159, 0x10, RZ ;  /* 0x000000109f517824 */ /* 0x000fe200078e00ff */
[----:B------:R-:W-:Y:S01]  /*5c80*/  @P0 SEL R0, R3, R0, !P2 ;  /* 0x0000000003000207 */ /* 0x000fe20005000000 */
[C---:B------:R-:W-:Y:S01]  /*5c90*/  IMAD.IADD R153, R163.reuse, 0x1, R80 ;  /* 0x00000001a3997824 */ /* 0x040fe200078e0250 */
[----:B------:R-:W-:Y:S01]  /*5ca0*/  LEA R74, R68, UR44, 0x3 ;  /* 0x0000002c444a7c11 */ /* 0x000fe2000f8e18ff */
[----:B------:R-:W-:Y:S01]  /*5cb0*/  IMAD.IADD R162, R163, 0x1, R81 ;  /* 0x00000001a3a27824 */ /* 0x000fe200078e0251 */
[----:B------:R-:W-:Y:S01]  /*5cc0*/  @P1 LOP3.LUT R0, R0, 0x1, RZ, 0xc0, !PT ;  /* 0x0000000100001812 */ /* 0x000fe200078ec0ff */
[----:B------:R-:W-:Y:S01]  /*5cd0*/  IMAD.IADD R151, R81, 0x1, R153 ;  /* 0x0000000151977824 */ /* 0x000fe200078e0299 */
[----:B------:R-:W-:Y:S01]  /*5ce0*/  PLOP3.LUT P2, PT, PT, PT, UP1, 0x80, 0x8 ;  /* 0x000000000008781c */ /* 0x000fe20003f4f018 */
[----:B------:R-:W-:Y:S01]  /*5cf0*/  BSSY B1, `(.L_x_94) ;  /* 0x000004a000017945 */ /* 0x000fe20003800000 */
[----:B------:R-:W-:Y:S01]  /*5d00*/  ISETP.NE.U32.OR P5, PT, R0, 0x1, !P1 ;  /* 0x000000010000780c */ /* 0x000fe20004fa5470 */
[----:B------:R-:W-:Y:S01]  /*5d10*/  IMAD.MOV.U32 R83, RZ, RZ, 0x1 ;  /* 0x00000001ff537424 */ /* 0x000fe200078e00ff */
[----:B------:R-:W-:Y:S01]  /*5d20*/  LOP3.LUT P4, R148, R142, 0xff, RZ, 0xc0, !PT ;  /* 0x000000ff8e947812 */ /* 0x000fe2000788c0ff */
[----:B------:R-:W-:Y:S01]  /*5d30*/  IMAD R71, R68, 0x100, R69 ;  /* 0x0000010044477824 */ /* 0x000fe200078e0245 */
[----:B------:R-:W-:Y:S01]  /*5d40*/  SEL R2, RZ, 0xffffffff, P3 ;  /* 0xffffffffff027807 */ /* 0x000fe20001800000 */
[----:B------:R-:W-:Y:S01]  /*5d50*/  IMAD.MOV.U32 R75, RZ, RZ, RZ ;  /* 0x000000ffff4b7224 */ /* 0x000fe200078e00ff */
[----:B------:R-:W-:Y:S02]  /*5d60*/  P2R R161, PR, RZ, 0x20 ;  /* 0x00000020ffa17803 */ /* 0x000fe40000000000 */
[----:B------:R-:W-:Y:S02]  /*5d70*/  CS2R R134, SRZ ;  /* 0x0000000000867805 */ /* 0x000fe4000001ff00 */
[----:B------:R-:W-:Y:S02]  /*5d80*/  CS2R R132, SRZ ;  /* 0x0000000000847805 */ /* 0x000fe4000001ff00 */
[----:B------:R-:W-:Y:S02]  /*5d90*/  CS2R R126, SRZ ;  /* 0x00000000007e7805 */ /* 0x000fe4000001ff00 */
[----:B------:R-:W-:Y:S02]  /*5da0*/  CS2R R124, SRZ ;  /* 0x00000000007c7805 */ /* 0x000fe4000001ff00 */
[----:B------:R-:W-:Y:S02]  /*5db0*/  @P2 SEL R2, R3, R2, !P4 ;  /* 0x0000000203022207 */ /* 0x000fe40006000000 */
[----:B------:R-:W-:Y:S02]  /*5dc0*/  CS2R R118, SRZ ;  /* 0x0000000000767805 */ /* 0x000fe4000001ff00 */
[----:B------:R-:W-:Y:S02]  /*5dd0*/  @P5 SHF.L.U32 R0, R157, 0x1f, RZ ;  /* 0x0000001f9d005819 */ /* 0x000fe400000006ff */
[----:B------:R-:W-:Y:S02]  /*5de0*/  CS2R R116, SRZ ;  /* 0x0000000000747805 */ /* 0x000fe4000001ff00 */
[----:B------:R-:W-:Y:S02]  /*5df0*/  LOP3.LUT R2, R2, 0x1, RZ, 0xc0, !PT ;  /* 0x0000000102027812 */ /* 0x000fe400078ec0ff */
[----:B------:R-:W-:Y:S01]  /*5e00*/  CS2R R110, SRZ ;  /* 0x00000000006e7805 */ /* 0x000fe2000001ff00 */
[----:B------:R1:W2:Y:S01]  /*5e10*/  @P5 SYNCS.PHASECHK.TRANS64.TRYWAIT P1, [UR44+0x30], R0 ;  /* 0x00003000ff0055a7 */ /* 0x0002a2000802112c */
[----:B------:R-:W-:Y:S02]  /*5e20*/  CS2R R108, SRZ ;  /* 0x00000000006c7805 */ /* 0x000fe4000001ff00 */
[----:B------:R-:W-:Y:S02]  /*5e30*/  ISETP.NE.U32.AND P2, PT, R2, 0x1, PT ;  /* 0x000000010200780c */ /* 0x000fe40003f45070 */
[----:B------:R-:W-:Y:S02]  /*5e40*/  CS2R R102, SRZ ;  /* 0x0000000000667805 */ /* 0x000fe4000001ff00 */
[----:B------:R-:W-:Y:S02]  /*5e50*/  CS2R R100, SRZ ;  /* 0x0000000000647805 */ /* 0x000fe4000001ff00 */
[----:B------:R-:W-:Y:S02]  /*5e60*/  CS2R R94, SRZ ;  /* 0x00000000005e7805 */ /* 0x000fe4000001ff00 */
[----:B------:R-:W-:Y:S02]  /*5e70*/  P2R R96, PR, RZ, 0x4 ;  /* 0x00000004ff607803 */ /* 0x000fe40000000000 */
[----:B------:R-:W-:Y:S02]  /*5e80*/  CS2R R92, SRZ ;  /* 0x00000000005c7805 */ /* 0x000fe4000001ff00 */
[----:B------:R-:W-:Y:S02]  /*5e90*/  ISETP.NE.U32.AND P2, PT, R141, 0x1, PT ;  /* 0x000000018d00780c */ /* 0x000fe40003f45070 */
[----:B------:R-:W-:Y:S02]  /*5ea0*/  CS2R R86, SRZ ;  /* 0x0000000000567805 */ /* 0x000fe4000001ff00 */
[----:B------:R-:W-:Y:S02]  /*5eb0*/  CS2R R84, SRZ ;  /* 0x0000000000547805 */ /* 0x000fe4000001ff00 */
[----:B------:R-:W-:Y:S02]  /*5ec0*/  CS2R R78, SRZ ;  /* 0x00000000004e7805 */ /* 0x000fe4000001ff00 */
[----:B------:R-:W-:Y:S02]  /*5ed0*/  SEL R82, R82, 0x10, !P2 ;  /* 0x0000001052527807 */ /* 0x000fe40005000000 */
[----:B------:R-:W-:Y:S03]  /*5ee0*/  CS2R R76, SRZ ;  /* 0x00000000004c7805 */ /* 0x000fe6000001ff00 */
[----:B------:R-:W-:Y:S02]  /*5ef0*/  IMAD.IADD R163, R163, 0x1, R82 ;  /* 0x00000001a3a37824 */ /* 0x000fe400078e0252 */
[C---:B------:R-:W-:Y:S02]  /*5f00*/  IMAD.IADD R154, R82.reuse, 0x1, R162 ;  /* 0x00000001529a7824 */ /* 0x040fe400078e02a2 */
[----:B------:R-:W-:Y:S01]  /*5f10*/  IMAD.IADD R152, R82, 0x1, R153 ;  /* 0x0000000152987824 */ /* 0x000fe200078e0299 */
[----:B-1----:R-:W-:Y:S01]  /*5f20*/  SHF.L.U32 R0, R156, 0x1f, RZ ;  /* 0x0000001f9c007819 */ /* 0x002fe200000006ff */
[----:B------:R-:W-:Y:S03]  /*5f30*/  IMAD.IADD R150, R82, 0x1, R151 ;  /* 0x0000000152967824 */ /* 0x000fe600078e0297 */
[----:B------:R1:W4:Y:S01]  /*5f40*/  SYNCS.PHASECHK.TRANS64.TRYWAIT P0, [R74+URZ+0xa0], R0 ;  /* 0x0000a0004a0075a7 */ /* 0x00032200080011ff */
[----:B--2---:R-:W-:Y:S01]  /*5f50*/  @P5 SEL R83, RZ, 0x1, !P1 ;  /* 0x00000001ff535807 */ /* 0x004fe20004800000 */
[----:B-1----:R-:W-:Y:S06]  /*5f60*/  @!P5 BRA `(.L_x_95) ;  /* 0x000000000088d947 */ /* 0x002fec0003800000 */
[----:B------:R-:W-:Y:S01]  /*5f70*/  IMAD.MOV.U32 R135, RZ, RZ, RZ ;  /* 0x000000ffff877224 */ /* 0x000fe200078e00ff */
[----:B------:R-:W-:Y:S01]  /*5f80*/  ISETP.NE.AND P1, PT, R83, RZ, PT ;  /* 0x000000ff5300720c */ /* 0x000fe20003f25270 */
[----:B------:R-:W-:Y:S01]  /*5f90*/  BSSY B0, `(.L_x_96) ;  /* 0x0000014000007945 */ /* 0x000fe20003800000 */
[----:B------:R-:W-:Y:S02]  /*5fa0*/  CS2R R78, SRZ ;  /* 0x00000000004e7805 */ /* 0x000fe4000001ff00 */
        /* <DEDUP_REMOVED lines=13> */
[----:B------:R-:W-:Y:S01]  /*6080*/  CS2R R132, SRZ ;  /* 0x0000000000847805 */ /* 0x000fe2000001ff00 */
[----:B------:R-:W-:Y:S06]  /*6090*/  @P1 BRA `(.L_x_97) ;  /* 0x00000000000c1947 */ /* 0x000fec0003800000 */
[----:B------:R-:W-:Y:S04]  /*60a0*/  SHF.L.U32 R3, R157, 0x1f, RZ ;  /* 0x0000001f9d037819 */ /* 0x000fe800000006ff */
[----:B------:R-:W1:Y:S02]  /*60b0*/  SYNCS.PHASECHK.TRANS64.TRYWAIT P1, [UR44+0x30], R3 ;  /* 0x00003003ff0075a7 */ /* 0x000e64000802112c */
[----:B-1----:R-:W-:Y:S05]  /*60c0*/  @!P1 BRA `(.L_x_98) ;  /* 0x0000005800ec9947 */ /* 0x002fea0003800000 */
.L_x_97:
[----:B------:R-:W-:Y:S05]  /*60d0*/  BSYNC B0 ;  /* 0x0000000000007941 */ /* 0x000fea0003800000 */
.L_x_96:
[----:B------:R-:W-:Y:S01]  /*60e0*/  ISETP.NE.AND P1, PT, R96, RZ, PT ;  /* 0x000000ff6000720c */ /* 0x000fe20003f25270 */
[----:B------:R-:W-:Y:S11]  /*60f0*/  HFMA2 R75, -RZ, RZ, 0, 5.9604644775390625e-08 ;  /* 0x00000001ff4b7431 */ /* 0x000ff600000001ff */
[----:B------:R-:W-:Y:S01]  /*6100*/  @!UPT UIADD3 URZ, UPT, UPT, URZ, URZ, URZ ;  /* 0x000000fffffff290 */ /* 0x000fe2000fffe0ff */
[----:B------:R2:W1:Y:S04]  /*6110*/  @P1 LDS.128 R76, [R164+UR44+0x400] ;  /* 0x0004002ca44c1984 */ /* 0x0004680008000c00 */
[----:B------:R2:W1:Y:S04]  /*6120*/  @P1 LDS.128 R84, [R163+0x400] ;  /* 0x00040000a3541984 */ /* 0x0004680000000c00 */
[----:B------:R2:W1:Y:S04]  /*6130*/  @P1 LDS.128 R92, [R162+0x400] ;  /* 0x00040000a25c1984 */ /* 0x0004680000000c00 */
[----:B------:R2:W1:Y:S04]  /*6140*/  @P1 LDS.128 R100, [R154+0x400] ;  /* 0x000400009a641984 */ /* 0x0004680000000c00 */
[----:B------:R2:W1:Y:S04]  /*6150*/  @P1 LDS.128 R108, [R153+0x400] ;  /* 0x00040000996c1984 */ /* 0x0004680000000c00 */
[----:B------:R2:W1:Y:S04]  /*6160*/  @P1 LDS.128 R116, [R152+0x400] ;  /* 0x0004000098741984 */ /* 0x0004680000000c00 */
[----:B------:R2:W1:Y:S04]  /*6170*/  @P1 LDS.128 R124, [R151+0x400] ;  /* 0x00040000977c1984 */ /* 0x0004680000000c00 */
[----:B------:R2:W1:Y:S02]  /*6180*/  @P1 LDS.128 R132, [R150+0x400] ;  /* 0x0004000096841984 */ /* 0x0004640000000c00 */
.L_x_95:
[----:B------:R-:W-:Y:S05]  /*6190*/  BSYNC B1 ;  /* 0x0000000000017941 */ /* 0x000fea0003800000 */
.L_x_94:
[----:B-1----:R-:W-:Y:S04]  /*61a0*/  SHF.R.U32.HI R2, RZ, 0x15, R71 ;  /* 0x00000015ff027819 */ /* 0x002fe80000011647 */
[----:B------:R-:W-:Y:S01]  /*61b0*/  LOP3.LUT P1, RZ, R2, 0x3, R143, 0x48, !PT ;  /* 0x0000000302ff7812 */ /* 0x000fe2000782488f */
[----:B------:R-:W-:Y:S01]  /*61c0*/  @!UPT UIADD3 URZ, UPT, UPT, URZ, URZ, URZ ;  /* 0x000000fffffff290 */ /* 0x000fe2000fffe0ff */
[----:B----4-:R-:W-:Y:S11]  /*61d0*/  @P0 BRA `(.L_x_99) ;  /* 0x0000000000080947 */ /* 0x010ff60003800000 */
[----:B------:R-:W1:Y:S02]  /*61e0*/  SYNCS.PHASECHK.TRANS64.TRYWAIT P0, [R74+URZ+0xa0], R0 ;  /* 0x0000a0004a0075a7 */ /* 0x000e6400080011ff */
[----:B-1----:R-:W-:Y:S05]  /*61f0*/  @!P0 BRA `(.L_x_100) ;  /* 0x0000005800b88947 */ /* 0x002fea0003800000 */
.L_x_99:
[----:B------:R-:W-:Y:S05]  /*6200*/  @!P1 BRA `(.L_x_101) ;  /* 0x0000000000409947 */ /* 0x000fea0003800000 */
[----:B------:R-:W4:Y:S01]  /*6210*/  LDCU.64 UR8, c[0x4][0x70] ;  /* 0x01000e00ff0877ac */ /* 0x000f220008000a00 */
[----:B------:R-:W-:Y:S01]  /*6220*/  MOV R3, 0x0 ;  /* 0x0000000000037802 */ /* 0x000fe20000000f00 */
[----:B------:R-:W-:Y:S02]  /*6230*/  HFMA2 R12, -RZ, RZ, 0, 5.9604644775390625e-08 ;  /* 0x00000001ff0c7431 */ /* 0x000fe400000001ff */
[----:B------:R-:W-:Y:S02]  /*6240*/  IMAD.MOV.U32 R8, RZ, RZ, 0x192 ;  /* 0x00000192ff087424 */ /* 0x000fe400078e00ff */
[----:B------:R-:W-:Y:S01]  /*6250*/  IMAD.MOV.U32 R13, RZ, RZ, RZ ;  /* 0x000000ffff0d7224 */ /* 0x000fe200078e00ff */
[----:B------:R-:W5:Y:S01]  /*6260*/  LDCU.64 UR6, c[0x4][0x78] ;  /* 0x01000f00ff0677ac */ /* 0x000f620008000a00 */
[----:B------:R-:W1:Y:S01]  /*6270*/  LDC.64 R2, c[0x4][R3] ;  /* 0x0100000003027b82 */ /* 0x000e620000000a00 */
[----:B------:R-:W2:Y:S01]  /*6280*/  LDCU.64 UR4, c[0x4][0x10] ;  /* 0x01000200ff0477ac */ /* 0x000ea20008000a00 */
[----:B----4-:R-:W-:Y:S01]  /*6290*/  MOV R5, UR9 ;  /* 0x0000000900057c02 */ /* 0x010fe20008000f00 */
[----:B------:R-:W-:Y:S01]  /*62a0*/  IMAD.U32 R4, RZ, RZ, UR8 ;  /* 0x00000008ff047e24 */ /* 0x000fe2000f8e00ff */
[----:B-----5:R-:W-:Y:S01]  /*62b0*/  MOV R7, UR7 ;  /* 0x0000000700077c02 */ /* 0x020fe20008000f00 */
[----:B------:R-:W-:Y:S01]  /*62c0*/  IMAD.U32 R6, RZ, RZ, UR6 ;  /* 0x00000006ff067e24 */ /* 0x000fe2000f8e00ff */
[----:B--2---:R-:W-:Y:S01]  /*62d0*/  MOV R11, UR5 ;  /* 0x00000005000b7c02 */ /* 0x004fe20008000f00 */
[----:B------:R-:W-:Y:S02]  /*62e0*/  IMAD.U32 R10, RZ, RZ, UR4 ;  /* 0x00000004ff0a7e24 */ /* 0x000fe4000f8e00ff */
[----:B------:R-:W-:Y:S07]  /*62f0*/  LEPC R20, `(.L_x_101) ;  /* 0x000000001014794e */ /* 0x000fee0000000000 */
[----:B-1-3--:R-:W-:Y:S05]  /*6300*/  CALL.ABS.NOINC R2 ;  /* 0x0000000002007343 */ /* 0x00afea0003c00000 */
.L_x_101:
[----:B------:R-:W-:Y:S01]  /*6310*/  SHF.L.U32 R3, R76, 0x10, RZ ;  /* 0x000000104c037819 */ /* 0x000fe200000006ff */
[----:B------:R-:W-:Y:S05]  /*6320*/  WARPSYNC.ALL ;  /* 0x0000000000007948 */ /* 0x000fea0003800000 */
[----:B------:R-:W-:Y:S01]  /*6330*/  R2UR UR4, R71 ;  /* 0x00000000470472ca */ /* 0x000fe200000e0000 */
[----:B------:R-:W-:Y:S01]  /*6340*/  BSSY.RECONVERGENT B0, `(.L_x_102) ;  /* 0x00000fc000007945 */ /* 0x000fe20003800200 */
[----:B------:R-:W-:Y:S02]  /*6350*/  LOP3.LUT R72, R79, 0xffff0000, RZ, 0xc0, !PT ;  /* 0xffff00004f487812 */ /* 0x000fe400078ec0ff */
[----:B------:R-:W-:Y:S09]  /*6360*/  ISETP.NE.AND P0, PT, R160, RZ, PT ;  /* 0x000000ffa000720c */ /* 0x000ff20003f05270 */
[----:B------:R-:W1:Y:S02]  /*6370*/  LDTM.x64 R4, tmem[UR4] ;  /* 0x00000004000479ee */ /* 0x000e640008340000 */
[----:B-1-3--:R-:W-:Y:S01]  /*6380*/  FMUL R0, R70, R4 ;  /* 0x0000000446007220 */ /* 0x00afe20000400000 */
[----:B------:R-:W-:Y:S01]  /*6390*/  LOP3.LUT R4, R76, 0xffff0000, RZ, 0xc0, !PT ;  /* 0xffff00004c047812 */ /* 0x000fe200078ec0ff */
[C---:B------:R-:W-:Y:S01]  /*63a0*/  FMUL R2, R70.reuse, R5 ;  /* 0x0000000546027220 */ /* 0x040fe20000400000 */
[----:B------:R-:W-:Y:S01]  /*63b0*/  SHF.L.U32 R5, R77, 0x10, RZ ;  /* 0x000000104d057819 */ /* 0x000fe200000006ff */
[----:B------:R-:W-:Y:S01]  /*63c0*/  FFMA R0, R73, R3, R0 ;  /* 0x0000000349007223 */ /* 0x000fe20000000000 */
[C---:B------:R-:W-:Y:S01]  /*63d0*/  FMUL R3, R70.reuse, R6 ;  /* 0x0000000646037220 */ /* 0x040fe20000400000 */
[----:B------:R-:W-:Y:S01]  /*63e0*/  LOP3.LUT R6, R77, 0xffff0000, RZ, 0xc0, !PT ;  /* 0xffff00004d067812 */ /* 0x000fe200078ec0ff */
[C---:B------:R-:W-:Y:S01]  /*63f0*/  FFMA R2, R73.reuse, R4, R2 ;  /* 0x0000000449027223 */ /* 0x040fe20000000002 */
[----:B------:R-:W-:Y:S01]  /*6400*/  FMUL R7, R70, R7 ;  /* 0x0000000746077220 */ /* 0x000fe20000400000 */
[C---:B------:R-:W-:Y:S01]  /*6410*/  FFMA R3, R73.reuse, R5, R3 ;  /* 0x0000000549037223 */ /* 0x040fe20000000003 */
[----:B------:R-:W-:Y:S01]  /*6420*/  SHF.L.U32 R5, R78, 0x10, RZ ;  /* 0x000000104e057819 */ /* 0x000fe200000006ff */
[----:B------:R-:W-:Y:S01]  /*6430*/  FMUL R4, R70, R8 ;  /* 0x0000000846047220 */ /* 0x000fe20000400000 */
[----:B------:R-:W-:Y:S01]  /*6440*/  F2FP.BF16.F32.PACK_AB R88, R2, R0 ;  /* 0x000000000258723e */ /* 0x000fe200000010ff */
[C---:B------:R-:W-:Y:S01]  /*6450*/  FFMA R7, R73.reuse, R6, R7 ;  /* 0x0000000649077223 */ /* 0x040fe20000000007 */
[----:B------:R-:W-:Y:S01]  /*6460*/  LOP3.LUT R6, R78, 0xffff0000, RZ, 0xc0, !PT ;  /* 0xffff00004e067812 */ /* 0x000fe200078ec0ff */
[----:B------:R-:W-:Y:S01]  /*6470*/  FFMA R4, R73, R5, R4 ;  /* 0x0000000549047223 */ /* 0x000fe20000000004 */
[----:B------:R-:W-:Y:S01]  /*6480*/  SHF.L.U32 R8, R79, 0x10, RZ ;  /* 0x000000104f087819 */ /* 0x000fe200000006ff */
[C---:B------:R-:W-:Y:S01]  /*6490*/  FMUL R0, R70.reuse, R9 ;  /* 0x0000000946007220 */ /* 0x040fe20000400000 */
[----:B------:R-:W-:Y:S01]  /*64a0*/  F2FP.BF16.F32.PACK_AB R89, R7, R3 ;  /* 0x000000030759723e */ /* 0x000fe200000010ff */
[----:B------:R-:W-:Y:S01]  /*64b0*/  FMUL R2, R70, R10 ;  /* 0x0000000a46027220 */ /* 0x000fe20000400000 */
[----:B------:R-:W-:Y:S01]  /*64c0*/  SHF.L.U32 R7, R84, 0x10, RZ ;  /* 0x0000001054077819 */ /* 0x000fe200000006ff */
[----:B------:R-:W-:Y:S01]  /*64d0*/  FMUL R5, R70, R11 ;  /* 0x0000000b46057220 */ /* 0x000fe20000400000 */
[----:B------:R-:W-:Y:S01]  /*64e0*/  LOP3.LUT R9, R87, 0xffff0000, RZ, 0xc0, !PT ;  /* 0xffff000057097812 */ /* 0x000fe200078ec0ff */
[C---:B------:R-:W-:Y:S01]  /*64f0*/  FFMA R0, R73.reuse, R6, R0 ;  /* 0x0000000649007223 */ /* 0x040fe20000000000 */
[C---:B------:R-:W-:Y:S01]  /*6500*/  FFMA R2, R73.reuse, R8, R2 ;  /* 0x0000000849027223 */ /* 0x040fe20000000002 */
[----:B------:R-:W-:Y:S01]  /*6510*/  LOP3.LUT R8, R84, 0xffff0000, RZ, 0xc0, !PT ;  /* 0xffff000054087812 */ /* 0x000fe200078ec0ff */
[----:B------:R-:W-:Y:S01]  /*6520*/  FFMA R5, R73, R72, R5 ;  /* 0x0000004849057223 */ /* 0x000fe20000000005 */
[----:B------:R-:W-:Y:S01]  /*6530*/  SHF.L.U32 R72, R93, 0x10, RZ ;  /* 0x000000105d487819 */ /* 0x000fe200000006ff */
[----:B------:R-:W-:Y:S01]  /*6540*/  FMUL R3, R70, R12 ;  /* 0x0000000c46037220 */ /* 0x000fe20000400000 */
[----:B------:R-:W-:Y:S01]  /*6550*/  F2FP.BF16.F32.PACK_AB R90, R0, R4 ;  /* 0x00000004005a723e */ /* 0x000fe200000010ff */
[C---:B------:R-:W-:Y:S01]  /*6560*/  FMUL R6, R70.reuse, R13 ;  /* 0x0000000d46067220 */ /* 0x040fe20000400000 */
[----:B------:R-:W-:Y:S01]  /*6570*/  F2FP.BF16.F32.PACK_AB R91, R5, R2 ;  /* 0x00000002055b723e */ /* 0x000fe200000010ff */
[----:B------:R-:W-:Y:S01]  /*6580*/  FFMA R3, R73, R7, R3 ;  /* 0x0000000749037223 */ /* 0x000fe20000000003 */
[----:B------:R-:W-:Y:S01]  /*6590*/  SHF.L.U32 R5, R85, 0x10, RZ ;  /* 0x0000001055057819 */ /* 0x000fe200000006ff */
[----:B------:R-:W-:Y:S01]  /*65a0*/  FFMA R6, R73, R8, R6 ;  /* 0x0000000849067223 */ /* 0x000fe20000000006 */
[----:B------:R-:W-:Y:S01]  /*65b0*/  LOP3.LUT R7, R85, 0xffff0000, RZ, 0xc0, !PT ;  /* 0xffff000055077812 */ /* 0x000fe200078ec0ff */
[----:B------:R-:W-:Y:S01]  /*65c0*/  FMUL R0, R70, R14 ;  /* 0x0000000e46007220 */ /* 0x000fe20000400000 */
[----:B------:R-:W-:Y:S01]  /*65d0*/  SHF.L.U32 R8, R86, 0x10, RZ ;  /* 0x0000001056087819 */ /* 0x000fe200000006ff */
[----:B------:R-:W-:Y:S01]  /*65e0*/  FMUL R2, R70, R15 ;  /* 0x0000000f46027220 */ /* 0x000fe20000400000 */
[----:B------:R-:W-:Y:S01]  /*65f0*/  F2FP.BF16.F32.PACK_AB R104, R6, R3 ;  /* 0x000000030668723e */ /* 0x000fe200000010ff */
[----:B------:R-:W-:Y:S01]  /*6600*/  FMUL R4, R70, R16 ;  /* 0x0000001046047220 */ /* 0x000fe20000400000 */
        /* <DEDUP_REMOVED lines=8> */
[----:B------:R-:W-:Y:S01]  /*6690*/  FMUL R6, R70, R19 ;  /* 0x0000001346067220 */ /* 0x000fe20000400000 */
[C---:B------:R-:W-:Y:S01]  /*66a0*/  FFMA R3, R73.reuse, R7, R3 ;  /* 0x0000000749037223 */ /* 0x040fe20000000003 */
[C---:B------:R-:W-:Y:S01]  /*66b0*/  SHF.L.U32 R7, R92.reuse, 0x10, RZ ;  /* 0x000000105c077819 */ /* 0x040fe200000006ff */
[----:B------:R-:W-:Y:S01]  /*66c0*/  FFMA R5, R73, R8, R5 ;  /* 0x0000000849057223 */ /* 0x000fe20000000005 */
[----:B------:R-:W-:Y:S01]  /*66d0*/  LOP3.LUT R8, R92, 0xffff0000, RZ, 0xc0, !PT ;  /* 0xffff00005c087812 */ /* 0x000fe200078ec0ff */
[C---:B------:R-:W-:Y:S01]  /*66e0*/  FMUL R0, R70.reuse, R20 ;  /* 0x0000001446007220 */ /* 0x040fe20000400000 */
[----:B------:R-:W-:Y:S01]  /*66f0*/  F2FP.BF16.F32.PACK_AB R106, R3, R4 ;  /* 0x00000004036a723e */ /* 0x000fe200000010ff */
[C---:B------:R-:W-:Y:S01]  /*6700*/  FMUL R2, R70.reuse, R21 ;  /* 0x0000001546027220 */ /* 0x040fe20000400000 */
[C---:B------:R-:W-:Y:S01]  /*6710*/  FFMA R6, R73.reuse, R9, R6 ;  /* 0x0000000949067223 */ /* 0x040fe20000000006 */
[C---:B------:R-:W-:Y:S01]  /*6720*/  FFMA R0, R73.reuse, R7, R0 ;  /* 0x0000000749007223 */ /* 0x040fe20000000000 */
[C---:B------:R-:W-:Y:S01]  /*6730*/  FMUL R14, R70.reuse, R33 ;  /* 0x00000021460e7220 */ /* 0x040fe20000400000 */
[----:B------:R-:W-:Y:S01]  /*6740*/  FFMA R2, R73, R8, R2 ;  /* 0x0000000849027223 */ /* 0x000fe20000000002 */
[----:B------:R-:W-:Y:S01]  /*6750*/  FMUL R33, R70, R52 ;  /* 0x0000003446217220 */ /* 0x000fe20000400000 */
[----:B------:R-:W-:Y:S01]  /*6760*/  F2FP.BF16.F32.PACK_AB R107, R6, R5 ;  /* 0x00000005066b723e */ /* 0x000fe200000010ff */
[----:B------:R1:W-:Y:S01]  /*6770*/  STS.128 [R164+UR44+0x400], R88 ;  /* 0x00040058a4007988 */ /* 0x0003e20008000c2c */
[----:B------:R-:W-:Y:S01]  /*6780*/  FMUL R3, R70, R22 ;  /* 0x0000001646037220 */ /* 0x000fe20000400000 */
[----:B------:R-:W-:Y:S01]  /*6790*/  F2FP.BF16.F32.PACK_AB R52, R2, R0 ;  /* 0x000000000234723e */ /* 0x000fe200000010ff */
[C---:B------:R-:W-:Y:S01]  /*67a0*/  FMUL R4, R70.reuse, R23 ;  /* 0x0000001746047220 */ /* 0x040fe20000400000 */
[----:B------:R-:W-:Y:S01]  /*67b0*/  LOP3.LUT R0, R93, 0xffff0000, RZ, 0xc0, !PT ;  /* 0xffff00005d007812 */ /* 0x000fe200078ec0ff */
[----:B------:R-:W-:Y:S01]  /*67c0*/  FMUL R11, R70, R30 ;  /* 0x0000001e460b7220 */ /* 0x000fe20000400000 */
[----:B------:R-:W-:Y:S01]  /*67d0*/  SHF.L.U32 R2, R94, 0x10, RZ ;  /* 0x000000105e027819 */ /* 0x000fe200000006ff */
[C---:B------:R-:W-:Y:S01]  /*67e0*/  FMUL R12, R70.reuse, R31 ;  /* 0x0000001f460c7220 */ /* 0x040fe20000400000 */
[----:B------:R-:W-:Y:S01]  /*67f0*/  FMUL R30, R70, R49 ;  /* 0x00000031461e7220 */ /* 0x000fe20000400000 */
[----:B------:R-:W-:Y:S01]  /*6800*/  LOP3.LUT R49, R94, 0xffff0000, RZ, 0xc0, !PT ;  /* 0xffff00005e317812 */ /* 0x000fe200078ec0ff */
[C---:B------:R-:W-:Y:S01]  /*6810*/  FMUL R5, R70.reuse, R24 ;  /* 0x0000001846057220 */ /* 0x040fe20000400000 */
[C---:B------:R-:W-:Y:S01]  /*6820*/  FMUL R13, R70.reuse, R32 ;  /* 0x00000020460d7220 */ /* 0x040fe20000400000 */
[C---:B------:R-:W-:Y:S01]  /*6830*/  FMUL R31, R70.reuse, R50 ;  /* 0x00000032461f7220 */ /* 0x040fe20000400000 */
[----:B------:R-:W-:Y:S01]  /*6840*/  SHF.L.U32 R50, R95, 0x10, RZ ;  /* 0x000000105f327819 */ /* 0x000fe200000006ff */
[----:B------:R-:W-:Y:S01]  /*6850*/  FFMA R3, R73, R72, R3 ;  /* 0x0000004849037223 */ /* 0x000fe20000000003 */
[C---:B------:R-:W-:Y:S01]  /*6860*/  FMUL R6, R70.reuse, R25 ;  /* 0x0000001946067220 */ /* 0x040fe20000400000 */
[----:B------:R-:W-:Y:S01]  /*6870*/  FMUL R32, R70, R51 ;  /* 0x0000003346207220 */ /* 0x000fe20000400000 */
[----:B------:R-:W-:Y:S01]  /*6880*/  LOP3.LUT R51, R95, 0xffff0000, RZ, 0xc0, !PT ;  /* 0xffff00005f337812 */ /* 0x000fe200078ec0ff */
[C---:B------:R-:W-:Y:S01]  /*6890*/  FFMA R4, R73.reuse, R0, R4 ;  /* 0x0000000049047223 */ /* 0x040fe20000000004 */
[----:B------:R-:W-:Y:S01]  /*68a0*/  SHF.L.U32 R0, R100, 0x10, RZ ;  /* 0x0000001064007819 */ /* 0x000fe200000006ff */
[C---:B------:R-:W-:Y:S01]  /*68b0*/  FMUL R7, R70.reuse, R26 ;  /* 0x0000001a46077220 */ /* 0x040fe20000400000 */
[----:B------:R-:W-:Y:S01]  /*68c0*/  FMUL R8, R70, R27 ;  /* 0x0000001b46087220 */ /* 0x000fe20000400000 */
[C---:B------:R-:W-:Y:S01]  /*68d0*/  FFMA R5, R73.reuse, R2, R5 ;  /* 0x0000000249057223 */ /* 0x040fe20000000005 */
[----:B------:R-:W-:Y:S01]  /*68e0*/  LOP3.LUT R2, R100, 0xffff0000, RZ, 0xc0, !PT ;  /* 0xffff000064027812 */ /* 0x000fe200078ec0ff */
[C---:B------:R-:W-:Y:S01]  /*68f0*/  FMUL R9, R70.reuse, R28 ;  /* 0x0000001c46097220 */ /* 0x040fe20000400000 */
[C---:B------:R-:W-:Y:S01]  /*6900*/  FFMA R6, R73.reuse, R49, R6 ;  /* 0x0000003149067223 */ /* 0x040fe20000000006 */
[C---:B------:R-:W-:Y:S01]  /*6910*/  FMUL R15, R70.reuse, R34 ;  /* 0x00000022460f7220 */ /* 0x040fe20000400000 */
[----:B------:R-:W-:Y:S01]  /*6920*/  FMUL R34, R70, R53 ;  /* 0x0000003546227220 */ /* 0x000fe20000400000 */
[----:B------:R-:W-:Y:S01]  /*6930*/  F2FP.BF16.F32.PACK_AB R53, R4, R3 ;  /* 0x000000030435723e */ /* 0x000fe200000010ff */
[----:B------:R-:W-:Y:S01]  /*6940*/  FFMA R7, R73, R50, R7 ;  /* 0x0000003249077223 */ /* 0x000fe20000000007 */
[----:B------:R-:W-:Y:S01]  /*6950*/  SHF.L.U32 R3, R101, 0x10, RZ ;  /* 0x0000001065037819 */ /* 0x000fe200000006ff */
[----:B------:R-:W-:Y:S01]  /*6960*/  FFMA R8, R73, R51, R8 ;  /* 0x0000003349087223 */ /* 0x000fe20000000008 */
[----:B------:R-:W-:Y:S01]  /*6970*/  SHF.L.U32 R4, R135, 0x10, RZ ;  /* 0x0000001087047819 */ /* 0x000fe200000006ff */
[----:B------:R-:W-:Y:S01]  /*6980*/  FFMA R9, R73, R0, R9 ;  /* 0x0000000049097223 */ /* 0x000fe20000000009 */
[----:B------:R-:W-:Y:S01]  /*6990*/  LOP3.LUT R0, R101, 0xffff0000, RZ, 0xc0, !PT ;  /* 0xffff000065007812 */ /* 0x000fe200078ec0ff */
[C---:B------:R-:W-:Y:S01]  /*69a0*/  FMUL R10, R70.reuse, R29 ;  /* 0x0000001d460a7220 */ /* 0x040fe20000400000 */
[C---:B------:R-:W-:Y:S01]  /*69b0*/  FMUL R16, R70.reuse, R35 ;  /* 0x0000002346107220 */ /* 0x040fe20000400000 */
[C---:B------:R-:W-:Y:S01]  /*69c0*/  FMUL R17, R70.reuse, R36 ;  /* 0x0000002446117220 */ /* 0x040fe20000400000 */
[----:B------:R-:W-:Y:S01]  /*69d0*/  FMUL R18, R70, R37 ;  /* 0x0000002546127220 */ /* 0x000fe20000400000 */
[C---:B------:R-:W-:Y:S01]  /*69e0*/  FFMA R10, R73.reuse, R2, R10 ;  /* 0x00000002490a7223 */ /* 0x040fe2000000000a */
[C---:B------:R-:W-:Y:S01]  /*69f0*/  SHF.L.U32 R2, R102.reuse, 0x10, RZ ;  /* 0x0000001066027819 */ /* 0x040fe200000006ff */
[----:B------:R-:W-:Y:S01]  /*6a00*/  FFMA R11, R73, R3, R11 ;  /* 0x00000003490b7223 */ /* 0x000fe2000000000b */
[----:B------:R-:W-:Y:S01]  /*6a10*/  SHF.L.U32 R3, R103, 0x10, RZ ;  /* 0x0000001067037819 */ /* 0x000fe200000006ff */
[C---:B------:R-:W-:Y:S01]  /*6a20*/  FFMA R12, R73.reuse, R0, R12 ;  /* 0x00000000490c7223 */ /* 0x040fe2000000000c */
[----:B------:R-:W-:Y:S01]  /*6a30*/  LOP3.LUT R0, R102, 0xffff0000, RZ, 0xc0, !PT ;  /* 0xffff000066007812 */ /* 0x000fe200078ec0ff */
[----:B------:R-:W-:Y:S01]  /*6a40*/  FFMA R13, R73, R2, R13 ;  /* 0x00000002490d7223 */ /* 0x000fe2000000000d */
[----:B------:R-:W-:Y:S01]  /*6a50*/  LOP3.LUT R2, R103, 0xffff0000, RZ, 0xc0, !PT ;  /* 0xffff000067027812 */ /* 0x000fe200078ec0ff */
        /* <DEDUP_REMOVED lines=14> */
[C---:B------:R-:W-:Y:S01]  /*6b40*/  FFMA R19, R73.reuse, R3, R19 ;  /* 0x0000000349137223 */ /* 0x040fe20000000013 */
[----:B------:R-:W-:Y:S01]  /*6b50*/  LOP3.LUT R3, R110, 0xffff0000, RZ, 0xc0, !PT ;  /* 0xffff00006e037812 */ /* 0x000fe200078ec0ff */
[----:B------:R-:W-:Y:S01]  /*6b60*/  FFMA R20, R73, R0, R20 ;  /* 0x0000000049147223 */ /* 0x000fe20000000014 */
[----:B------:R-:W-:Y:S01]  /*6b70*/  SHF.L.U32 R0, R111, 0x10, RZ ;  /* 0x000000106f007819 */ /* 0x000fe200000006ff */
[----:B------:R-:W-:Y:S01]  /*6b80*/  FMUL R23, R70, R42 ;  /* 0x0000002a46177220 */ /* 0x000fe20000400000 */
[----:B------:R-:W-:Y:S01]  /*6b90*/  FFMA R21, R73, R2, R21 ;  /* 0x0000000249157223 */ /* 0x000fe20000000015 */
[----:B------:R-:W-:Y:S01]  /*6ba0*/  LOP3.LUT R2, R111, 0xffff0000, RZ, 0xc0, !PT ;  /* 0xffff00006f027812 */ /* 0x000fe200078ec0ff */
[----:B------:R-:W-:Y:S01]  /*6bb0*/  FFMA R22, R73, R3, R22 ;  /* 0x0000000349167223 */ /* 0x000fe20000000016 */
[----:B------:R-:W-:Y:S01]  /*6bc0*/  SHF.L.U32 R3, R117, 0x10, RZ ;  /* 0x0000001075037819 */ /* 0x000fe200000006ff */
[C---:B------:R-:W-:Y:S01]  /*6bd0*/  FFMA R23, R73.reuse, R0, R23 ;  /* 0x0000000049177223 */ /* 0x040fe20000000017 */
[----:B------:R-:W-:Y:S01]  /*6be0*/  SHF.L.U32 R0, R116, 0x10, RZ ;  /* 0x0000001074007819 */ /* 0x000fe200000006ff */
[C---:B------:R-:W-:Y:S01]  /*6bf0*/  FMUL R24, R70.reuse, R43 ;  /* 0x0000002b46187220 */ /* 0x040fe20000400000 */
[C---:B------:R-:W-:Y:S01]  /*6c00*/  FMUL R25, R70.reuse, R44 ;  /* 0x0000002c46197220 */ /* 0x040fe20000400000 */
[C---:B------:R-:W-:Y:S01]  /*6c10*/  FMUL R26, R70.reuse, R45 ;  /* 0x0000002d461a7220 */ /* 0x040fe20000400000 */
[----:B------:R-:W-:Y:S01]  /*6c20*/  FMUL R27, R70, R46 ;  /* 0x0000002e461b7220 */ /* 0x000fe20000400000 */
        /* <DEDUP_REMOVED lines=12> */
[C---:B------:R-:W-:Y:S01]  /*6cf0*/  FFMA R29, R73.reuse, R2, R29 ;  /* 0x00000002491d7223 */ /* 0x040fe2000000001d */
[----:B------:R-:W-:Y:S01]  /*6d00*/  SHF.L.U32 R2, R124, 0x10, RZ ;  /* 0x000000107c027819 */ /* 0x000fe200000006ff */
[----:B------:R1:W-:Y:S01]  /*6d10*/  STS.128 [R163+0x400], R104 ;  /* 0x00040068a3007388 */ /* 0x0003e20000000c00 */
[----:B------:R-:W-:Y:S01]  /*6d20*/  FMUL R35, R70, R54 ;  /* 0x0000003646237220 */ /* 0x000fe20000400000 */
[----:B------:R-:W-:Y:S01]  /*6d30*/  F2FP.BF16.F32.PACK_AB R54, R6, R5 ;  /* 0x000000050636723e */ /* 0x000fe200000010ff */
[----:B------:R-:W-:Y:S01]  /*6d40*/  FFMA R30, R73, R0, R30 ;  /* 0x00000000491e7223 */ /* 0x000fe2000000001e */
[----:B------:R-:W-:Y:S01]  /*6d50*/  LOP3.LUT R0, R119, 0xffff0000, RZ, 0xc0, !PT ;  /* 0xffff000077007812 */ /* 0x000fe200078ec0ff */
[----:B------:R-:W-:Y:S01]  /*6d60*/  FMUL R36, R70, R55 ;  /* 0x0000003746247220 */ /* 0x000fe20000400000 */
[----:B------:R-:W-:Y:S01]  /*6d70*/  F2FP.BF16.F32.PACK_AB R55, R8, R7 ;  /* 0x000000070837723e */ /* 0x000fe200000010ff */
[C---:B------:R-:W-:Y:S01]  /*6d80*/  FFMA R31, R73.reuse, R3, R31 ;  /* 0x00000003491f7223 */ /* 0x040fe2000000001f */
[----:B------:R-:W-:Y:S01]  /*6d90*/  LOP3.LUT R3, R124, 0xffff0000, RZ, 0xc0, !PT ;  /* 0xffff00007c037812 */ /* 0x000fe200078ec0ff */
[----:B------:R-:W-:Y:S01]  /*6da0*/  FFMA R32, R73, R0, R32 ;  /* 0x0000000049207223 */ /* 0x000fe20000000020 */
[----:B------:R-:W-:Y:S01]  /*6db0*/  SHF.L.U32 R0, R125, 0x10, RZ ;  /* 0x000000107d007819 */ /* 0x000fe200000006ff */
[----:B------:R1:W-:Y:S01]  /*6dc0*/  STS.128 [R162+0x400], R52 ;  /* 0x00040034a2007388 */ /* 0x0003e20000000c00 */
[----:B------:R-:W-:Y:S01]  /*6dd0*/  F2FP.BF16.F32.PACK_AB R8, R10, R9 ;  /* 0x000000090a08723e */ /* 0x000fe200000010ff */
[----:B------:R-:W-:Y:S01]  /*6de0*/  FFMA R33, R73, R2, R33 ;  /* 0x0000000249217223 */ /* 0x000fe20000000021 */
[----:B------:R-:W-:Y:S01]  /*6df0*/  LOP3.LUT R2, R125, 0xffff0000, RZ, 0xc0, !PT ;  /* 0xffff00007d027812 */ /* 0x000fe200078ec0ff */
[C---:B------:R-:W-:Y:S01]  /*6e00*/  FFMA R34, R73.reuse, R3, R34 ;  /* 0x0000000349227223 */ /* 0x040fe20000000022 */
[----:B------:R-:W-:Y:S01]  /*6e10*/  F2FP.BF16.F32.PACK_AB R9, R12, R11 ;  /* 0x0000000b0c09723e */ /* 0x000fe200000010ff */
[C---:B------:R-:W-:Y:S01]  /*6e20*/  FFMA R35, R73.reuse, R0, R35 ;  /* 0x0000000049237223 */ /* 0x040fe20000000023 */
[----:B------:R-:W-:Y:S01]  /*6e30*/  F2FP.BF16.F32.PACK_AB R10, R14, R13 ;  /* 0x0000000d0e0a723e */ /* 0x000fe200000010ff */
[----:B------:R-:W-:Y:S01]  /*6e40*/  FFMA R36, R73, R2, R36 ;  /* 0x0000000249247223 */ /* 0x000fe20000000024 */
[----:B------:R-:W-:Y:S01]  /*6e50*/  F2FP.BF16.F32.PACK_AB R11, R16, R15 ;  /* 0x0000000f100b723e */ /* 0x000fe200000010ff */
[----:B------:R-:W-:Y:S01]  /*6e60*/  FMUL R37, R70, R56 ;  /* 0x0000003846257220 */ /* 0x000fe20000400000 */
[----:B------:R-:W-:Y:S01]  /*6e70*/  SHF.L.U32 R0, R126, 0x10, RZ ;  /* 0x000000107e007819 */ /* 0x000fe200000006ff */
[----:B------:R-:W-:Y:S01]  /*6e80*/  FMUL R38, R70, R57 ;  /* 0x0000003946267220 */ /* 0x000fe20000400000 */
[----:B------:R-:W-:Y:S01]  /*6e90*/  LOP3.LUT R2, R126, 0xffff0000, RZ, 0xc0, !PT ;  /* 0xffff00007e027812 */ /* 0x000fe200078ec0ff */
[----:B------:R1:W-:Y:S01]  /*6ea0*/  STS.128 [R154+0x400], R8 ;  /* 0x000400089a007388 */ /* 0x0003e20000000c00 */
[----:B------:R-:W-:Y:S01]  /*6eb0*/  SHF.L.U32 R3, R127, 0x10, RZ ;  /* 0x000000107f037819 */ /* 0x000fe200000006ff */
[----:B------:R-:W-:Y:S01]  /*6ec0*/  FFMA R37, R73, R0, R37 ;  /* 0x0000000049257223 */ /* 0x000fe20000000025 */
[----:B------:R-:W-:Y:S01]  /*6ed0*/  LOP3.LUT R0, R127, 0xffff0000, RZ, 0xc0, !PT ;  /* 0xffff00007f007812 */ /* 0x000fe200078ec0ff */
[----:B------:R-:W-:Y:S01]  /*6ee0*/  FMUL R39, R70, R58 ;  /* 0x0000003a46277220 */ /* 0x000fe20000400000 */
[----:B------:R-:W-:Y:S01]  /*6ef0*/  F2FP.BF16.F32.PACK_AB R12, R18, R17 ;  /* 0x00000011120c723e */ /* 0x000fe200000010ff */
[----:B------:R-:W-:Y:S01]  /*6f00*/  FMUL R40, R70, R59 ;  /* 0x0000003b46287220 */ /* 0x000fe20000400000 */
[----:B------:R-:W-:Y:S01]  /*6f10*/  F2FP.BF16.F32.PACK_AB R13, R20, R19 ;  /* 0x00000013140d723e */ /* 0x000fe200000010ff */
[C---:B------:R-:W-:Y:S01]  /*6f20*/  FFMA R38, R73.reuse, R2, R38 ;  /* 0x0000000249267223 */ /* 0x040fe20000000026 */
[----:B------:R-:W-:Y:S01]  /*6f30*/  F2FP.BF16.F32.PACK_AB R14, R22, R21 ;  /* 0x00000015160e723e */ /* 0x000fe200000010ff */
[C---:B------:R-:W-:Y:S01]  /*6f40*/  FFMA R39, R73.reuse, R3, R39 ;  /* 0x0000000349277223 */ /* 0x040fe20000000027 */
[----:B------:R-:W-:Y:S01]  /*6f50*/  F2FP.BF16.F32.PACK_AB R15, R24, R23 ;  /* 0x00000017180f723e */ /* 0x000fe200000010ff */
[----:B------:R-:W-:Y:S01]  /*6f60*/  FFMA R40, R73, R0, R40 ;  /* 0x0000000049287223 */ /* 0x000fe20000000028 */
[----:B------:R-:W-:Y:S01]  /*6f70*/  SHF.L.U32 R2, R132, 0x10, RZ ;  /* 0x0000001084027819 */ /* 0x000fe200000006ff */
[----:B------:R-:W-:Y:S01]  /*6f80*/  FMUL R41, R70, R60 ;  /* 0x0000003c46297220 */ /* 0x000fe20000400000 */
[----:B------:R-:W-:Y:S01]  /*6f90*/  LOP3.LUT R0, R132, 0xffff0000, RZ, 0xc0, !PT ;  /* 0xffff000084007812 */ /* 0x000fe200078ec0ff */
[----:B------:R1:W-:Y:S01]  /*6fa0*/  STS.128 [R153+0x400], R12 ;  /* 0x0004000c99007388 */ /* 0x0003e20000000c00 */
[C---:B------:R-:W-:Y:S01]  /*6fb0*/  FMUL R42, R70.reuse, R61 ;  /* 0x0000003d462a7220 */ /* 0x040fe20000400000 */
[----:B------:R-:W-:Y:S01]  /*6fc0*/  SHF.L.U32 R3, R133, 0x10, RZ ;  /* 0x0000001085037819 */ /* 0x000fe200000006ff */
[----:B------:R-:W-:Y:S01]  /*6fd0*/  FMUL R43, R70, R62 ;  /* 0x0000003e462b7220 */ /* 0x000fe20000400000 */
[----:B------:R-:W-:Y:S01]  /*6fe0*/  F2FP.BF16.F32.PACK_AB R16, R26, R25 ;  /* 0x000000191a10723e */ /* 0x000fe200000010ff */
[C---:B------:R-:W-:Y:S01]  /*6ff0*/  FFMA R41, R73.reuse, R2, R41 ;  /* 0x0000000249297223 */ /* 0x040fe20000000029 */
[----:B------:R-:W-:Y:S01]  /*7000*/  F2FP.BF16.F32.PACK_AB R17, R28, R27 ;  /* 0x0000001b1c11723e */ /* 0x000fe200000010ff */
[C---:B------:R-:W-:Y:S01]  /*7010*/  FFMA R42, R73.reuse, R0, R42 ;  /* 0x00000000492a7223 */ /* 0x040fe2000000002a */
[----:B------:R-:W-:Y:S01]  /*7020*/  F2FP.BF16.F32.PACK_AB R18, R30, R29 ;  /* 0x0000001d1e12723e */ /* 0x000fe200000010ff */
[----:B------:R-:W-:Y:S01]  /*7030*/  FFMA R43, R73, R3, R43 ;  /* 0x00000003492b7223 */ /* 0x000fe2000000002b */
[----:B------:R-:W-:Y:S01]  /*7040*/  F2FP.BF16.F32.PACK_AB R19, R32, R31 ;  /* 0x0000001f2013723e */ /* 0x000fe200000010ff */
[C---:B------:R-:W-:Y:S01]  /*7050*/  FMUL R44, R70.reuse, R63 ;  /* 0x0000003f462c7220 */ /* 0x040fe20000400000 */
[----:B------:R-:W-:Y:S01]  /*7060*/  LOP3.LUT R0, R133, 0xffff0000, RZ, 0xc0, !PT ;  /* 0xffff000085007812 */ /* 0x000fe200078ec0ff */
[----:B------:R-:W-:Y:S01]  /*7070*/  FMUL R45, R70, R64 ;  /* 0x00000040462d7220 */ /* 0x000fe20000400000 */
[C---:B------:R-:W-:Y:S01]  /*7080*/  SHF.L.U32 R2, R134.reuse, 0x10, RZ ;  /* 0x0000001086027819 */ /* 0x040fe200000006ff */
[----:B------:R1:W-:Y:S01]  /*7090*/  STS.128 [R152+0x400], R16 ;  /* 0x0004001098007388 */ /* 0x0003e20000000c00 */
[----:B------:R-:W-:Y:S01]  /*70a0*/  LOP3.LUT R3, R134, 0xffff0000, RZ, 0xc0, !PT ;  /* 0xffff000086037812 */ /* 0x000fe200078ec0ff */
[C---:B------:R-:W-:Y:S01]  /*70b0*/  FMUL R46, R70.reuse, R65 ;  /* 0x00000041462e7220 */ /* 0x040fe20000400000 */
[----:B------:R-:W-:Y:S01]  /*70c0*/  LOP3.LUT R5, R135, 0xffff0000, RZ, 0xc0, !PT ;  /* 0xffff000087057812 */ /* 0x000fe200078ec0ff */
[C---:B------:R-:W-:Y:S01]  /*70d0*/  FMUL R47, R70.reuse, R66 ;  /* 0x00000042462f7220 */ /* 0x040fe20000400000 */
[C---:B------:R-:W-:Y:S01]  /*70e0*/  FFMA R44, R73.reuse, R0, R44 ;  /* 0x00000000492c7223 */ /* 0x040fe2000000002c */
[----:B------:R-:W-:Y:S01]  /*70f0*/  FMUL R48, R70, R67 ;  /* 0x0000004346307220 */ /* 0x000fe20000400000 */
[----:B------:R-:W-:Y:S01]  /*7100*/  F2FP.BF16.F32.PACK_AB R20, R34, R33 ;  /* 0x000000212214723e */ /* 0x000fe200000010ff */
[C---:B------:R-:W-:Y:S01]  /*7110*/  FFMA R45, R73.reuse, R2, R45 ;  /* 0x00000002492d7223 */ /* 0x040fe2000000002d */
[----:B------:R-:W-:Y:S01]  /*7120*/  F2FP.BF16.F32.PACK_AB R21, R36, R35 ;  /* 0x000000232415723e */ /* 0x000fe200000010ff */
[C---:B------:R-:W-:Y:S01]  /*7130*/  FFMA R46, R73.reuse, R3, R46 ;  /* 0x00000003492e7223 */ /* 0x040fe2000000002e */
[----:B------:R-:W-:Y:S01]  /*7140*/  F2FP.BF16.F32.PACK_AB R22, R38, R37 ;  /* 0x000000252616723e */ /* 0x000fe200000010ff */
[C---:B------:R-:W-:Y:S01]  /*7150*/  FFMA R47, R73.reuse, R4, R47 ;  /* 0x00000004492f7223 */ /* 0x040fe2000000002f */
[----:B------:R-:W-:Y:S01]  /*7160*/  F2FP.BF16.F32.PACK_AB R23, R40, R39 ;  /* 0x000000272817723e */ /* 0x000fe200000010ff */
[----:B------:R-:W-:Y:S01]  /*7170*/  FFMA R48, R73, R5, R48 ;  /* 0x0000000549307223 */ /* 0x000fe20000000030 */
[----:B------:R-:W-:Y:S02]  /*7180*/  F2FP.BF16.F32.PACK_AB R4, R42, R41 ;  /* 0x000000292a04723e */ /* 0x000fe400000010ff */
[----:B------:R-:W-:Y:S01]  /*7190*/  F2FP.BF16.F32.PACK_AB R5, R44, R43 ;  /* 0x0000002b2c05723e */ /* 0x000fe200000010ff */
[----:B------:R1:W-:Y:S01]  /*71a0*/  STS.128 [R151+0x400], R20 ;  /* 0x0004001497007388 */ /* 0x0003e20000000c00 */
[----:B------:R-:W-:Y:S02]  /*71b0*/  F2FP.BF16.F32.PACK_AB R6, R46, R45 ;  /* 0x0000002d2e06723e */ /* 0x000fe400000010ff */
[----:B------:R-:W-:Y:S05]  /*71c0*/  F2FP.BF16.F32.PACK_AB R7, R48, R47 ;  /* 0x0000002f3007723e */ /* 0x000fea00000010ff */
[----:B------:R1:W-:Y:S01]  /*71d0*/  STS.128 [R150+0x400], R4 ;  /* 0x0004000496007388 */ /* 0x0003e20000000c00 */
[----:B------:R-:W-:Y:S01]  /*71e0*/  @!PT LDS RZ, [RZ] ;  /* 0x00000000fffff984 */ /* 0x000fe20000000800 */
[----:B------:R-:W-:Y:S01]  /*71f0*/  @!PT LDS RZ, [RZ] ;  /* 0x00000000fffff984 */ /* 0x000fe20000000800 */
[----:B------:R-:W-:Y:S01]  /*7200*/  @!PT LDS RZ, [RZ] ;  /* 0x00000000fffff984 */ /* 0x000fe20000000800 */
[----:B------:R-:W-:Y:S01]  /*7210*/  @!PT LDS RZ, [RZ] ;  /* 0x00000000fffff984 */ /* 0x000fe20000000800 */
[----:B------:R3:W-:Y:S07]  /*7220*/  MEMBAR.ALL.CTA ;  /* 0x0000000000007992 */ /* 0x0007ee0000008000 */
[----:B---3--:R-:W3:Y:S02]  /*7230*/  FENCE.VIEW.ASYNC.S ;  /* 0x00000000000073c6 */ /* 0x008ee40000000000 */
[----:B---3--:R-:W-:Y:S06]  /*7240*/  BAR.SYNC.DEFER_BLOCKING 0x1, 0x80 ;  /* 0x0042000000007b1d */ /* 0x008fec0000010000 */
[----:B------:R-:W-:Y:S05]  /*7250*/  @P0 BRA `(.L_x_103) ;  /* 0x0000000000280947 */ /* 0x000fea0003800000 */
[----:B------:R-:W3:Y:S01]  /*7260*/  LDCU.64 UR6, c[0x0][0x348] ;  /* 0x00006900ff0677ac */ /* 0x000ee20008000a00 */
[----:B------:R-:W-:Y:S01]  /*7270*/  UIADD3 UR4, UPT, UPT, UR44, 0x400, URZ ;  /* 0x000004002c047890 */ /* 0x000fe2000fffe0ff */
[----:B------:R-:W-:Y:S05]  /*7280*/  UMOV UR51, UR36 ;  /* 0x0000002400337c82 */ /* 0x000fea0008000000 */
[----:B------:R-:W-:Y:S04]  /*7290*/  MOV R147, UR4 ;  /* 0x0000000400937c02 */ /* 0x000fe80008000f00 */
[----:B------:R-:W-:Y:S01]  /*72a0*/  R2UR UR48, R147 ;  /* 0x00000000933072ca */ /* 0x000fe200000e0000 */
[----:B---3--:R-:W-:Y:S04]  /*72b0*/  UIADD3 UR4, UP0, UPT, UR6, 0x680, URZ ;  /* 0x0000068006047890 */ /* 0x008fe8000ff1e0ff */
[----:B------:R-:W-:Y:S09]  /*72c0*/  UIADD3.X UR5, UPT, UPT, URZ, UR7, URZ, UP0, !UPT ;  /* 0x00000007ff057290 */ /* 0x000ff200087fe4ff */
[----:B------:R3:W-:Y:S01]  /*72d0*/  UTMASTG.3D [UR48], [UR4] ;  /* 0x00000030040073b5 */ /* 0x0007e20008010000 */
[----:B------:R0:W-:Y:S01]  /*72e0*/  UTMACMDFLUSH ;  /* 0x00000000000079b7 */ /* 0x0001e20000000000 */
[----:B---3--:R-:W-:Y:S04]  /*72f0*/  DEPBAR.LE SB0, 0x1 ;  /* 0x000080400000791a */ /* 0x008fe80000000000 */
.L_x_103:
[----:B------:R-:W-:Y:S05]  /*7300*/  BSYNC.RECONVERGENT B0 ;  /* 0x0000000000007941 */ /* 0x000fea0003800200 */
.L_x_102:
[----:B------:R-:W-:Y:S01]  /*7310*/  BAR.SYNC.DEFER_BLOCKING 0x1, 0x80 ;  /* 0x0042000000007b1d */ /* 0x000fe20000010000 */
[----:B------:R-:W-:Y:S01]  /*7320*/  ISETP.NE.AND P1, PT, R161, RZ, PT ;  /* 0x000000ffa100720c */ /* 0x000fe20003f25270 */
[----:B------:R-:W-:Y:S01]  /*7330*/  UISETP.NE.AND UP0, UPT, UR47, URZ, UPT ;  /* 0x000000ff2f00728c */ /* 0x000fe2000bf05270 */
[----:B------:R-:W-:Y:S11]  /*7340*/  LEA R2, R75, UR44, 0x3 ;  /* 0x0000002c4b027c11 */ /* 0x000ff6000f8e18ff */
[----:B-1----:R-:W-:Y:S01]  /*7350*/  @P1 SHF.L.U32 R4, R157, 0x1f, RZ ;  /* 0x0000001f9d041819 */ /* 0x002fe200000006ff */
[----:B------:R-:W-:Y:S06]  /*7360*/  BRA.U !UP0, `(.L_x_104) ;  /* 0x0000000108247547 */ /* 0x000fec000b800000 */
[----:B------:R-:W1:Y:S01]  /*7370*/  S2R R0, SR_CgaCtaId ;  /* 0x0000000000007919 */ /* 0x000e620000008800 */
[----:B------:R-:W-:Y:S01]  /*7380*/  IMAD.U32 R3, RZ, RZ, UR46 ;  /* 0x0000002eff037e24 */ /* 0x000fe2000f8e00ff */
[----:B------:R-:W-:Y:S04]  /*7390*/  UIADD3 UR4, UPT, UPT, UR46, 0x1, URZ ;  /* 0x000000012e047890 */ /* 0x000fe8000fffe0ff */
[----:B------:R-:W-:Y:S01]  /*73a0*/  @P1 LEA R3, R3, UR44, 0x3 ;  /* 0x0000002c03031c11 */ /* 0x000fe2000f8e18ff */
[----:B------:R-:W-:Y:S04]  /*73b0*/  UISETP.NE.AND UP0, UPT, UR4, 0x4, UPT ;  /* 0x000000040400788c */ /* 0x000fe8000bf05270 */
[----:B------:R-:W-:Y:S01]  /*73c0*/  @P1 VIADD R3, R3, 0x50 ;  /* 0x0000005003031836 */ /* 0x000fe20000000000 */
[----:B------:R-:W-:Y:S04]  /*73d0*/  USEL UR46, UR4, URZ, UP0 ;  /* 0x000000ff042e7287 */ /* 0x000fe80008000000 */
[----:B-1----:R-:W-:Y:S04]  /*73e0*/  @P1 PRMT R0, R0, 0x654, R3 ;  /* 0x0000065400001816 */ /* 0x002fe80000000003 */
[----:B------:R1:W-:Y:S04]  /*73f0*/  @P1 SYNCS.ARRIVE.TRANS64.RED.A1T0 RZ, [R0+URZ], RZ ;  /* 0x000000ff00ff19a7 */ /* 0x0003e800081004ff */
.L_x_104:
[----:B------:R-:W3:Y:S01]  /*7400*/  @P1 SYNCS.PHASECHK.TRANS64.TRYWAIT P0, [R2+URZ+0x30], R4 ;  /* 0x00003004020015a7 */ /* 0x000ee200080011ff */
[----:B------:R-:W-:Y:S01]  /*7410*/  BSSY B1, `(.L_x_105) ;  /* 0x000001f000017945 */ /* 0x000fe20003800000 */
[----:B---3--:R-:W-:Y:S03]  /*7420*/  @P1 SEL R83, RZ, 0x1, !P0 ;  /* 0x00000001ff531807 */ /* 0x008fe60004000000 */
[----:B------:R-:W-:Y:S05]  /*7430*/  @!P1 BRA `(.L_x_106) ;  /* 0x0000000000709947 */ /* 0x000fea0003800000 */
[----:B------:R-:W-:Y:S01]  /*7440*/  ISETP.NE.AND P1, PT, R96, RZ, PT ;  /* 0x000000ff6000720c */ /* 0x000fe20003f25270 */
[----:B------:R-:W-:Y:S01]  /*7450*/  BSSY B0, `(.L_x_107) ;  /* 0x000000b000007945 */ /* 0x000fe20003800000 */
[----:B------:R-:W-:Y:S11]  /*7460*/  ISETP.NE.AND P0, PT, R83, RZ, PT ;  /* 0x000000ff5300720c */ /* 0x000ff60003f05270 */
[----:B------:R-:W-:Y:S05]  /*7470*/  @P1 IMAD R6, R75, 0x4000, R164 ;  /* 0x000040004b061824 */ /* 0x000fea00078e02a4 */
[----:B------:R-:W-:Y:S04]  /*7480*/  @P1 IADD3 R5, PT, PT, R6, UR44, RZ ;  /* 0x0000002c06051c10 */ /* 0x000fe8000fffe0ff */
[----:B------:R-:W-:Y:S01]  /*7490*/  @P1 IADD3 R4, PT, PT, R81, R5, RZ ;  /* 0x0000000551041210 */ /* 0x000fe20007ffe0ff */
[--C-:B------:R-:W-:Y:S02]  /*74a0*/  @P1 IMAD.IADD R3, R80, 0x1, R5.reuse ;  /* 0x0000000150031824 */ /* 0x100fe400078e0205 */
[----:B------:R-:W-:Y:S01]  /*74b0*/  @P1 IMAD.IADD R5, R82, 0x1, R5 ;  /* 0x0000000152051824 */ /* 0x000fe200078e0205 */
[----:B------:R-:W-:Y:S06]  /*74c0*/  @P0 BRA `(.L_x_108) ;  /* 0x00000000000c0947 */ /* 0x000fec0003800000 */
[----:B-1----:R-:W-:Y:S04]  /*74d0*/  SHF.L.U32 R0, R157, 0x1f, RZ ;  /* 0x0000001f9d007819 */ /* 0x002fe800000006ff */
[----:B------:R-:W1:Y:S02]  /*74e0*/  SYNCS.PHASECHK.TRANS64.TRYWAIT P0, [R2+URZ+0x30], R0 ;  /* 0x00003000020075a7 */ /* 0x000e6400080011ff */
[----:B-1----:R-:W-:Y:S05]  /*74f0*/  @!P0 BRA `(.L_x_109) ;  /* 0x00000048000c8947 */ /* 0x002fea0003800000 */
.L_x_108:
[----:B------:R-:W-:Y:S05]  /*7500*/  BSYNC B0 ;  /* 0x0000000000007941 */ /* 0x000fea0003800000 */
.L_x_107:
[----:B------:R-:W-:Y:S01]  /*7510*/  ISETP.NE.AND P0, PT, R96, RZ, PT ;  /* 0x000000ff6000720c */ /* 0x000fe20003f05270 */
[----:B------:R-:W-:Y:S11]  /*7520*/  VIADD R75, R75, 0x1 ;  /* 0x000000014b4b7836 */ /* 0x000ff60000000000 */
[----:B------:R-:W-:Y:S01]  /*7530*/  @!UPT UIADD3 URZ, UPT, UPT, URZ, URZ, URZ ;  /* 0x000000fffffff290 */ /* 0x000fe2000fffe0ff */
[----:B------:R3:W4:Y:S01]  /*7540*/  @P0 LDS.128 R84, [R5+0x400] ;  /* 0x0004000005540984 */ /* 0x0007220000000c00 */
[--C-:B-1----:R-:W-:Y:S01]  /*7550*/  @P0 IMAD.IADD R0, R81, 0x1, R3.reuse ;  /* 0x0000000151000824 */ /* 0x102fe200078e0203 */
[C---:B------:R-:W-:Y:S02]  /*7560*/  @P0 IADD3 R2, PT, PT, R82.reuse, R4, RZ ;  /* 0x0000000452020210 */ /* 0x040fe40007ffe0ff */
[----:B------:R1:W2:Y:S04]  /*7570*/  @P0 LDS.128 R92, [R4+0x400] ;  /* 0x00040000045c0984 */ /* 0x0002a80000000c00 */
[----:B------:R2:W2:Y:S04]  /*7580*/  @P0 LDS.128 R76, [R6+UR44+0x400] ;  /* 0x0004002c064c0984 */ /* 0x0004a80008000c00 */
[----:B------:R2:W2:Y:S04]  /*7590*/  @P0 LDS.128 R100, [R2+0x400] ;  /* 0x0004000002640984 */ /* 0x0004a80000000c00 */
[----:B------:R2:W2:Y:S04]  /*75a0*/  @P0 LDS.128 R108, [R3+0x400] ;  /* 0x00040000036c0984 */ /* 0x0004a80000000c00 */
[----:B------:R2:W2:Y:S01]  /*75b0*/  @P0 LDS.128 R124, [R0+0x400] ;  /* 0x00040000007c0984 */ /* 0x0004a20000000c00 */
[C---:B---3--:R-:W-:Y:S01]  /*75c0*/  @P0 IMAD.IADD R5, R82.reuse, 0x1, R3 ;  /* 0x0000000152050824 */ /* 0x048fe200078e0203 */
[----:B-1----:R-:W-:Y:S04]  /*75d0*/  @P0 IADD3 R4, PT, PT, R82, R0, RZ ;  /* 0x0000000052040210 */ /* 0x002fe80007ffe0ff */
[----:B------:R3:W1:Y:S04]  /*75e0*/  @P0 LDS.128 R116, [R5+0x400] ;  /* 0x0004000005740984 */ /* 0x0006680000000c00 */
[----:B------:R3:W1:Y:S02]  /*75f0*/  @P0 LDS.128 R132, [R4+0x400] ;  /* 0x0004000004840984 */ /* 0x0006640000000c00 */
.L_x_106:
[----:B------:R-:W-:Y:S05]  /*7600*/  BSYNC B1 ;  /* 0x0000000000017941 */ /* 0x000fea0003800000 */
.L_x_105:
[----:B-12---:R-:W-:Y:S05]  /*7610*/  VIADD R0, R71, 0x40 ;  /* 0x0000004047007836 */ /* 0x006fea0000000000 */
[----:B------:R-:W-:Y:S04]  /*7620*/  SHF.R.U32.HI R0, RZ, 0x15, R0 ;  /* 0x00000015ff007819 */ /* 0x000fe80000011600 */
[----:B------:R-:W-:Y:S11]  /*7630*/  LOP3.LUT P0, RZ, R0, 0x3, R143, 0x48, !PT ;  /* 0x0000000300ff7812 */ /* 0x000ff6000780488f */
[----:B------:R-:W-:Y:S02]  /*7640*/  @!UPT UIADD3 URZ, UPT, UPT, URZ, URZ, URZ ;  /* 0x000000fffffff290 */ /* 0x000fe4000fffe0ff */
[----:B------:R-:W-:Y:S05]  /*7650*/  @!P0 BRA `(.L_x_110) ;  /* 0x0000000000408947 */ /* 0x000fea0003800000 */
[----:B------:R-:W3:Y:S01]  /*7660*/  LDCU.64 UR8, c[0x4][0x70] ;  /* 0x01000e00ff0877ac */ /* 0x000ee20008000a00 */
[----:B------:R-:W-:Y:S01]  /*7670*/  MOV R3, 0x0 ;  /* 0x0000000000037802 */ /* 0x000fe20000000f00 */
[----:B------:R-:W-:Y:S02]  /*7680*/  HFMA2 R12, -RZ, RZ, 0, 5.9604644775390625e-08 ;  /* 0x00000001ff0c7431 */ /* 0x000fe400000001ff */
[----:B------:R-:W-:Y:S02]  /*7690*/  IMAD.MOV.U32 R8, RZ, RZ, 0x192 ;  /* 0x00000192ff087424 */ /* 0x000fe400078e00ff */
[----:B------:R-:W-:Y:S01]  /*76a0*/  IMAD.MOV.U32 R13, RZ, RZ, RZ ;  /* 0x000000ffff0d7224 */ /* 0x000fe200078e00ff */
[----:B------:R-:W1:Y:S01]  /*76b0*/  LDCU.64 UR6, c[0x4][0x78] ;  /* 0x01000f00ff0677ac */ /* 0x000e620008000a00 */
[----:B------:R-:W2:Y:S01]  /*76c0*/  LDC.64 R2, c[0x4][R3] ;  /* 0x0100000003027b82 */ /* 0x000ea20000000a00 */
[----:B------:R-:W5:Y:S01]  /*76d0*/  LDCU.64 UR4, c[0x4][0x10] ;  /* 0x01000200ff0477ac */ /* 0x000f620008000a00 */
[----:B---3--:R-:W-:Y:S01]  /*76e0*/  MOV R5, UR9 ;  /* 0x0000000900057c02 */ /* 0x008fe20008000f00 */
[----:B------:R-:W-:Y:S01]  /*76f0*/  IMAD.U32 R4, RZ, RZ, UR8 ;  /* 0x00000008ff047e24 */ /* 0x000fe2000f8e00ff */
[----:B-1----:R-:W-:Y:S01]  /*7700*/  MOV R7, UR7 ;  /* 0x0000000700077c02 */ /* 0x002fe20008000f00 */
[----:B------:R-:W-:Y:S01]  /*7710*/  IMAD.U32 R6, RZ, RZ, UR6 ;  /* 0x00000006ff067e24 */ /* 0x000fe2000f8e00ff */
[----:B-----5:R-:W-:Y:S01]  /*7720*/  MOV R11, UR5 ;  /* 0x00000005000b7c02 */ /* 0x020fe20008000f00 */
[----:B------:R-:W-:Y:S02]  /*7730*/  IMAD.U32 R10, RZ, RZ, UR4 ;  /* 0x00000004ff0a7e24 */ /* 0x000fe4000f8e00ff */
[----:B------:R-:W-:Y:S07]  /*7740*/  LEPC R20, `(.L_x_110) ;  /* 0x000000001014794e */ /* 0x000fee0000000000 */
[----:B--2-4-:R-:W-:Y:S05]  /*7750*/  CALL.ABS.NOINC R2 ;  /* 0x0000000002007343 */ /* 0x014fea0003c00000 */
.L_x_110:
[----:B------:R-:W-:Y:S01]  /*7760*/  SHF.L.U32 R3, R76, 0x10, RZ ;  /* 0x000000104c037819 */ /* 0x000fe200000006ff */
[----:B------:R-:W-:Y:S05]  /*7770*/  WARPSYNC.ALL ;  /* 0x0000000000007948 */ /* 0x000fea0003800000 */
[----:B------:R-:W-:Y:S01]  /*7780*/  R2UR UR4, R71 ;  /* 0x00000000470472ca */ /* 0x000fe200000e0000 */
[----:B------:R-:W1:Y:S01]  /*7790*/  S2R R165, SR_CgaCtaId ;  /* 0x0000000000a57919 */ /* 0x000e620000008800 */
[----:B------:R-:W-:Y:S01]  /*77a0*/  LOP3.LUT R72, R79, 0xffff0000, RZ, 0xc0, !PT ;  /* 0xffff00004f487812 */ /* 0x000fe200078ec0ff */
[----:B------:R-:W-:Y:S01]  /*77b0*/  BSSY.RECONVERGENT B0, `(.L_x_111) ;  /* 0x0000102000007945 */ /* 0x000fe20003800200 */
[----:B------:R-:W-:Y:S02]  /*77c0*/  ISETP.NE.AND P6, PT, R161, RZ, PT ;  /* 0x000000ffa100720c */ /* 0x000fe40003fc5270 */
[----:B------:R-:W-:Y:S07]  /*77d0*/  ISETP.NE.AND P0, PT, R160, RZ, PT ;  /* 0x000000ffa000720c */ /* 0x000fee0003f05270 */
[----:B---3--:R-:W2:Y:S02]  /*77e0*/  LDTM.x64 R4, tmem[UR4+0x40] ;  /* 0x00004004000479ee */ /* 0x008ea40008340000 */
[----:B--2---:R-:W-:Y:S01]  /*77f0*/  FMUL R0, R70, R4 ;  /* 0x0000000446007220 */ /* 0x004fe20000400000 */
        /* <DEDUP_REMOVED lines=19> */
[----:B----4-:R-:W-:Y:S01]  /*7930*/  SHF.L.U32 R7, R84, 0x10, RZ ;  /* 0x0000001054077819 */ /* 0x010fe200000006ff */
        /* <DEDUP_REMOVED lines=42> */
[----:B------:R-:W-:Y:S01]  /*7be0*/  STS.128 [R164+UR44+0x4400], R88 ;  /* 0x00440058a4007988 */ /* 0x000fe20008000c2c */
        /* <DEDUP_REMOVED lines=30> */
[----:B------:R-:W-:Y:S01]  /*7dd0*/  FMUL R10, R70, R29 ;  /* 0x0000001d460a7220 */ /* 0x000fe20000400000 */
[----:B------:R-:W-:Y:S01]  /*7de0*/  SHF.L.U32 R4, R111, 0x10, RZ ;  /* 0x000000106f047819 */ /* 0x000fe200000006ff */
[C---:B------:R-:W-:Y:S01]  /*7df0*/  FFMA R8, R73.reuse, R51, R8 ;  /* 0x0000003349087223 */ /* 0x040fe20000000008 */
[----:B------:R-:W-:Y:S01]  /*7e00*/  FFMA R9, R73, R0, R9 ;  /* 0x0000000049097223 */ /* 0x000fe20000000009 */
[----:B------:R-:W-:Y:S01]  /*7e10*/  LOP3.LUT R0, R101, 0xffff0000, RZ, 0xc0, !PT ;  /* 0xffff000065007812 */ /* 0x000fe200078ec0ff */
        /* <DEDUP_REMOVED lines=16> */
[----:B------:R-:W-:Y:S01]  /*7f20*/  STS.128 [R163+0x4400], R104 ;  /* 0x00440068a3007388 */ /* 0x000fe20000000c00 */
[C---:B------:R-:W-:Y:S01]  /*7f30*/  FMUL R18, R70.reuse, R37 ;  /* 0x0000002546127220 */ /* 0x040fe20000400000 */
[C---:B------:R-:W-:Y:S01]  /*7f40*/  FMUL R19, R70.reuse, R38 ;  /* 0x0000002646137220 */ /* 0x040fe20000400000 */
[----:B------:R-:W-:Y:S01]  /*7f50*/  FMUL R35, R70, R54 ;  /* 0x0000003646237220 */ /* 0x000fe20000400000 */
[----:B------:R-:W-:Y:S01]  /*7f60*/  F2FP.BF16.F32.PACK_AB R54, R6, R5 ;  /* 0x000000050636723e */ /* 0x000fe200000010ff */
[----:B------:R-:W-:Y:S01]  /*7f70*/  FMUL R36, R70, R55 ;  /* 0x0000003746247220 */ /* 0x000fe20000400000 */
[----:B------:R-:W-:Y:S01]  /*7f80*/  F2FP.BF16.F32.PACK_AB R55, R8, R7 ;  /* 0x000000070837723e */ /* 0x000fe200000010ff */
[----:B------:R-:W-:Y:S01]  /*7f90*/  FFMA R17, R73, R0, R17 ;  /* 0x0000000049117223 */ /* 0x000fe20000000011 */
[----:B------:R-:W-:Y:S01]  /*7fa0*/  LOP3.LUT R0, R109, 0xffff0000, RZ, 0xc0, !PT ;  /* 0xffff00006d007812 */ /* 0x000fe200078ec0ff */
[----:B------:R-:W-:Y:S01]  /*7fb0*/  FFMA R18, R73, R2, R18 ;  /* 0x0000000249127223 */ /* 0x000fe20000000012 */
[----:B------:R-:W-:Y:S01]  /*7fc0*/  SHF.L.U32 R2, R110, 0x10, RZ ;  /* 0x000000106e027819 */ /* 0x000fe200000006ff */
[----:B------:R-:W-:Y:S01]  /*7fd0*/  FMUL R20, R70, R39 ;  /* 0x0000002746147220 */ /* 0x000fe20000400000 */
[----:B------:R-:W-:Y:S01]  /*7fe0*/  LOP3.LUT R5, R111, 0xffff0000, RZ, 0xc0, !PT ;  /* 0xffff00006f057812 */ /* 0x000fe200078ec0ff */
[C---:B------:R-:W-:Y:S01]  /*7ff0*/  FFMA R19, R73.reuse, R3, R19 ;  /* 0x0000000349137223 */ /* 0x040fe20000000013 */
[----:B------:R-:W-:Y:S01]  /*8000*/  LOP3.LUT R3, R110, 0xffff0000, RZ, 0xc0, !PT ;  /* 0xffff00006e037812 */ /* 0x000fe200078ec0ff */
[----:B------:R-:W-:Y:S01]  /*8010*/  FMUL R21, R70, R40 ;  /* 0x0000002846157220 */ /* 0x000fe20000400000 */
[----:B------:R-:W-:Y:S01]  /*8020*/  F2FP.BF16.F32.PACK_AB R8, R10, R9 ;  /* 0x000000090a08723e */ /* 0x000fe200000010ff */
[----:B------:R-:W-:Y:S01]  /*8030*/  FMUL R22, R70, R41 ;  /* 0x0000002946167220 */ /* 0x000fe20000400000 */
[----:B------:R-:W-:Y:S01]  /*8040*/  F2FP.BF16.F32.PACK_AB R9, R12, R11 ;  /* 0x0000000b0c09723e */ /* 0x000fe200000010ff */
[----:B------:R-:W-:Y:S01]  /*8050*/  STS.128 [R162+0x4400], R52 ;  /* 0x00440034a2007388 */ /* 0x000fe20000000c00 */
[----:B------:R-:W-:Y:S01]  /*8060*/  F2FP.BF16.F32.PACK_AB R10, R14, R13 ;  /* 0x0000000d0e0a723e */ /* 0x000fe200000010ff */
[C---:B------:R-:W-:Y:S01]  /*8070*/  FFMA R20, R73.reuse, R0, R20 ;  /* 0x0000000049147223 */ /* 0x040fe20000000014 */
[----:B------:R-:W-:Y:S01]  /*8080*/  SHF.L.U32 R0, R116, 0x10, RZ ;  /* 0x0000001074007819 */ /* 0x000fe200000006ff */
[----:B------:R-:W-:Y:S01]  /*8090*/  FMUL R23, R70, R42 ;  /* 0x0000002a46177220 */ /* 0x000fe20000400000 */
[----:B------:R-:W-:Y:S01]  /*80a0*/  F2FP.BF16.F32.PACK_AB R11, R16, R15 ;  /* 0x0000000f100b723e */ /* 0x000fe200000010ff */
[----:B------:R-:W-:Y:S01]  /*80b0*/  FMUL R24, R70, R43 ;  /* 0x0000002b46187220 */ /* 0x000fe20000400000 */
[C---:B------:R-:W-:Y:S01]  /*80c0*/  FFMA R21, R73.reuse, R2, R21 ;  /* 0x0000000249157223 */ /* 0x040fe20000000015 */
[----:B------:R-:W-:Y:S01]  /*80d0*/  LOP3.LUT R2, R116, 0xffff0000, RZ, 0xc0, !PT ;  /* 0xffff000074027812 */ /* 0x000fe200078ec0ff */
[----:B------:R-:W-:Y:S01]  /*80e0*/  FMUL R25, R70, R44 ;  /* 0x0000002c46197220 */ /* 0x000fe20000400000 */
[----:B------:R-:W-:Y:S01]  /*80f0*/  FFMA R22, R73, R3, R22 ;  /* 0x0000000349167223 */ /* 0x000fe20000000016 */
[----:B------:R-:W-:Y:S01]  /*8100*/  SHF.L.U32 R3, R117, 0x10, RZ ;  /* 0x0000001075037819 */ /* 0x000fe200000006ff */
[C---:B------:R-:W-:Y:S01]  /*8110*/  FFMA R23, R73.reuse, R4, R23 ;  /* 0x0000000449177223 */ /* 0x040fe20000000017 */
[----:B------:R-:W-:Y:S01]  /*8120*/  F2FP.BF16.F32.PACK_AB R4, R18, R17 ;  /* 0x000000111204723e */ /* 0x000fe200000010ff */
[----:B------:R-:W-:Y:S01]  /*8130*/  FMUL R26, R70, R45 ;  /* 0x0000002d461a7220 */ /* 0x000fe20000400000 */
[----:B------:R-:W-:Y:S01]  /*8140*/  F2FP.BF16.F32.PACK_AB R6, R22, R21 ;  /* 0x000000151606723e */ /* 0x000fe200000010ff */
[C---:B------:R-:W-:Y:S01]  /*8150*/  FFMA R24, R73.reuse, R5, R24 ;  /* 0x0000000549187223 */ /* 0x040fe20000000018 */
[----:B------:R-:W-:Y:S01]  /*8160*/  F2FP.BF16.F32.PACK_AB R5, R20, R19 ;  /* 0x000000131405723e */ /* 0x000fe200000010ff */
[----:B------:R-:W-:Y:S01]  /*8170*/  FFMA R25, R73, R0, R25 ;  /* 0x0000000049197223 */ /* 0x000fe20000000019 */
[----:B------:R-:W-:Y:S01]  /*8180*/  LOP3.LUT R0, R117, 0xffff0000, RZ, 0xc0, !PT ;  /* 0xffff000075007812 */ /* 0x000fe200078ec0ff */
[----:B------:R-:W-:Y:S01]  /*8190*/  FMUL R27, R70, R46 ;  /* 0x0000002e461b7220 */ /* 0x000fe20000400000 */
[----:B------:R-:W-:Y:S01]  /*81a0*/  F2FP.BF16.F32.PACK_AB R7, R24, R23 ;  /* 0x000000171807723e */ /* 0x000fe200000010ff */
[----:B------:R2:W-:Y:S01]  /*81b0*/  STS.128 [R154+0x4400], R8 ;  /* 0x004400089a007388 */ /* 0x0005e20000000c00 */
[C---:B------:R-:W-:Y:S01]  /*81c0*/  FFMA R26, R73.reuse, R2, R26 ;  /* 0x00000002491a7223 */ /* 0x040fe2000000001a */
[----:B------:R-:W-:Y:S01]  /*81d0*/  SHF.L.U32 R2, R118, 0x10, RZ ;  /* 0x0000001076027819 */ /* 0x000fe200000006ff */
[C---:B------:R-:W-:Y:S01]  /*81e0*/  FMUL R28, R70.reuse, R47 ;  /* 0x0000002f461c7220 */ /* 0x040fe20000400000 */
[----:B------:R-:W-:Y:S01]  /*81f0*/  FMUL R29, R70, R48 ;  /* 0x00000030461d7220 */ /* 0x000fe20000400000 */
[C---:B------:R-:W-:Y:S01]  /*8200*/  FFMA R27, R73.reuse, R3, R27 ;  /* 0x00000003491b7223 */ /* 0x040fe2000000001b */
[----:B------:R-:W-:Y:S01]  /*8210*/  LOP3.LUT R3, R118, 0xffff0000, RZ, 0xc0, !PT ;  /* 0xffff000076037812 */ /* 0x000fe200078ec0ff */
[----:B------:R-:W-:Y:S01]  /*8220*/  FFMA R28, R73, R0, R28 ;  /* 0x00000000491c7223 */ /* 0x000fe2000000001c */
[----:B------:R-:W-:Y:S01]  /*8230*/  SHF.L.U32 R0, R119, 0x10, RZ ;  /* 0x0000001077007819 */ /* 0x000fe200000006ff */
[----:B------:R-:W-:Y:S01]  /*8240*/  FFMA R29, R73, R2, R29 ;  /* 0x00000002491d7223 */ /* 0x000fe2000000001d */
[----:B------:R-:W-:Y:S01]  /*8250*/  LOP3.LUT R2, R119, 0xffff0000, RZ, 0xc0, !PT ;  /* 0xffff000077027812 */ /* 0x000fe200078ec0ff */
[----:B------:R3:W-:Y:S01]  /*8260*/  STS.128 [R153+0x4400], R4 ;  /* 0x0044000499007388 */ /* 0x0007e20000000c00 */
[C---:B------:R-:W-:Y:S01]  /*8270*/  FFMA R30, R73.reuse, R3, R30 ;  /* 0x00000003491e7223 */ /* 0x040fe2000000001e */
[C---:B------:R-:W-:Y:S01]  /*8280*/  LOP3.LUT R3, R124.reuse, 0xffff0000, RZ, 0xc0, !PT ;  /* 0xffff00007c037812 */ /* 0x040fe200078ec0ff */
[C---:B------:R-:W-:Y:S01]  /*8290*/  FFMA R31, R73.reuse, R0, R31 ;  /* 0x00000000491f7223 */ /* 0x040fe2000000001f */
[----:B------:R-:W-:Y:S01]  /*82a0*/  SHF.L.U32 R0, R124, 0x10, RZ ;  /* 0x000000107c007819 */ /* 0x000fe200000006ff */
[----:B------:R-:W-:Y:S01]  /*82b0*/  FFMA R32, R73, R2, R32 ;  /* 0x0000000249207223 */ /* 0x000fe20000000020 */
[----:B------:R-:W-:Y:S01]  /*82c0*/  SHF.L.U32 R2, R125, 0x10, RZ ;  /* 0x000000107d027819 */ /* 0x000fe200000006ff */
[C---:B------:R-:W-:Y:S01]  /*82d0*/  FMUL R37, R70.reuse, R56 ;  /* 0x0000003846257220 */ /* 0x040fe20000400000 */
[----:B------:R-:W-:Y:S01]  /*82e0*/  FMUL R38, R70, R57 ;  /* 0x0000003946267220 */ /* 0x000fe20000400000 */
[----:B------:R-:W-:Y:S01]  /*82f0*/  FFMA R33, R73, R0, R33 ;  /* 0x0000000049217223 */ /* 0x000fe20000000021 */
[----:B------:R-:W-:Y:S01]  /*8300*/  LOP3.LUT R0, R125, 0xffff0000, RZ, 0xc0, !PT ;  /* 0xffff00007d007812 */ /* 0x000fe200078ec0ff */
[----:B------:R-:W-:Y:S01]  /*8310*/  FFMA R34, R73, R3, R34 ;  /* 0x0000000349227223 */ /* 0x000fe20000000022 */
[----:B------:R-:W-:Y:S01]  /*8320*/  SHF.L.U32 R3, R127, 0x10, RZ ;  /* 0x000000107f037819 */ /* 0x000fe200000006ff */
[C---:B------:R-:W-:Y:S01]  /*8330*/  FFMA R35, R73.reuse, R2, R35 ;  /* 0x0000000249237223 */ /* 0x040fe20000000023 */
[C---:B------:R-:W-:Y:S01]  /*8340*/  SHF.L.U32 R2, R126.reuse, 0x10, RZ ;  /* 0x000000107e027819 */ /* 0x040fe200000006ff */
[C---:B------:R-:W-:Y:S01]  /*8350*/  FFMA R36, R73.reuse, R0, R36 ;  /* 0x0000000049247223 */ /* 0x040fe20000000024 */
[----:B------:R-:W-:Y:S01]  /*8360*/  LOP3.LUT R0, R126, 0xffff0000, RZ, 0xc0, !PT ;  /* 0xffff00007e007812 */ /* 0x000fe200078ec0ff */
[----:B------:R-:W-:Y:S01]  /*8370*/  FMUL R39, R70, R58 ;  /* 0x0000003a46277220 */ /* 0x000fe20000400000 */
[----:B------:R-:W-:Y:S01]  /*8380*/  F2FP.BF16.F32.PACK_AB R12, R34, R33 ;  /* 0x00000021220c723e */ /* 0x000fe200000010ff */
[----:B------:R-:W-:Y:S01]  /*8390*/  FFMA R37, R73, R2, R37 ;  /* 0x0000000249257223 */ /* 0x000fe20000000025 */
[----:B------:R-:W-:Y:S01]  /*83a0*/  LOP3.LUT R2, R127, 0xffff0000, RZ, 0xc0, !PT ;  /* 0xffff00007f027812 */ /* 0x000fe200078ec0ff */
[----:B------:R-:W-:Y:S01]  /*83b0*/  FMUL R40, R70, R59 ;  /* 0x0000003b46287220 */ /* 0x000fe20000400000 */
[----:B--2---:R-:W-:Y:S01]  /*83c0*/  F2FP.BF16.F32.PACK_AB R8, R26, R25 ;  /* 0x000000191a08723e */ /* 0x004fe200000010ff */
[C---:B------:R-:W-:Y:S01]  /*83d0*/  FFMA R38, R73.reuse, R0, R38 ;  /* 0x0000000049267223 */ /* 0x040fe20000000026 */
[C---:B------:R-:W-:Y:S01]  /*83e0*/  SHF.L.U32 R0, R132.reuse, 0x10, RZ ;  /* 0x0000001084007819 */ /* 0x040fe200000006ff */
[----:B------:R-:W-:Y:S01]  /*83f0*/  FFMA R39, R73, R3, R39 ;  /* 0x0000000349277223 */ /* 0x000fe20000000027 */
[----:B------:R-:W-:Y:S01]  /*8400*/  SHF.L.U32 R3, R133, 0x10, RZ ;  /* 0x0000001085037819 */ /* 0x000fe200000006ff */
[C---:B------:R-:W-:Y:S01]  /*8410*/  FFMA R40, R73.reuse, R2, R40 ;  /* 0x0000000249287223 */ /* 0x040fe20000000028 */
[----:B------:R-:W-:Y:S01]  /*8420*/  LOP3.LUT R2, R132, 0xffff0000, RZ, 0xc0, !PT ;  /* 0xffff000084027812 */ /* 0x000fe200078ec0ff */
[----:B------:R-:W-:Y:S01]  /*8430*/  FMUL R41, R70, R60 ;  /* 0x0000003c46297220 */ /* 0x000fe20000400000 */
[----:B------:R-:W-:Y:S01]  /*8440*/  F2FP.BF16.F32.PACK_AB R9, R28, R27 ;  /* 0x0000001b1c09723e */ /* 0x000fe200000010ff */
[----:B------:R-:W-:Y:S01]  /*8450*/  FMUL R42, R70, R61 ;  /* 0x0000003d462a7220 */ /* 0x000fe20000400000 */
[----:B------:R-:W-:Y:S01]  /*8460*/  F2FP.BF16.F32.PACK_AB R10, R30, R29 ;  /* 0x0000001d1e0a723e */ /* 0x000fe200000010ff */
[----:B------:R-:W-:Y:S01]  /*8470*/  FMUL R43, R70, R62 ;  /* 0x0000003e462b7220 */ /* 0x000fe20000400000 */
[----:B------:R-:W-:Y:S01]  /*8480*/  F2FP.BF16.F32.PACK_AB R11, R32, R31 ;  /* 0x0000001f200b723e */ /* 0x000fe200000010ff */
[C---:B------:R-:W-:Y:S01]  /*8490*/  FFMA R41, R73.reuse, R0, R41 ;  /* 0x0000000049297223 */ /* 0x040fe20000000029 */
[----:B------:R-:W-:Y:S01]  /*84a0*/  FFMA R42, R73, R2, R42 ;  /* 0x00000002492a7223 */ /* 0x000fe2000000002a */
[----:B------:R-:W-:Y:S01]  /*84b0*/  LOP3.LUT R0, R133, 0xffff0000, RZ, 0xc0, !PT ;  /* 0xffff000085007812 */ /* 0x000fe200078ec0ff */
[----:B------:R-:W-:Y:S01]  /*84c0*/  FFMA R43, R73, R3, R43 ;  /* 0x00000003492b7223 */ /* 0x000fe2000000002b */
[----:B------:R-:W-:Y:S01]  /*84d0*/  STS.128 [R152+0x4400], R8 ;  /* 0x0044000898007388 */ /* 0x000fe20000000c00 */
[----:B------:R-:W-:Y:S01]  /*84e0*/  SHF.L.U32 R2, R134, 0x10, RZ ;  /* 0x0000001086027819 */ /* 0x000fe200000006ff */
[----:B------:R-:W-:Y:S01]  /*84f0*/  FMUL R44, R70, R63 ;  /* 0x0000003f462c7220 */ /* 0x000fe20000400000 */
[----:B------:R-:W-:Y:S01]  /*8500*/  LOP3.LUT R3, R134, 0xffff0000, RZ, 0xc0, !PT ;  /* 0xffff000086037812 */ /* 0x000fe200078ec0ff */
[C---:B------:R-:W-:Y:S01]  /*8510*/  FMUL R45, R70.reuse, R64 ;  /* 0x00000040462d7220 */ /* 0x040fe20000400000 */
[C---:B---3--:R-:W-:Y:S01]  /*8520*/  SHF.L.U32 R4, R135.reuse, 0x10, RZ ;  /* 0x0000001087047819 */ /* 0x048fe200000006ff */
        /* <DEDUP_REMOVED lines=11> */
[----:B------:R-:W-:Y:S01]  /*85e0*/  FFMA R48, R73, R5, R48 ;  /* 0x0000000549307223 */ /* 0x000fe20000000030 */
[----:B------:R-:W-:Y:S02]  /*85f0*/  F2FP.BF16.F32.PACK_AB R4, R42, R41 ;  /* 0x000000292a04723e */ /* 0x000fe400000010ff */
[----:B------:R-:W-:Y:S01]  /*8600*/  STS.128 [R151+0x4400], R12 ;  /* 0x0044000c97007388 */ /* 0x000fe20000000c00 */
[----:B------:R-:W-:Y:S02]  /*8610*/  F2FP.BF16.F32.PACK_AB R5, R44, R43 ;  /* 0x0000002b2c05723e */ /* 0x000fe400000010ff */
[----:B------:R-:W-:Y:S02]  /*8620*/  F2FP.BF16.F32.PACK_AB R6, R46, R45 ;  /* 0x0000002d2e06723e */ /* 0x000fe400000010ff */
[----:B------:R-:W-:Y:S02]  /*8630*/  F2FP.BF16.F32.PACK_AB R7, R48, R47 ;  /* 0x0000002f3007723e */ /* 0x000fe400000010ff */
[----:B------:R-:W-:Y:S02]  /*8640*/  MOV R0, UR46 ;  /* 0x0000002e00007c02 */ /* 0x000fe40008000f00 */
[----:B------:R-:W-:Y:S01]  /*8650*/  @P6 SHF.L.U32 R2, R157, 0x1f, RZ ;  /* 0x0000001f9d026819 */ /* 0x000fe200000006ff */
[----:B------:R2:W-:Y:S01]  /*8660*/  STS.128 [R150+0x4400], R4 ;  /* 0x0044000496007388 */ /* 0x0005e20000000c00 */
[----:B------:R-:W-:Y:S04]  /*8670*/  @P6 LEA R0, R0, UR44, 0x3 ;  /* 0x0000002c00006c11 */ /* 0x000fe8000f8e18ff */
[----:B------:R-:W-:Y:S01]  /*8680*/  @P6 IADD3 R0, PT, PT, R0, 0x50, RZ ;  /* 0x0000005000006810 */ /* 0x000fe20007ffe0ff */
[----:B------:R-:W-:Y:S01]  /*8690*/  @!PT LDS RZ, [RZ] ;  /* 0x00000000fffff984 */ /* 0x000fe20000000800 */
[----:B------:R-:W-:Y:S01]  /*86a0*/  @!PT LDS RZ, [RZ] ;  /* 0x00000000fffff984 */ /* 0x000fe20000000800 */
[----:B------:R-:W-:Y:S01]  /*86b0*/  @!PT LDS RZ, [RZ] ;  /* 0x00000000fffff984 */ /* 0x000fe20000000800 */
[----:B------:R-:W-:Y:S01]  /*86c0*/  @!PT LDS RZ, [RZ] ;  /* 0x00000000fffff984 */ /* 0x000fe20000000800 */
[----:B------:R3:W-:Y:S06]  /*86d0*/  MEMBAR.ALL.CTA ;  /* 0x0000000000007992 */ /* 0x0007ec0000008000 */
[----:B---3--:R-:W3:Y:S01]  /*86e0*/  FENCE.VIEW.ASYNC.S ;  /* 0x00000000000073c6 */ /* 0x008ee20000000000 */
[----:B-1----:R-:W-:Y:S02]  /*86f0*/  @P6 PRMT R0, R165, 0x654, R0 ;  /* 0x00000654a5006816 */ /* 0x002fe40000000000 */
[----:B--2---:R-:W-:Y:S01]  /*8700*/  LEA R6, R75, UR44, 0x3 ;  /* 0x0000002c4b067c11 */ /* 0x004fe2000f8e18ff */
[----:B---3--:R-:W-:Y:S06]  /*8710*/  BAR.SYNC.DEFER_BLOCKING 0x1, 0x80 ;  /* 0x0042000000007b1d */ /* 0x008fec0000010000 */
[----:B------:R-:W-:Y:S05]  /*8720*/  @P0 BRA `(.L_x_112) ;  /* 0x0000000000280947 */ /* 0x000fea0003800000 */
[----:B------:R-:W1:Y:S01]  /*8730*/  LDCU.64 UR6, c[0x0][0x348] ;  /* 0x00006900ff0677ac */ /* 0x000e620008000a00 */
[----:B------:R-:W-:Y:S02]  /*8740*/  UIADD3 UR9, UPT, UPT, UR49, 0x40, URZ ;  /* 0x0000004031097890 */ /* 0x000fe4000fffe0ff */
[----:B------:R-:W-:Y:S01]  /*8750*/  UIADD3 UR8, UPT, UPT, UR44, 0x4400, URZ ;  /* 0x000044002c087890 */ /* 0x000fe2000fffe0ff */
[----:B------:R-:W-:Y:S01]  /*8760*/  UMOV UR10, UR50 ;  /* 0x00000032000a7c82 */ /* 0x000fe20008000000 */
[----:B------:R-:W-:Y:S01]  /*8770*/  UMOV UR11, UR36 ;  /* 0x00000024000b7c82 */ /* 0x000fe20008000000 */
[----:B-1----:R-:W-:Y:S04]  /*8780*/  UIADD3 UR4, UP0, UPT, UR6, 0x680, URZ ;  /* 0x0000068006047890 */ /* 0x002fe8000ff1e0ff */
[----:B------:R-:W-:Y:S09]  /*8790*/  UIADD3.X UR5, UPT, UPT, URZ, UR7, URZ, UP0, !UPT ;  /* 0x00000007ff057290 */ /* 0x000ff200087fe4ff */
[----:B------:R1:W-:Y:S01]  /*87a0*/  UTMASTG.3D [UR8], [UR4] ;  /* 0x00000008040073b5 */ /* 0x0003e20008010000 */
[----:B------:R0:W-:Y:S01]  /*87b0*/  UTMACMDFLUSH ;  /* 0x00000000000079b7 */ /* 0x0001e20000000000 */
[----:B-1----:R-:W-:Y:S04]  /*87c0*/  DEPBAR.LE SB0, 0x1 ;  /* 0x000080400000791a */ /* 0x002fe80000000000 */
.L_x_112:
[----:B------:R-:W-:Y:S05]  /*87d0*/  BSYNC.RECONVERGENT B0 ;  /* 0x0000000000007941 */ /* 0x000fea0003800200 */
.L_x_111:
[----:B------:R-:W-:Y:S01]  /*87e0*/  BAR.SYNC.DEFER_BLOCKING 0x1, 0x80 ;  /* 0x0042000000007b1d */ /* 0x000fe20000010000 */
[----:B------:R-:W-:Y:S04]  /*87f0*/  UIADD3 UR4, UPT, UPT, UR46, 0x1, URZ ;  /* 0x000000012e047890 */ /* 0x000fe8000fffe0ff */
[----:B------:R-:W-:Y:S04]  /*8800*/  UISETP.NE.AND UP0, UPT, UR4, 0x4, UPT ;  /* 0x000000040400788c */ /* 0x000fe8000bf05270 */
[----:B------:R-:W-:Y:S01]  /*8810*/  USEL UR45, UR4, URZ, UP0 ;  /* 0x000000ff042d7287 */ /* 0x000fe20008000000 */
[----:B------:R1:W-:Y:S01]  /*8820*/  @P6 SYNCS.ARRIVE.TRANS64.RED.A1T0 RZ, [R0+URZ], RZ ;  /* 0x000000ff00ff69a7 */ /* 0x0003e200081004ff */
[----:B------:R-:W-:Y:S01]  /*8830*/  BSSY B1, `(.L_x_113) ;  /* 0x0000020000017945 */ /* 0x000fe20003800000 */
[----:B------:R-:W2:Y:S02]  /*8840*/  @P6 SYNCS.PHASECHK.TRANS64.TRYWAIT P0, [R6+URZ+0x30], R2 ;  /* 0x00003002060065a7 */ /* 0x000ea400080011ff */
[----:B--2---:R-:W-:Y:S01]  /*8850*/  @P6 SEL R83, RZ, 0x1, !P0 ;  /* 0x00000001ff536807 */ /* 0x004fe20004000000 */
[----:B-1----:R-:W-:Y:S06]  /*8860*/  @!P6 BRA `(.L_x_114) ;  /* 0x000000000070e947 */ /* 0x002fec0003800000 */
        /* <DEDUP_REMOVED lines=9> */
[----:B------:R-:W-:Y:S04]  /*8900*/  SHF.L.U32 R5, R157, 0x1f, RZ ;  /* 0x0000001f9d057819 */ /* 0x000fe800000006ff */
[----:B------:R-:W1:Y:S02]  /*8910*/  SYNCS.PHASECHK.TRANS64.TRYWAIT P0, [R6+URZ+0x30], R5 ;  /* 0x00003005060075a7 */ /* 0x000e6400080011ff */
[----:B-1----:R-:W-:Y:S05]  /*8920*/  @!P0 BRA `(.L_x_117) ;  /* 0x0000003400148947 */ /* 0x002fea0003800000 */
.L_x_116:
[----:B------:R-:W-:Y:S05]  /*8930*/  BSYNC B0 ;  /* 0x0000000000007941 */ /* 0x000fea0003800000 */
.L_x_115:
[----:B------:R-:W-:Y:S01]  /*8940*/  ISETP.NE.AND P0, PT, R96, RZ, PT ;  /* 0x000000ff6000720c */ /* 0x000fe20003f05270 */
[----:B------:R-:W-:Y:S11]  /*8950*/  VIADD R75, R75, 0x1 ;  /* 0x000000014b4b7836 */ /* 0x000ff60000000000 */
[----:B------:R-:W-:Y:S01]  /*8960*/  @!UPT UIADD3 URZ, UPT, UPT, URZ, URZ, URZ ;  /* 0x000000fffffff290 */ /* 0x000fe2000fffe0ff */
[----:B------:R2:W3:Y:S01]  /*8970*/  @P0 LDS.128 R76, [R4+UR44+0x400] ;  /* 0x0004002c044c0984 */ /* 0x0004e20008000c00 */
[C---:B-1----:R-:W-:Y:S03]  /*8980*/  @P0 IADD3 R5, PT, PT, R82.reuse, R2, RZ ;  /* 0x0000000252050210 */ /* 0x042fe60007ffe0ff */
[----:B------:R1:W4:Y:S04]  /*8990*/  @P0 LDS.128 R84, [R3+0x400] ;  /* 0x0004000003540984 */ /* 0x0003280000000c00 */
[----:B------:R5:W3:Y:S04]  /*89a0*/  @P0 LDS.128 R92, [R2+0x400] ;  /* 0x00040000025c0984 */ /* 0x000ae80000000c00 */
[----:B------:R3:W3:Y:S04]  /*89b0*/  @P0 LDS.128 R100, [R5+0x400] ;  /* 0x0004000005640984 */ /* 0x0006e80000000c00 */
[----:B------:R3:W3:Y:S01]  /*89c0*/  @P0 LDS.128 R108, [R0+0x400] ;  /* 0x00040000006c0984 */ /* 0x0006e20000000c00 */
[--C-:B--2---:R-:W-:Y:S02]  /*89d0*/  @P0 IMAD.IADD R4, R81, 0x1, R0.reuse ;  /* 0x0000000151040824 */ /* 0x104fe400078e0200 */
[C---:B-1----:R-:W-:Y:S03]  /*89e0*/  @P0 IMAD.IADD R3, R82.reuse, 0x1, R0 ;  /* 0x0000000152030824 */ /* 0x042fe600078e0200 */
[----:B------:R1:W2:Y:S01]  /*89f0*/  @P0 LDS.128 R124, [R4+0x400] ;  /* 0x00040000047c0984 */ /* 0x0002a20000000c00 */
[----:B-----5:R-:W-:Y:S03]  /*8a00*/  @P0 IADD3 R2, PT, PT, R82, R4, RZ ;  /* 0x0000000452020210 */ /* 0x020fe60007ffe0ff */
[----:B------:R1:W1:Y:S04]  /*8a10*/  @P0 LDS.128 R116, [R3+0x400] ;  /* 0x0004000003740984 */ /* 0x0002680000000c00 */
[----:B------:R1:W1:Y:S02]  /*8a20*/  @P0 LDS.128 R132, [R2+0x400] ;  /* 0x0004000002840984 */ /* 0x0002640000000c00 */
.L_x_114:
[----:B------:R-:W-:Y:S05]  /*8a30*/  BSYNC B1 ;  /* 0x0000000000017941 */ /* 0x000fea0003800000 */
.L_x_113:
[----:B---3--:R-:W-:Y:S05]  /*8a40*/  VIADD R0, R71, 0x80 ;  /* 0x0000008047007836 */ /* 0x008fea0000000000 */
[----:B------:R-:W-:Y:S04]  /*8a50*/  SHF.R.U32.HI R0, RZ, 0x15, R0 ;  /* 0x00000015ff007819 */ /* 0x000fe80000011600 */
[----:B------:R-:W-:Y:S11]  /*8a60*/  LOP3.LUT P0, RZ, R0, 0x3, R143, 0x48, !PT ;  /* 0x0000000300ff7812 */ /* 0x000ff6000780488f */
[----:B------:R-:W-:Y:S02]  /*8a70*/  @!UPT UIADD3 URZ, UPT, UPT, URZ, URZ, URZ ;  /* 0x000000fffffff290 */ /* 0x000fe4000fffe0ff */
[----:B------:R-:W-:Y:S05]  /*8a80*/  @!P0 BRA `(.L_x_118) ;  /* 0x0000000000408947 */ /* 0x000fea0003800000 */
[----:B------:R-:W3:Y:S01]  /*8a90*/  LDCU.64 UR8, c[0x4][0x70] ;  /* 0x01000e00ff0877ac */ /* 0x000ee20008000a00 */
[----:B-1----:R-:W-:Y:S01]  /*8aa0*/  MOV R3, 0x0 ;  /* 0x0000000000037802 */ /* 0x002fe20000000f00 */
        /* <DEDUP_REMOVED lines=14> */
.L_x_118:
[----:B-1----:R-:W-:Y:S01]  /*8b90*/  SHF.L.U32 R3, R76, 0x10, RZ ;  /* 0x000000104c037819 */ /* 0x002fe200000006ff */
[----:B------:R-:W-:Y:S05]  /*8ba0*/  WARPSYNC.ALL ;  /* 0x0000000000007948 */ /* 0x000fea0003800000 */
[----:B------:R-:W-:Y:S01]  /*8bb0*/  R2UR UR4, R71 ;  /* 0x00000000470472ca */ /* 0x000fe200000e0000 */
[----:B------:R-:W-:Y:S01]  /*8bc0*/  BSSY.RECONVERGENT B0, `(.L_x_119) ;  /* 0x0000103000007945 */ /* 0x000fe20003800200 */
[----:B------:R-:W-:Y:S02]  /*8bd0*/  LOP3.LUT R72, R79, 0xffff0000, RZ, 0xc0, !PT ;  /* 0xffff00004f487812 */ /* 0x000fe400078ec0ff */
[----:B------:R-:W-:Y:S02]  /*8be0*/  ISETP.NE.AND P6, PT, R161, RZ, PT ;  /* 0x000000ffa100720c */ /* 0x000fe40003fc5270 */
[----:B------:R-:W-:Y:S07]  /*8bf0*/  ISETP.NE.AND P0, PT, R160, RZ, PT ;  /* 0x000000ffa000720c */ /* 0x000fee0003f05270 */
[----:B------:R-:W1:Y:S02]  /*8c00*/  LDTM.x64 R4, tmem[UR4+0x80] ;  /* 0x00008004000479ee */ /* 0x000e640008340000 */
[----:B-1----:R-:W-:Y:S01]  /*8c10*/  FMUL R0, R70, R4 ;  /* 0x0000000446007220 */ /* 0x002fe20000400000 */
        /* <DEDUP_REMOVED lines=20> */
[C---:B------:R-:W-:Y:S01]  /*8d60*/  FFMA R0, R73.reuse, R6, R0 ;  /* 0x0000000649007223 */ /* 0x040fe20000000000 */
[----:B------:R-:W-:Y:S01]  /*8d70*/  FMUL R5, R70, R11 ;  /* 0x0000000b46057220 */ /* 0x000fe20000400000 */
[C---:B------:R-:W-:Y:S01]  /*8d80*/  FFMA R2, R73.reuse, R8, R2 ;  /* 0x0000000849027223 */ /* 0x040fe20000000002 */
[----:B------:R-:W-:Y:S01]  /*8d90*/  LOP3.LUT R8, R84, 0xffff0000, RZ, 0xc0, !PT ;  /* 0xffff000054087812 */ /* 0x000fe200078ec0ff */
[----:B------:R-:W-:Y:S01]  /*8da0*/  FMUL R3, R70, R12 ;  /* 0x0000000c46037220 */ /* 0x000fe20000400000 */
[----:B------:R-:W-:Y:S01]  /*8db0*/  F2FP.BF16.F32.PACK_AB R90, R0, R4 ;  /* 0x00000004005a723e */ /* 0x000fe200000010ff */
[C---:B------:R-:W-:Y:S01]  /*8dc0*/  FMUL R6, R70.reuse, R13 ;  /* 0x0000000d46067220 */ /* 0x040fe20000400000 */
[----:B------:R-:W-:Y:S01]  /*8dd0*/  FFMA R5, R73, R72, R5 ;  /* 0x0000004849057223 */ /* 0x000fe20000000005 */
[----:B------:R-:W-:Y:S01]  /*8de0*/  SHF.L.U32 R72, R85, 0x10, RZ ;  /* 0x0000001055487819 */ /* 0x000fe200000006ff */
[C---:B------:R-:W-:Y:S01]  /*8df0*/  FFMA R3, R73.reuse, R7, R3 ;  /* 0x0000000749037223 */ /* 0x040fe20000000003 */
[----:B------:R-:W-:Y:S01]  /*8e00*/  FFMA R6, R73, R8, R6 ;  /* 0x0000000849067223 */ /* 0x000fe20000000006 */
[C---:B------:R-:W-:Y:S01]  /*8e10*/  FMUL R4, R70.reuse, R16 ;  /* 0x0000001046047220 */ /* 0x040fe20000400000 */
[----:B------:R-:W-:Y:S01]  /*8e20*/  F2FP.BF16.F32.PACK_AB R91, R5, R2 ;  /* 0x00000002055b723e */ /* 0x000fe200000010ff */
[C---:B------:R-:W-:Y:S01]  /*8e30*/  FMUL R16, R70.reuse, R27 ;  /* 0x0000001b46107220 */ /* 0x040fe20000400000 */
[C---:B------:R-:W-:Y:S01]  /*8e40*/  FMUL R27, R70.reuse, R38 ;  /* 0x00000026461b7220 */ /* 0x040fe20000400000 */
[C---:B------:R-:W-:Y:S01]  /*8e50*/  FMUL R38, R70.reuse, R49 ;  /* 0x0000003146267220 */ /* 0x040fe20000400000 */
[----:B------:R-:W-:Y:S01]  /*8e60*/  FMUL R49, R70, R60 ;  /* 0x0000003c46317220 */ /* 0x000fe20000400000 */
[----:B------:R-:W-:Y:S01]  /*8e70*/  F2FP.BF16.F32.PACK_AB R60, R6, R3 ;  /* 0x00000003063c723e */ /* 0x000fe200000010ff */
[----:B------:R-:W-:Y:S01]  /*8e80*/  STS.128 [R164+UR44+0x8400], R88 ;  /* 0x00840058a4007988 */ /* 0x000fe20008000c2c */
[----:B------:R-:W-:Y:S01]  /*8e90*/  LOP3.LUT R3, R85, 0xffff0000, RZ, 0xc0, !PT ;  /* 0xffff000055037812 */ /* 0x000fe200078ec0ff */
[----:B------:R-:W-:Y:S01]  /*8ea0*/  FMUL R0, R70, R14 ;  /* 0x0000000e46007220 */ /* 0x000fe20000400000 */
[----:B------:R-:W-:Y:S01]  /*8eb0*/  SHF.L.U32 R6, R86, 0x10, RZ ;  /* 0x0000001056067819 */ /* 0x000fe200000006ff */
[C---:B------:R-:W-:Y:S01]  /*8ec0*/  FMUL R2, R70.reuse, R15 ;  /* 0x0000000f46027220 */ /* 0x040fe20000400000 */
[C---:B------:R-:W-:Y:S01]  /*8ed0*/  FMUL R13, R70.reuse, R24 ;  /* 0x00000018460d7220 */ /* 0x040fe20000400000 */
[C---:B------:R-:W-:Y:S01]  /*8ee0*/  FFMA R0, R73.reuse, R72, R0 ;  /* 0x0000004849007223 */ /* 0x040fe20000000000 */
[C---:B------:R-:W-:Y:S01]  /*8ef0*/  FMUL R5, R70.reuse, R17 ;  /* 0x0000001146057220 */ /* 0x040fe20000400000 */
[----:B------:R-:W-:Y:S01]  /*8f00*/  FFMA R2, R73, R3, R2 ;  /* 0x0000000349027223 */ /* 0x000fe20000000002 */
[----:B------:R-:W-:Y:S01]  /*8f10*/  SHF.L.U32 R3, R93, 0x10, RZ ;  /* 0x000000105d037819 */ /* 0x000fe200000006ff */
[C---:B------:R-:W-:Y:S01]  /*8f20*/  FMUL R14, R70.reuse, R25 ;  /* 0x00000019460e7220 */ /* 0x040fe20000400000 */
        /* <DEDUP_REMOVED lines=8> */
[----:B------:R-:W-:Y:S01]  /*8fb0*/  FMUL R46, R70, R57 ;  /* 0x00000039462e7220 */ /* 0x000fe20000400000 */
[----:B------:R-:W-:Y:S01]  /*8fc0*/  LOP3.LUT R57, R86, 0xffff0000, RZ, 0xc0, !PT ;  /* 0xffff000056397812 */ /* 0x000fe200078ec0ff */
[C---:B------:R-:W-:Y:S01]  /*8fd0*/  FMUL R37, R70.reuse, R48 ;  /* 0x0000003046257220 */ /* 0x040fe20000400000 */
[C---:B------:R-:W-:Y:S01]  /*8fe0*/  FMUL R39, R70.reuse, R50 ;  /* 0x0000003246277220 */ /* 0x040fe20000400000 */
[C---:B------:R-:W-:Y:S01]  /*8ff0*/  FMUL R47, R70.reuse, R58 ;  /* 0x0000003a462f7220 */ /* 0x040fe20000400000 */
[C---:B------:R-:W-:Y:S01]  /*9000*/  SHF.L.U32 R58, R87.reuse, 0x10, RZ ;  /* 0x00000010573a7819 */ /* 0x040fe200000006ff */
[----:B------:R-:W-:Y:S01]  /*9010*/  FMUL R50, R70, R61 ;  /* 0x0000003d46327220 */ /* 0x000fe20000400000 */
[----:B------:R-:W-:Y:S01]  /*9020*/  F2FP.BF16.F32.PACK_AB R61, R2, R0 ;  /* 0x00000000023d723e */ /* 0x000fe200000010ff */
[C---:B------:R-:W-:Y:S01]  /*9030*/  FMUL R48, R70.reuse, R59 ;  /* 0x0000003b46307220 */ /* 0x040fe20000400000 */
[----:B------:R-:W-:Y:S01]  /*9040*/  LOP3.LUT R59, R87, 0xffff0000, RZ, 0xc0, !PT ;  /* 0xffff0000573b7812 */ /* 0x000fe200078ec0ff */
[----:B------:R-:W-:Y:S01]  /*9050*/  FMUL R7, R70, R18 ;  /* 0x0000001246077220 */ /* 0x000fe20000400000 */
[----:B------:R-:W-:Y:S01]  /*9060*/  SHF.L.U32 R0, R92, 0x10, RZ ;  /* 0x000000105c007819 */ /* 0x000fe200000006ff */
[----:B------:R-:W-:Y:S01]  /*9070*/  FMUL R8, R70, R19 ;  /* 0x0000001346087220 */ /* 0x000fe20000400000 */
[----:B------:R-:W-:Y:S01]  /*9080*/  LOP3.LUT R2, R92, 0xffff0000, RZ, 0xc0, !PT ;  /* 0xffff00005c027812 */ /* 0x000fe200078ec0ff */
[C---:B------:R-:W-:Y:S01]  /*9090*/  FFMA R4, R73.reuse, R6, R4 ;  /* 0x0000000649047223 */ /* 0x040fe20000000004 */
[C---:B------:R-:W-:Y:S01]  /*90a0*/  FMUL R9, R70.reuse, R20 ;  /* 0x0000001446097220 */ /* 0x040fe20000400000 */
[C---:B------:R-:W-:Y:S01]  /*90b0*/  FFMA R5, R73.reuse, R57, R5 ;  /* 0x0000003949057223 */ /* 0x040fe20000000005 */
[C---:B------:R-:W-:Y:S01]  /*90c0*/  FFMA R7, R73.reuse, R58, R7 ;  /* 0x0000003a49077223 */ /* 0x040fe20000000007 */
[C---:B------:R-:W-:Y:S01]  /*90d0*/  FMUL R10, R70.reuse, R21 ;  /* 0x00000015460a7220 */ /* 0x040fe20000400000 */
[C---:B------:R-:W-:Y:S01]  /*90e0*/  FFMA R8, R73.reuse, R59, R8 ;  /* 0x0000003b49087223 */ /* 0x040fe20000000008 */
[----:B------:R-:W-:Y:S01]  /*90f0*/  FFMA R9, R73, R0, R9 ;  /* 0x0000000049097223 */ /* 0x000fe20000000009 */
[----:B------:R-:W-:Y:S01]  /*9100*/  LOP3.LUT R0, R93, 0xffff0000, RZ, 0xc0, !PT ;  /* 0xffff00005d007812 */ /* 0x000fe200078ec0ff */
[----:B------:R-:W-:Y:S01]  /*9110*/  FMUL R11, R70, R22 ;  /* 0x00000016460b7220 */ /* 0x000fe20000400000 */
[C---:B------:R-:W-:Y:S01]  /*9120*/  FFMA R10, R73.reuse, R2, R10 ;  /* 0x00000002490a7223 */ /* 0x040fe2000000000a */
[----:B------:R-:W-:Y:S01]  /*9130*/  SHF.L.U32 R2, R94, 0x10, RZ ;  /* 0x000000105e027819 */ /* 0x000fe200000006ff */
[C---:B------:R-:W-:Y:S01]  /*9140*/  FMUL R12, R70.reuse, R23 ;  /* 0x00000017460c7220 */ /* 0x040fe20000400000 */
[----:B------:R-:W-:Y:S01]  /*9150*/  FFMA R11, R73, R3, R11 ;  /* 0x00000003490b7223 */ /* 0x000fe2000000000b */
[----:B------:R-:W-:Y:S01]  /*9160*/  SHF.L.U32 R3, R95, 0x10, RZ ;  /* 0x000000105f037819 */ /* 0x000fe200000006ff */
        /* <DEDUP_REMOVED lines=11> */
[----:B------:R-:W-:Y:S01]  /*9220*/  FFMA R16, R73, R2, R16 ;  /* 0x0000000249107223 */ /* 0x000fe20000000010 */
[----:B------:R-:W-:Y:S01]  /*9230*/  LOP3.LUT R2, R100, 0xffff0000, RZ, 0xc0, !PT ;  /* 0xffff000064027812 */ /* 0x000fe200078ec0ff */
[C---:B------:R-:W-:Y:S01]  /*9240*/  FMUL R30, R70.reuse, R41 ;  /* 0x00000029461e7220 */ /* 0x040fe20000400000 */
[C---:B------:R-:W-:Y:S01]  /*9250*/  FMUL R40, R70.reuse, R51 ;  /* 0x0000003346287220 */ /* 0x040fe20000400000 */
[C---:B------:R-:W-:Y:S01]  /*9260*/  FMUL R41, R70.reuse, R52 ;  /* 0x0000003446297220 */ /* 0x040fe20000400000 */
[C---:B------:R-:W-:Y:S01]  /*9270*/  FMUL R51, R70.reuse, R62 ;  /* 0x0000003e46337220 */ /* 0x040fe20000400000 */
[----:B------:R-:W-:Y:S01]  /*9280*/  F2FP.BF16.F32.PACK_AB R62, R5, R4 ;  /* 0x00000004053e723e */ /* 0x000fe200000010ff */
[----:B------:R-:W-:Y:S01]  /*9290*/  FMUL R52, R70, R63 ;  /* 0x0000003f46347220 */ /* 0x000fe20000400000 */
[----:B------:R-:W-:Y:S01]  /*92a0*/  F2FP.BF16.F32.PACK_AB R63, R8, R7 ;  /* 0x00000007083f723e */ /* 0x000fe200000010ff */
[----:B------:R-:W-:Y:S01]  /*92b0*/  FFMA R17, R73, R0, R17 ;  /* 0x0000000049117223 */ /* 0x000fe20000000011 */
[----:B------:R-:W-:Y:S01]  /*92c0*/  LOP3.LUT R0, R101, 0xffff0000, RZ, 0xc0, !PT ;  /* 0xffff000065007812 */ /* 0x000fe200078ec0ff */
[C---:B------:R-:W-:Y:S01]  /*92d0*/  FFMA R18, R73.reuse, R2, R18 ;  /* 0x0000000249127223 */ /* 0x040fe20000000012 */
[C---:B------:R-:W-:Y:S01]  /*92e0*/  SHF.L.U32 R2, R102.reuse, 0x10, RZ ;  /* 0x0000001066027819 */ /* 0x040fe200000006ff */
[----:B------:R-:W-:Y:S01]  /*92f0*/  FFMA R19, R73, R3, R19 ;  /* 0x0000000349137223 */ /* 0x000fe20000000013 */
[----:B------:R-:W-:Y:S01]  /*9300*/  LOP3.LUT R3, R102, 0xffff0000, RZ, 0xc0, !PT ;  /* 0xffff000066037812 */ /* 0x000fe200078ec0ff */
[C---:B------:R-:W-:Y:S01]  /*9310*/  FMUL R20, R70.reuse, R31 ;  /* 0x0000001f46147220 */ /* 0x040fe20000400000 */
[C---:B------:R-:W-:Y:S01]  /*9320*/  SHF.L.U32 R4, R103.reuse, 0x10, RZ ;  /* 0x0000001067047819 */ /* 0x040fe200000006ff */
[----:B------:R-:W-:Y:S01]  /*9330*/  FMUL R21, R70, R32 ;  /* 0x0000002046157220 */ /* 0x000fe20000400000 */
[----:B------:R-:W-:Y:S01]  /*9340*/  F2FP.BF16.F32.PACK_AB R8, R10, R9 ;  /* 0x000000090a08723e */ /* 0x000fe200000010ff */
[----:B------:R-:W-:Y:S01]  /*9350*/  STS.128 [R163+0x8400], R60 ;  /* 0x0084003ca3007388 */ /* 0x000fe20000000c00 */
        /* <DEDUP_REMOVED lines=8> */
[C---:B------:R-:W-:Y:S01]  /*93e0*/  SHF.L.U32 R0, R108.reuse, 0x10, RZ ;  /* 0x000000106c007819 */ /* 0x040fe200000006ff */
[C---:B------:R-:W-:Y:S01]  /*93f0*/  FFMA R22, R73.reuse, R3, R22 ;  /* 0x0000000349167223 */ /* 0x040fe20000000016 */
[----:B------:R-:W-:Y:S01]  /*9400*/  LOP3.LUT R2, R108, 0xffff0000, RZ, 0xc0, !PT ;  /* 0xffff00006c027812 */ /* 0x000fe200078ec0ff */
[C---:B------:R-:W-:Y:S01]  /*9410*/  FFMA R23, R73.reuse, R4, R23 ;  /* 0x0000000449177223 */ /* 0x040fe20000000017 */
[----:B------:R-:W-:Y:S01]  /*9420*/  F2FP.BF16.F32.PACK_AB R4, R18, R17 ;  /* 0x000000111204723e */ /* 0x000fe200000010ff */
[C---:B------:R-:W-:Y:S01]  /*9430*/  FFMA R24, R73.reuse, R5, R24 ;  /* 0x0000000549187223 */ /* 0x040fe20000000018 */
[----:B------:R-:W-:Y:S01]  /*9440*/  F2FP.BF16.F32.PACK_AB R5, R20, R19 ;  /* 0x000000131405723e */ /* 0x000fe200000010ff */
[----:B------:R-:W-:Y:S01]  /*9450*/  STS.128 [R162+0x8400], R8 ;  /* 0x00840008a2007388 */ /* 0x000fe20000000c00 */
[----:B------:R-:W-:Y:S01]  /*9460*/  F2FP.BF16.F32.PACK_AB R6, R22, R21 ;  /* 0x000000151606723e */ /* 0x000fe200000010ff */
[C---:B------:R-:W-:Y:S01]  /*9470*/  FFMA R25, R73.reuse, R0, R25 ;  /* 0x0000000049197223 */ /* 0x040fe20000000019 */
[----:B------:R-:W-:Y:S01]  /*9480*/  F2FP.BF16.F32.PACK_AB R7, R24, R23 ;  /* 0x000000171807723e */ /* 0x000fe200000010ff */
[----:B------:R-:W-:Y:S01]  /*9490*/  FFMA R26, R73, R2, R26 ;  /* 0x00000002491a7223 */ /* 0x000fe2000000001a */
[C---:B------:R-:W-:Y:S01]  /*94a0*/  SHF.L.U32 R3, R109.reuse, 0x10, RZ ;  /* 0x000000106d037819 */ /* 0x040fe200000006ff */
[----:B------:R-:W-:Y:S01]  /*94b0*/  FMUL R31, R70, R42 ;  /* 0x0000002a461f7220 */ /* 0x000fe20000400000 */
[----:B------:R-:W-:Y:S01]  /*94c0*/  LOP3.LUT R0, R109, 0xffff0000, RZ, 0xc0, !PT ;  /* 0xffff00006d007812 */ /* 0x000fe200078ec0ff */
[----:B------:R1:W-:Y:S01]  /*94d0*/  STS.128 [R154+0x8400], R4 ;  /* 0x008400049a007388 */ /* 0x0003e20000000c00 */
[C---:B------:R-:W-:Y:S01]  /*94e0*/  SHF.L.U32 R2, R110.reuse, 0x10, RZ ;  /* 0x000000106e027819 */ /* 0x040fe200000006ff */
[C---:B------:R-:W-:Y:S01]  /*94f0*/  FFMA R27, R73.reuse, R3, R27 ;  /* 0x00000003491b7223 */ /* 0x040fe2000000001b */
[----:B------:R-:W-:Y:S01]  /*9500*/  LOP3.LUT R3, R110, 0xffff0000, RZ, 0xc0, !PT ;  /* 0xffff00006e037812 */ /* 0x000fe200078ec0ff */
[C---:B------:R-:W-:Y:S01]  /*9510*/  FFMA R28, R73.reuse, R0, R28 ;  /* 0x00000000491c7223 */ /* 0x040fe2000000001c */
[C---:B------:R-:W-:Y:S01]  /*9520*/  SHF.L.U32 R0, R116.reuse, 0x10, RZ ;  /* 0x0000001074007819 */ /* 0x040fe200000006ff */
[C---:B------:R-:W-:Y:S01]  /*9530*/  FFMA R29, R73.reuse, R2, R29 ;  /* 0x00000002491d7223 */ /* 0x040fe2000000001d */
[----:B------:R-:W-:Y:S01]  /*9540*/  LOP3.LUT R2, R116, 0xffff0000, RZ, 0xc0, !PT ;  /* 0xffff000074027812 */ /* 0x000fe200078ec0ff */
        /* <DEDUP_REMOVED lines=13> */
[C---:B-1----:R-:W-:Y:S02]  /*9620*/  SHF.L.U32 R4, R111.reuse, 0x10, RZ ;  /* 0x000000106f047819 */ /* 0x042fe400000006ff */
[----:B------:R-:W-:Y:S02]  /*9630*/  LOP3.LUT R5, R111, 0xffff0000, RZ, 0xc0, !PT ;  /* 0xffff00006f057812 */ /* 0x000fe400078ec0ff */
[----:B------:R-:W-:Y:S01]  /*9640*/  F2FP.BF16.F32.PACK_AB R6, R30, R29 ;  /* 0x0000001d1e06723e */ /* 0x000fe200000010ff */
[C---:B------:R-:W-:Y:S01]  /*9650*/  FFMA R31, R73.reuse, R4, R31 ;  /* 0x00000004491f7223 */ /* 0x040fe2000000001f */
[----:B------:R-:W-:Y:S01]  /*9660*/  F2FP.BF16.F32.PACK_AB R4, R26, R25 ;  /* 0x000000191a04723e */ /* 0x000fe200000010ff */
[C---:B------:R-:W-:Y:S01]  /*9670*/  FFMA R32, R73.reuse, R5, R32 ;  /* 0x0000000549207223 */ /* 0x040fe20000000020 */
[----:B------:R-:W-:Y:S01]  /*9680*/  F2FP.BF16.F32.PACK_AB R5, R28, R27 ;  /* 0x0000001b1c05723e */ /* 0x000fe200000010ff */
[----:B------:R-:W-:Y:S01]  /*9690*/  FFMA R33, R73, R0, R33 ;  /* 0x0000000049217223 */ /* 0x000fe20000000021 */
[----:B------:R-:W-:Y:S01]  /*96a0*/  LOP3.LUT R0, R117, 0xffff0000, RZ, 0xc0, !PT ;  /* 0xffff000075007812 */ /* 0x000fe200078ec0ff */
[C---:B------:R-:W-:Y:S01]  /*96b0*/  FFMA R34, R73.reuse, R2, R34 ;  /* 0x0000000249227223 */ /* 0x040fe20000000022 */
[----:B------:R-:W-:Y:S01]  /*96c0*/  SHF.L.U32 R2, R118, 0x10, RZ ;  /* 0x0000001076027819 */ /* 0x000fe200000006ff */
[C---:B------:R-:W-:Y:S01]  /*96d0*/  FFMA R35, R73.reuse, R3, R35 ;  /* 0x0000000349237223 */ /* 0x040fe20000000023 */
[----:B------:R-:W-:Y:S01]  /*96e0*/  F2FP.BF16.F32.PACK_AB R7, R32, R31 ;  /* 0x0000001f2007723e */ /* 0x000fe200000010ff */
[C---:B------:R-:W-:Y:S01]  /*96f0*/  FFMA R36, R73.reuse, R0, R36 ;  /* 0x0000000049247223 */ /* 0x040fe20000000024 */
[----:B------:R-:W-:Y:S01]  /*9700*/  LOP3.LUT R0, R118, 0xffff0000, RZ, 0xc0, !PT ;  /* 0xffff000076007812 */ /* 0x000fe200078ec0ff */
[----:B------:R-:W-:Y:S01]  /*9710*/  FFMA R37, R73, R2, R37 ;  /* 0x0000000249257223 */ /* 0x000fe20000000025 */
[----:B------:R-:W-:Y:S01]  /*9720*/  SHF.L.U32 R3, R119, 0x10, RZ ;  /* 0x0000001077037819 */ /* 0x000fe200000006ff */
[----:B------:R1:W-:Y:S01]  /*9730*/  STS.128 [R153+0x8400], R4 ;  /* 0x0084000499007388 */ /* 0x0003e20000000c00 */
[C---:B--2---:R-:W-:Y:S01]  /*9740*/  SHF.L.U32 R2, R124.reuse, 0x10, RZ ;  /* 0x000000107c027819 */ /* 0x044fe200000006ff */
[----:B------:R-:W-:Y:S01]  /*9750*/  FFMA R38, R73, R0, R38 ;  /* 0x0000000049267223 */ /* 0x000fe20000000026 */
[----:B------:R-:W-:Y:S01]  /*9760*/  LOP3.LUT R0, R119, 0xffff0000, RZ, 0xc0, !PT ;  /* 0xffff000077007812 */ /* 0x000fe200078ec0ff */
[C---:B------:R-:W-:Y:S01]  /*9770*/  FFMA R39, R73.reuse, R3, R39 ;  /* 0x0000000349277223 */ /* 0x040fe20000000027 */
[----:B------:R-:W-:Y:S02]  /*9780*/  LOP3.LUT R3, R124, 0xffff0000, RZ, 0xc0, !PT ;  /* 0xffff00007c037812 */ /* 0x000fe400078ec0ff */
[----:B------:R-:W-:Y:S01]  /*9790*/  F2FP.BF16.F32.PACK_AB R8, R34, R33 ;  /* 0x000000212208723e */ /* 0x000fe200000010ff */
[----:B------:R-:W-:Y:S01]  /*97a0*/  FFMA R40, R73, R0, R40 ;  /* 0x0000000049287223 */ /* 0x000fe20000000028 */
[----:B------:R-:W-:Y:S01]  /*97b0*/  SHF.L.U32 R0, R125, 0x10, RZ ;  /* 0x000000107d007819 */ /* 0x000fe200000006ff */
[----:B------:R-:W-:Y:S01]  /*97c0*/  FFMA R41, R73, R2, R41 ;  /* 0x0000000249297223 */ /* 0x000fe20000000029 */
[----:B------:R-:W-:Y:S01]  /*97d0*/  LOP3.LUT R2, R125, 0xffff0000, RZ, 0xc0, !PT ;  /* 0xffff00007d027812 */ /* 0x000fe200078ec0ff */
[----:B------:R-:W-:Y:S01]  /*97e0*/  FFMA R42, R73, R3, R42 ;  /* 0x00000003492a7223 */ /* 0x000fe2000000002a */
[----:B------:R-:W-:Y:S01]  /*97f0*/  SHF.L.U32 R3, R127, 0x10, RZ ;  /* 0x000000107f037819 */ /* 0x000fe200000006ff */
[C---:B------:R-:W-:Y:S01]  /*9800*/  FFMA R43, R73.reuse, R0, R43 ;  /* 0x00000000492b7223 */ /* 0x040fe2000000002b */
[C---:B------:R-:W-:Y:S01]  /*9810*/  SHF.L.U32 R0, R126.reuse, 0x10, RZ ;  /* 0x000000107e007819 */ /* 0x040fe200000006ff */
[C---:B------:R-:W-:Y:S01]  /*9820*/  FFMA R44, R73.reuse, R2, R44 ;  /* 0x00000002492c7223 */ /* 0x040fe2000000002c */
[----:B------:R-:W-:Y:S02]  /*9830*/  LOP3.LUT R2, R126, 0xffff0000, RZ, 0xc0, !PT ;  /* 0xffff00007e027812 */ /* 0x000fe400078ec0ff */
[----:B------:R-:W-:Y:S01]  /*9840*/  F2FP.BF16.F32.PACK_AB R9, R36, R35 ;  /* 0x000000232409723e */ /* 0x000fe200000010ff */
        /* <DEDUP_REMOVED lines=8> */
[C---:B------:R-:W-:Y:S01]  /*98d0*/  FFMA R49, R73.reuse, R2, R49 ;  /* 0x0000000249317223 */ /* 0x040fe20000000031 */
[----:B------:R-:W-:Y:S02]  /*98e0*/  F2FP.BF16.F32.PACK_AB R10, R38, R37 ;  /* 0x00000025260a723e */ /* 0x000fe400000010ff */
[----:B------:R-:W-:Y:S01]  /*98f0*/  F2FP.BF16.F32.PACK_AB R11, R40, R39 ;  /* 0x00000027280b723e */ /* 0x000fe200000010ff */
[----:B------:R-:W-:Y:S01]  /*9900*/  FFMA R50, R73, R0, R50 ;  /* 0x0000000049327223 */ /* 0x000fe20000000032 */
[----:B------:R-:W-:Y:S01]  /*9910*/  LOP3.LUT R0, R133, 0xffff0000, RZ, 0xc0, !PT ;  /* 0xffff000085007812 */ /* 0x000fe200078ec0ff */
[C---:B------:R-:W-:Y:S01]  /*9920*/  FFMA R51, R73.reuse, R3, R51 ;  /* 0x0000000349337223 */ /* 0x040fe20000000033 */
[C---:B------:R-:W-:Y:S01]  /*9930*/  SHF.L.U32 R2, R134.reuse, 0x10, RZ ;  /* 0x0000001086027819 */ /* 0x040fe200000006ff */
[----:B------:R2:W-:Y:S01]  /*9940*/  STS.128 [R152+0x8400], R8 ;  /* 0x0084000898007388 */ /* 0x0005e20000000c00 */
[----:B------:R-:W-:Y:S01]  /*9950*/  LOP3.LUT R3, R134, 0xffff0000, RZ, 0xc0, !PT ;  /* 0xffff000086037812 */ /* 0x000fe200078ec0ff */
[----:B------:R-:W-:Y:S01]  /*9960*/  FFMA R52, R73, R0, R52 ;  /* 0x0000000049347223 */ /* 0x000fe20000000034 */
[----:B-1----:R-:W-:Y:S01]  /*9970*/  SHF.L.U32 R4, R135, 0x10, RZ ;  /* 0x0000001087047819 */ /* 0x002fe200000006ff */
[----:B------:R-:W-:Y:S01]  /*9980*/  FFMA R53, R73, R2, R53 ;  /* 0x0000000249357223 */ /* 0x000fe20000000035 */
[----:B------:R-:W-:Y:S01]  /*9990*/  LOP3.LUT R5, R135, 0xffff0000, RZ, 0xc0, !PT ;  /* 0xffff000087057812 */ /* 0x000fe200078ec0ff */
[C---:B------:R-:W-:Y:S01]  /*99a0*/  FFMA R54, R73.reuse, R3, R54 ;  /* 0x0000000349367223 */ /* 0x040fe20000000036 */
[----:B------:R-:W-:Y:S01]  /*99b0*/  F2FP.BF16.F32.PACK_AB R12, R42, R41 ;  /* 0x000000292a0c723e */ /* 0x000fe200000010ff */
[C---:B------:R-:W-:Y:S01]  /*99c0*/  FFMA R55, R73.reuse, R4, R55 ;  /* 0x0000000449377223 */ /* 0x040fe20000000037 */
[----:B------:R-:W-:Y:S01]  /*99d0*/  F2FP.BF16.F32.PACK_AB R13, R44, R43 ;  /* 0x0000002b2c0d723e */ /* 0x000fe200000010ff */
[----:B------:R-:W-:Y:S01]  /*99e0*/  FFMA R56, R73, R5, R56 ;  /* 0x0000000549387223 */ /* 0x000fe20000000038 */
[----:B------:R-:W-:Y:S02]  /*99f0*/  F2FP.BF16.F32.PACK_AB R14, R46, R45 ;  /* 0x0000002d2e0e723e */ /* 0x000fe400000010ff */
[----:B------:R-:W-:Y:S02]  /*9a00*/  F2FP.BF16.F32.PACK_AB R15, R48, R47 ;  /* 0x0000002f300f723e */ /* 0x000fe400000010ff */
[----:B------:R-:W-:Y:S02]  /*9a10*/  F2FP.BF16.F32.PACK_AB R4, R50, R49 ;  /* 0x000000313204723e */ /* 0x000fe400000010ff */
[----:B------:R-:W-:Y:S01]  /*9a20*/  F2FP.BF16.F32.PACK_AB R5, R52, R51 ;  /* 0x000000333405723e */ /* 0x000fe200000010ff */
[----:B------:R2:W-:Y:S01]  /*9a30*/  STS.128 [R151+0x8400], R12 ;  /* 0x0084000c97007388 */ /* 0x0005e20000000c00 */
[----:B------:R-:W-:Y:S02]  /*9a40*/  F2FP.BF16.F32.PACK_AB R6, R54, R53 ;  /* 0x000000353606723e */ /* 0x000fe400000010ff */
[----:B------:R-:W-:Y:S02]  /*9a50*/  F2FP.BF16.F32.PACK_AB R7, R56, R55 ;  /* 0x000000373807723e */ /* 0x000fe400000010ff */
[----:B------:R-:W-:Y:S02]  /*9a60*/  MOV R0, UR45 ;  /* 0x0000002d00007c02 */ /* 0x000fe40008000f00 */
[----:B------:R-:W-:Y:S01]  /*9a70*/  LEA R3, R75, UR44, 0x3 ;  /* 0x0000002c4b037c11 */ /* 0x000fe2000f8e18ff */
[----:B------:R2:W-:Y:S01]  /*9a80*/  STS.128 [R150+0x8400], R4 ;  /* 0x0084000496007388 */ /* 0x0005e20000000c00 */
[----:B------:R-:W-:Y:S02]  /*9a90*/  @P6 LEA R0, R0, UR44, 0x3 ;  /* 0x0000002c00006c11 */ /* 0x000fe4000f8e18ff */
[----:B------:R-:W-:Y:S02]  /*9aa0*/  @P6 SHF.L.U32 R2, R157, 0x1f, RZ ;  /* 0x0000001f9d026819 */ /* 0x000fe400000006ff */
[----:B------:R-:W-:Y:S01]  /*9ab0*/  @P6 IADD3 R0, PT, PT, R0, 0x50, RZ ;  /* 0x0000005000006810 */ /* 0x000fe20007ffe0ff */
[----:B------:R-:W-:Y:S01]  /*9ac0*/  @!PT LDS RZ, [RZ] ;  /* 0x00000000fffff984 */ /* 0x000fe20000000800 */
[----:B------:R-:W-:Y:S01]  /*9ad0*/  @!PT LDS RZ, [RZ] ;  /* 0x00000000fffff984 */ /* 0x000fe20000000800 */
[----:B------:R-:W-:Y:S01]  /*9ae0*/  @!PT LDS RZ, [RZ] ;  /* 0x00000000fffff984 */ /* 0x000fe20000000800 */
[----:B------:R-:W-:Y:S01]  /*9af0*/  @!PT LDS RZ, [RZ] ;  /* 0x00000000fffff984 */ /* 0x000fe20000000800 */
[----:B------:R1:W-:Y:S06]  /*9b00*/  MEMBAR.ALL.CTA ;  /* 0x0000000000007992 */ /* 0x0003ec0000008000 */
[----:B-1----:R-:W1:Y:S01]  /*9b10*/  FENCE.VIEW.ASYNC.S ;  /* 0x00000000000073c6 */ /* 0x002e620000000000 */
[----:B------:R-:W-:Y:S01]  /*9b20*/  @P6 PRMT R0, R165, 0x654, R0 ;  /* 0x00000654a5006816 */ /* 0x000fe20000000000 */
[----:B-1----:R-:W-:Y:S06]  /*9b30*/  BAR.SYNC.DEFER_BLOCKING 0x1, 0x80 ;  /* 0x0042000000007b1d */ /* 0x002fec0000010000 */
        /* <DEDUP_REMOVED lines=11> */
.L_x_120:
[----:B------:R-:W-:Y:S05]  /*9bf0*/  BSYNC.RECONVERGENT B0 ;  /* 0x0000000000007941 */ /* 0x000fea0003800200 */
.L_x_119:
[----:B------:R-:W-:Y:S01]  /*9c00*/  BAR.SYNC.DEFER_BLOCKING 0x1, 0x80 ;  /* 0x0042000000007b1d */ /* 0x000fe20000010000 */
[----:B------:R-:W-:Y:S04]  /*9c10*/  UIADD3 UR4, UPT, UPT, UR45, 0x1, URZ ;  /* 0x000000012d047890 */ /* 0x000fe8000fffe0ff */
[----:B------:R-:W-:Y:S04]  /*9c20*/  UISETP.NE.AND UP0, UPT, UR4, 0x4, UPT ;  /* 0x000000040400788c */ /* 0x000fe8000bf05270 */
[----:B------:R-:W-:Y:S01]  /*9c30*/  USEL UR46, UR4, URZ, UP0 ;  /* 0x000000ff042e7287 */ /* 0x000fe20008000000 */
[----:B------:R1:W-:Y:S01]  /*9c40*/  @P6 SYNCS.ARRIVE.TRANS64.RED.A1T0 RZ, [R0+URZ], RZ ;  /* 0x000000ff00ff69a7 */ /* 0x0003e200081004ff */
[----:B------:R-:W-:Y:S01]  /*9c50*/  BSSY B1, `(.L_x_121) ;  /* 0x000001f000017945 */ /* 0x000fe20003800000 */
[----:B------:R-:W3:Y:S02]  /*9c60*/  @P6 SYNCS.PHASECHK.TRANS64.TRYWAIT P0, [R3+URZ+0x30], R2 ;  /* 0x00003002030065a7 */ /* 0x000ee400080011ff */
[----:B---3--:R-:W-:Y:S01]  /*9c70*/  @P6 SEL R83, RZ, 0x1, !P0 ;  /* 0x00000001ff536807 */ /* 0x008fe20004000000 */
[----:B-1----:R-:W-:Y:S06]  /*9c80*/  @!P6 BRA `(.L_x_122) ;  /* 0x00000000006ce947 */ /* 0x002fec0003800000 */
[----:B------:R-:W-:Y:S01]  /*9c90*/  ISETP.NE.AND P1, PT, R96, RZ, PT ;  /* 0x000000ff6000720c */ /* 0x000fe20003f25270 */
[----:B------:R-:W-:Y:S01]  /*9ca0*/  BSSY B0, `(.L_x_123) ;  /* 0x000000b000007945 */ /* 0x000fe20003800000 */
[----:B------:R-:W-:Y:S11]  /*9cb0*/  ISETP.NE.AND P0, PT, R83, RZ, PT ;  /* 0x000000ff5300720c */ /* 0x000ff60003f05270 */
[----:B------:R-:W-:Y:S05]  /*9cc0*/  @P1 IMAD R75, R75, 0x4000, R164 ;  /* 0x000040004b4b1824 */ /* 0x000fea00078e02a4 */
[----:B--2---:R-:W-:Y:S04]  /*9cd0*/  @P1 IADD3 R4, PT, PT, R75, UR44, RZ ;  /* 0x0000002c4b041c10 */ /* 0x004fe8000fffe0ff */
[----:B------:R-:W-:Y:S01]  /*9ce0*/  @P1 IADD3 R2, PT, PT, R81, R4, RZ ;  /* 0x0000000451021210 */ /* 0x000fe20007ffe0ff */
[--C-:B------:R-:W-:Y:S02]  /*9cf0*/  @P1 IMAD.IADD R80, R80, 0x1, R4.reuse ;  /* 0x0000000150501824 */ /* 0x100fe400078e0204 */
[----:B------:R-:W-:Y:S01]  /*9d00*/  @P1 IMAD.IADD R4, R82, 0x1, R4 ;  /* 0x0000000152041824 */ /* 0x000fe200078e0204 */
[----:B------:R-:W-:Y:S06]  /*9d10*/  @P0 BRA `(.L_x_124) ;  /* 0x00000000000c0947 */ /* 0x000fec0003800000 */
[----:B------:R-:W-:Y:S04]  /*9d20*/  SHF.L.U32 R0, R157, 0x1f, RZ ;  /* 0x0000001f9d007819 */ /* 0x000fe800000006ff */
[----:B------:R-:W1:Y:S02]  /*9d30*/  SYNCS.PHASECHK.TRANS64.TRYWAIT P0, [R3+URZ+0x30], R0 ;  /* 0x00003000030075a7 */ /* 0x000e6400080011ff */
[----:B-1----:R-:W-:Y:S05]  /*9d40*/  @!P0 BRA `(.L_x_125) ;  /* 0x0000002000208947 */ /* 0x002fea0003800000 */
.L_x_124:
[----:B------:R-:W-:Y:S05]  /*9d50*/  BSYNC B0 ;  /* 0x0000000000007941 */ /* 0x000fea0003800000 */
.L_x_123:
[----:B------:R-:W-:Y:S11]  /*9d60*/  ISETP.NE.AND P0, PT, R96, RZ, PT ;  /* 0x000000ff6000720c */ /* 0x000ff60003f05270 */
[----:B------:R-:W-:Y:S02]  /*9d70*/  @!UPT UIADD3 URZ, UPT, UPT, URZ, URZ, URZ ;  /* 0x000000fffffff290 */ /* 0x000fe4000fffe0ff */
[----:B------:R3:W4:Y:S01]  /*9d80*/  @P0 LDS.128 R76, [R75+UR44+0x400] ;  /* 0x0004002c4b4c0984 */ /* 0x0007220008000c00 */
[----:B------:R-:W-:Y:S01]  /*9d90*/  @P0 IMAD.IADD R81, R81, 0x1, R80 ;  /* 0x0000000151510824 */ /* 0x000fe200078e0250 */
[C---:B-1----:R-:W-:Y:S01]  /*9da0*/  @P0 IADD3 R3, PT, PT, R82.reuse, R80, RZ ;  /* 0x0000005052030210 */ /* 0x042fe20007ffe0ff */
[C---:B------:R-:W-:Y:S01]  /*9db0*/  @P0 IMAD.IADD R0, R82.reuse, 0x1, R2 ;  /* 0x0000000152000824 */ /* 0x040fe200078e0202 */
[----:B------:R3:W1:Y:S02]  /*9dc0*/  @P0 LDS.128 R84, [R4+0x400] ;  /* 0x0004000004540984 */ /* 0x0006640000000c00 */
[----:B------:R-:W-:Y:S02]  /*9dd0*/  @P0 IADD3 R82, PT, PT, R82, R81, RZ ;  /* 0x0000005152520210 */ /* 0x000fe40007ffe0ff */
[----:B------:R3:W2:Y:S04]  /*9de0*/  @P0 LDS.128 R92, [R2+0x400] ;  /* 0x00040000025c0984 */ /* 0x0006a80000000c00 */
[----:B------:R3:W1:Y:S04]  /*9df0*/  @P0 LDS.128 R100, [R0+0x400] ;  /* 0x0004000000640984 */ /* 0x0006680000000c00 */
[----:B------:R3:W1:Y:S04]  /*9e00*/  @P0 LDS.128 R108, [R80+0x400] ;  /* 0x00040000506c0984 */ /* 0x0006680000000c00 */
[----:B------:R3:W1:Y:S04]  /*9e10*/  @P0 LDS.128 R116, [R3+0x400] ;  /* 0x0004000003740984 */ /* 0x0006680000000c00 */
[----:B------:R3:W1:Y:S04]  /*9e20*/  @P0 LDS.128 R124, [R81+0x400] ;  /* 0x00040000517c0984 */ /* 0x0006680000000c00 */
[----:B------:R3:W1:Y:S02]  /*9e30*/  @P0 LDS.128 R132, [R82+0x400] ;  /* 0x0004000052840984 */ /* 0x0006640000000c00 */
.L_x_122:
[----:B------:R-:W-:Y:S05]  /*9e40*/  BSYNC B1 ;  /* 0x0000000000017941 */ /* 0x000fea0003800000 */
.L_x_121:
[----:B---3--:R-:W-:Y:S05]  /*9e50*/  VIADD R0, R71, 0xc0 ;  /* 0x000000c047007836 */ /* 0x008fea0000000000 */
[----:B------:R-:W-:Y:S04]  /*9e60*/  SHF.R.U32.HI R0, RZ, 0x15, R0 ;  /* 0x00000015ff007819 */ /* 0x000fe80000011600 */
[----:B------:R-:W-:Y:S11]  /*9e70*/  LOP3.LUT P0, RZ, R0, 0x3, R143, 0x48, !PT ;  /* 0x0000000300ff7812 */ /* 0x000ff6000780488f */
[----:B------:R-:W-:Y:S02]  /*9e80*/  @!UPT UIADD3 URZ, UPT, UPT, URZ, URZ, URZ ;  /* 0x000000fffffff290 */ /* 0x000fe4000fffe0ff */
[----:B------:R-:W-:Y:S05]  /*9e90*/  @!P0 BRA `(.L_x_126) ;  /* 0x0000000000408947 */ /* 0x000fea0003800000 */
[----:B------:R-:W3:Y:S01]  /*9ea0*/  LDCU.64 UR8, c[0x4][0x70] ;  /* 0x01000e00ff0877ac */ /* 0x000ee20008000a00 */
[----:B------:R-:W-:Y:S01]  /*9eb0*/  MOV R3, 0x0 ;  /* 0x0000000000037802 */ /* 0x000fe20000000f00 */
[----:B--2---:R-:W-:Y:S02]  /*9ec0*/  HFMA2 R12, -RZ, RZ, 0, 5.9604644775390625e-08 ;  /* 0x00000001ff0c7431 */ /* 0x004fe400000001ff */
[----:B------:R-:W-:Y:S02]  /*9ed0*/  IMAD.MOV.U32 R8, RZ, RZ, 0x192 ;  /* 0x00000192ff087424 */ /* 0x000fe400078e00ff */
[----:B------:R-:W-:Y:S01]  /*9ee0*/  IMAD.MOV.U32 R13, RZ, RZ, RZ ;  /* 0x000000ffff0d7224 */ /* 0x000fe200078e00ff */
[----:B------:R-:W2:Y:S01]  /*9ef0*/  LDCU.64 UR6, c[0x4][0x78] ;  /* 0x01000f00ff0677ac */ /* 0x000ea20008000a00 */
[----:B------:R-:W1:Y:S01]  /*9f00*/  LDC.64 R2, c[0x4][R3] ;  /* 0x0100000003027b82 */ /* 0x000e620000000a00 */
[----:B------:R-:W5:Y:S01]  /*9f10*/  LDCU.64 UR4, c[0x4][0x10] ;  /* 0x01000200ff0477ac */ /* 0x000f620008000a00 */
[----:B---3--:R-:W-:Y:S01]  /*9f20*/  MOV R5, UR9 ;  /* 0x0000000900057c02 */ /* 0x008fe20008000f00 */
[----:B------:R-:W-:Y:S01]  /*9f30*/  IMAD.U32 R4, RZ, RZ, UR8 ;  /* 0x00000008ff047e24 */ /* 0x000fe2000f8e00ff */
[----:B--2---:R-:W-:Y:S01]  /*9f40*/  MOV R7, UR7 ;  /* 0x0000000700077c02 */ /* 0x004fe20008000f00 */
[----:B------:R-:W-:Y:S01]  /*9f50*/  IMAD.U32 R6, RZ, RZ, UR6 ;  /* 0x00000006ff067e24 */ /* 0x000fe2000f8e00ff */
[----:B-----5:R-:W-:Y:S01]  /*9f60*/  MOV R11, UR5 ;  /* 0x00000005000b7c02 */ /* 0x020fe20008000f00 */
[----:B------:R-:W-:Y:S02]  /*9f70*/  IMAD.U32 R10, RZ, RZ, UR4 ;  /* 0x00000004ff0a7e24 */ /* 0x000fe4000f8e00ff */
[----:B------:R-:W-:Y:S07]  /*9f80*/  LEPC R20, `(.L_x_126) ;  /* 0x000000001014794e */ /* 0x000fee0000000000 */
[----:B-1--4-:R-:W-:Y:S05]  /*9f90*/  CALL.ABS.NOINC R2 ;  /* 0x0000000002007343 */ /* 0x012fea0003c00000 */
.L_x_126:
[----:B------:R-:W-:Y:S01]  /*9fa0*/  ISETP.NE.AND P0, PT, R160, RZ, PT ;  /* 0x000000ffa000720c */ /* 0x000fe20003f05270 */
[----:B------:R-:W-:Y:S05]  /*9fb0*/  WARPSYNC.ALL ;  /* 0x0000000000007948 */ /* 0x000fea0003800000 */
[----:B------:R-:W-:Y:S01]  /*9fc0*/  R2UR UR4, R71 ;  /* 0x00000000470472ca */ /* 0x000fe200000e0000 */
[----:B------:R-:W3:Y:S01]  /*9fd0*/  S2UR UR6, SR_CgaCtaId ;  /* 0x00000000000679c3 */ /* 0x000ee20000008800 */
[----:B------:R-:W-:Y:S01]  /*9fe0*/  R2UR UR5, R74 ;  /* 0x000000004a0572ca */ /* 0x000fe200000e0000 */
[----:B------:R-:W-:Y:S01]  /*9ff0*/  BSSY.RECONVERGENT B0, `(.L_x_127) ;  /* 0x0000100000007945 */ /* 0x000fe20003800200 */
[C---:B----4-:R-:W-:Y:S02]  /*a000*/  SHF.L.U32 R71, R76.reuse, 0x10, RZ ;  /* 0x000000104c477819 */ /* 0x050fe400000006ff */
[----:B------:R-:W-:Y:S02]  /*a010*/  LOP3.LUT R72, R76, 0xffff0000, RZ, 0xc0, !PT ;  /* 0xffff00004c487812 */ /* 0x000fe400078ec0ff */
[C---:B------:R-:W-:Y:S02]  /*a020*/  SHF.L.U32 R74, R77.reuse, 0x10, RZ ;  /* 0x000000104d4a7819 */ /* 0x040fe400000006ff */
[----:B------:R-:W-:Y:S02]  /*a030*/  LOP3.LUT R75, R77, 0xffff0000, RZ, 0xc0, !PT ;  /* 0xffff00004d4b7812 */ /* 0x000fe400078ec0ff */
[C---:B------:R-:W-:Y:S01]  /*a040*/  SHF.L.U32 R76, R78.reuse, 0x10, RZ ;  /* 0x000000104e4c7819 */ /* 0x040fe200000006ff */
[----:B--2---:R-:W2:Y:S01]  /*a050*/  LDTM.x64 R4, tmem[UR4+0xc0] ;  /* 0x0000c004000479ee */ /* 0x004ea20008340000 */
[----:B------:R-:W-:Y:S01]  /*a060*/  LOP3.LUT R77, R78, 0xffff0000, RZ, 0xc0, !PT ;  /* 0xffff00004e4d7812 */ /* 0x000fe200078ec0ff */
[----:B------:R-:W-:Y:S01]  /*a070*/  NOP ;  /* 0x0000000000007918 */ /* 0x000fe20000000000 */
[C---:B------:R-:W-:Y:S01]  /*a080*/  SHF.L.U32 R78, R79.reuse, 0x10, RZ ;  /* 0x000000104f4e7819 */ /* 0x040fe200000006ff */
[----:B------:R-:W-:Y:S01]  /*a090*/  UIADD3 UR4, UPT, UPT, UR5, 0xb0, URZ ;  /* 0x000000b005047890 */ /* 0x000fe2000fffe0ff */
[----:B------:R-:W-:Y:S02]  /*a0a0*/  LOP3.LUT R79, R79, 0xffff0000, RZ, 0xc0, !PT ;  /* 0xffff00004f4f7812 */ /* 0x000fe400078ec0ff */
[C---:B-1----:R-:W-:Y:S02]  /*a0b0*/  SHF.L.U32 R80, R84.reuse, 0x10, RZ ;  /* 0x0000001054507819 */ /* 0x042fe400000006ff */
[----:B------:R-:W-:Y:S02]  /*a0c0*/  LOP3.LUT R81, R84, 0xffff0000, RZ, 0xc0, !PT ;  /* 0xffff000054517812 */ /* 0x000fe400078ec0ff */
[C---:B------:R-:W-:Y:S02]  /*a0d0*/  SHF.L.U32 R82, R85.reuse, 0x10, RZ ;  /* 0x0000001055527819 */ /* 0x040fe400000006ff */
[----:B------:R-:W-:Y:S02]  /*a0e0*/  LOP3.LUT R83, R85, 0xffff0000, RZ, 0xc0, !PT ;  /* 0xffff000055537812 */ /* 0x000fe400078ec0ff */
[C---:B------:R-:W-:Y:S02]  /*a0f0*/  SHF.L.U32 R84, R86.reuse, 0x10, RZ ;  /* 0x0000001056547819 */ /* 0x040fe400000006ff */
[----:B------:R-:W-:Y:S02]  /*a100*/  LOP3.LUT R85, R86, 0xffff0000, RZ, 0xc0, !PT ;  /* 0xffff000056557812 */ /* 0x000fe400078ec0ff */
[C---:B------:R-:W-:Y:S02]  /*a110*/  SHF.L.U32 R86, R87.reuse, 0x10, RZ ;  /* 0x0000001057567819 */ /* 0x040fe400000006ff */
[----:B------:R-:W-:Y:S02]  /*a120*/  LOP3.LUT R87, R87, 0xffff0000, RZ, 0xc0, !PT ;  /* 0xffff000057577812 */ /* 0x000fe400078ec0ff */
[C---:B------:R-:W-:Y:S01]  /*a130*/  SHF.L.U32 R88, R92.reuse, 0x10, RZ ;  /* 0x000000105c587819 */ /* 0x040fe200000006ff */
[----:B---3--:R-:W-:Y:S01]  /*a140*/  UPRMT UR4, UR6, 0x654, UR4 ;  /* 0x0000065406047896 */ /* 0x008fe20008000004 */
[----:B------:R-:W-:Y:S01]  /*a150*/  LOP3.LUT R89, R92, 0xffff0000, RZ, 0xc0, !PT ;  /* 0xffff00005c597812 */ /* 0x000fe200078ec0ff */
[C---:B--2---:R-:W-:Y:S01]  /*a160*/  FMUL R4, R70.reuse, R4 ;  /* 0x0000000446047220 */ /* 0x044fe20000400000 */
[C---:B------:R-:W-:Y:S01]  /*a170*/  SHF.L.U32 R90, R93.reuse, 0x10, RZ ;  /* 0x000000105d5a7819 */ /* 0x040fe200000006ff */
[----:B------:R-:W-:Y:S01]  /*a180*/  FMUL R5, R70, R5 ;  /* 0x0000000546057220 */ /* 0x000fe20000400000 */
[----:B------:R-:W-:Y:S01]  /*a190*/  LOP3.LUT R91, R93, 0xffff0000, RZ, 0xc0, !PT ;  /* 0xffff00005d5b7812 */ /* 0x000fe200078ec0ff */
[C---:B------:R-:W-:Y:S01]  /*a1a0*/  FFMA R4, R73.reuse, R71, R4 ;  /* 0x0000004749047223 */ /* 0x040fe20000000004 */
[C---:B------:R-:W-:Y:S01]  /*a1b0*/  SHF.L.U32 R92, R94.reuse, 0x10, RZ ;  /* 0x000000105e5c7819 */ /* 0x040fe200000006ff */
[----:B------:R-:W-:Y:S01]  /*a1c0*/  FFMA R5, R73, R72, R5 ;  /* 0x0000004849057223 */ /* 0x000fe20000000005 */
[----:B------:R-:W-:Y:S01]  /*a1d0*/  LOP3.LUT R93, R94, 0xffff0000, RZ, 0xc0, !PT ;  /* 0xffff00005e5d7812 */ /* 0x000fe200078ec0ff */
[----:B------:R-:W-:Y:S01]  /*a1e0*/  SYNCS.ARRIVE.TRANS64.RED.A1T0 RZ, [UR4], RZ ;  /* 0x000000ffffff79a7 */ /* 0x000fe20008100404 */
[----:B------:R-:W-:Y:S01]  /*a1f0*/  SHF.L.U32 R94, R95, 0x10, RZ ;  /* 0x000000105f5e7819 */ /* 0x000fe200000006ff */
[C---:B------:R-:W-:Y:S01]  /*a200*/  FMUL R6, R70.reuse, R6 ;  /* 0x0000000646067220 */ /* 0x040fe20000400000 */
[----:B------:R-:W-:Y:S01]  /*a210*/  F2FP.BF16.F32.PACK_AB R4, R5, R4 ;  /* 0x000000040504723e */ /* 0x000fe200000010ff */
[----:B------:R-:W-:Y:S01]  /*a220*/  FMUL R7, R70, R7 ;  /* 0x0000000746077220 */ /* 0x000fe20000400000 */
[----:B------:R-:W-:Y:S01]  /*a230*/  LOP3.LUT R95, R95, 0xffff0000, RZ, 0xc0, !PT ;  /* 0xffff00005f5f7812 */ /* 0x000fe200078ec0ff */
[C---:B------:R-:W-:Y:S01]  /*a240*/  FFMA R6, R73.reuse, R74, R6 ;  /* 0x0000004a49067223 */ /* 0x040fe20000000006 */
[C---:B------:R-:W-:Y:S01]  /*a250*/  SHF.L.U32 R96, R100.reuse, 0x10, RZ ;  /* 0x0000001064607819 */ /* 0x040fe200000006ff */
[----:B------:R-:W-:Y:S01]  /*a260*/  FFMA R7, R73, R75, R7 ;  /* 0x0000004b49077223 */ /* 0x000fe20000000007 */
[----:B------:R-:W-:Y:S01]  /*a270*/  LOP3.LUT R97, R100, 0xffff0000, RZ, 0xc0, !PT ;  /* 0xffff000064617812 */ /* 0x000fe200078ec0ff */
[C---:B------:R-:W-:Y:S01]  /*a280*/  FMUL R8, R70.reuse, R8 ;  /* 0x0000000846087220 */ /* 0x040fe20000400000 */
[----:B------:R-:W-:Y:S01]  /*a290*/  SHF.L.U32 R98, R101, 0x10, RZ ;  /* 0x0000001065627819 */ /* 0x000fe200000006ff */
        /* <DEDUP_REMOVED lines=8> */
[C---:B------:R-:W-:Y:S01]  /*a320*/  FMUL R11, R70.reuse, R11 ;  /* 0x0000000b460b7220 */ /* 0x040fe20000400000 */
[----:B------:R-:W-:Y:S01]  /*a330*/  F2FP.BF16.F32.PACK_AB R6, R9, R8 ;  /* 0x000000080906723e */ /* 0x000fe200000010ff */
[----:B------:R-:W-:Y:S01]  /*a340*/  FFMA R10, R73, R78, R10 ;  /* 0x0000004e490a7223 */ /* 0x000fe2000000000a */
[C---:B------:R-:W-:Y:S01]  /*a350*/  SHF.L.U32 R102, R103.reuse, 0x10, RZ ;  /* 0x0000001067667819 */ /* 0x040fe200000006ff */
[C---:B------:R-:W-:Y:S01]  /*a360*/  FMUL R0, R70.reuse, R12 ;  /* 0x0000000c46007220 */ /* 0x040fe20000400000 */
[----:B------:R-:W-:Y:S01]  /*a370*/  LOP3.LUT R103, R103, 0xffff0000, RZ, 0xc0, !PT ;  /* 0xffff000067677812 */ /* 0x000fe200078ec0ff */
[----:B------:R-:W-:Y:S01]  /*a380*/  FMUL R2, R70, R13 ;  /* 0x0000000d46027220 */ /* 0x000fe20000400000 */
[----:B------:R-:W-:Y:S01]  /*a390*/  SHF.L.U32 R104, R108, 0x10, RZ ;  /* 0x000000106c687819 */ /* 0x000fe200000006ff */
[----:B------:R-:W-:Y:S01]  /*a3a0*/  FMUL R3, R70, R14 ;  /* 0x0000000e46037220 */ /* 0x000fe20000400000 */
[----:B------:R-:W-:Y:S01]  /*a3b0*/  LOP3.LUT R105, R108, 0xffff0000, RZ, 0xc0, !PT ;  /* 0xffff00006c697812 */ /* 0x000fe200078ec0ff */
[----:B------:R-:W-:Y:S01]  /*a3c0*/  FFMA R11, R73, R79, R11 ;  /* 0x0000004f490b7223 */ /* 0x000fe2000000000b */
[C---:B------:R-:W-:Y:S01]  /*a3d0*/  SHF.L.U32 R106, R109.reuse, 0x10, RZ ;  /* 0x000000106d6a7819 */ /* 0x040fe200000006ff */
[C---:B------:R-:W-:Y:S01]  /*a3e0*/  FMUL R15, R70.reuse, R15 ;  /* 0x0000000f460f7220 */ /* 0x040fe20000400000 */
[----:B------:R-:W-:Y:S01]  /*a3f0*/  LOP3.LUT R107, R109, 0xffff0000, RZ, 0xc0, !PT ;  /* 0xffff00006d6b7812 */ /* 0x000fe200078ec0ff */
[----:B------:R-:W-:Y:S01]  /*a400*/  FFMA R0, R73, R80, R0 ;  /* 0x0000005049007223 */ /* 0x000fe20000000000 */
[----:B------:R-:W-:Y:S01]  /*a410*/  F2FP.BF16.F32.PACK_AB R7, R11, R10 ;  /* 0x0000000a0b07723e */ /* 0x000fe200000010ff */
[----:B------:R-:W-:Y:S01]  /*a420*/  FMUL R12, R70, R16 ;  /* 0x00000010460c7220 */ /* 0x000fe20000400000 */
[C---:B------:R-:W-:Y:S01]  /*a430*/  SHF.L.U32 R108, R110.reuse, 0x10, RZ ;  /* 0x000000106e6c7819 */ /* 0x040fe200000006ff */
[----:B------:R-:W-:Y:S01]  /*a440*/  FFMA R2, R73, R81, R2 ;  /* 0x0000005149027223 */ /* 0x000fe20000000002 */
[----:B------:R-:W-:Y:S01]  /*a450*/  LOP3.LUT R109, R110, 0xffff0000, RZ, 0xc0, !PT ;  /* 0xffff00006e6d7812 */ /* 0x000fe200078ec0ff */
[----:B------:R-:W-:Y:S01]  /*a460*/  FMUL R13, R70, R17 ;  /* 0x00000011460d7220 */ /* 0x000fe20000400000 */
[----:B------:R-:W-:Y:S01]  /*a470*/  SHF.L.U32 R110, R111, 0x10, RZ ;  /* 0x000000106f6e7819 */ /* 0x000fe200000006ff */
[----:B------:R-:W-:Y:S01]  /*a480*/  FFMA R3, R73, R82, R3 ;  /* 0x0000005249037223 */ /* 0x000fe20000000003 */
[----:B------:R-:W-:Y:S01]  /*a490*/  F2FP.BF16.F32.PACK_AB R8, R2, R0 ;  /* 0x000000000208723e */ /* 0x000fe200000010ff */
[----:B------:R-:W-:Y:S01]  /*a4a0*/  FMUL R14, R70, R18 ;  /* 0x00000012460e7220 */ /* 0x000fe20000400000 */
[----:B------:R-:W-:Y:S01]  /*a4b0*/  LOP3.LUT R111, R111, 0xffff0000, RZ, 0xc0, !PT ;  /* 0xffff00006f6f7812 */ /* 0x000fe200078ec0ff */
[----:B------:R1:W-:Y:S01]  /*a4c0*/  STS.128 [R164+UR44+0xc400], R4 ;  /* 0x00c40004a4007988 */ /* 0x0003e20008000c2c */
[C---:B------:R-:W-:Y:S01]  /*a4d0*/  FFMA R15, R73.reuse, R83, R15 ;  /* 0x00000053490f7223 */ /* 0x040fe2000000000f */
[C---:B------:R-:W-:Y:S01]  /*a4e0*/  SHF.L.U32 R112, R116.reuse, 0x10, RZ ;  /* 0x0000001074707819 */ /* 0x040fe200000006ff */
[C---:B------:R-:W-:Y:S01]  /*a4f0*/  FFMA R12, R73.reuse, R84, R12 ;  /* 0x00000054490c7223 */ /* 0x040fe2000000000c */
[C---:B------:R-:W-:Y:S01]  /*a500*/  FFMA R13, R73.reuse, R85, R13 ;  /* 0x00000055490d7223 */ /* 0x040fe2000000000d */
[----:B------:R-:W-:Y:S01]  /*a510*/  LOP3.LUT R113, R116, 0xffff0000, RZ, 0xc0, !PT ;  /* 0xffff000074717812 */ /* 0x000fe200078ec0ff */
[----:B------:R-:W-:Y:S01]  /*a520*/  FFMA R14, R73, R86, R14 ;  /* 0x00000056490e7223 */ /* 0x000fe2000000000e */
[----:B------:R-:W-:Y:S01]  /*a530*/  F2FP.BF16.F32.PACK_AB R9, R15, R3 ;  /* 0x000000030f09723e */ /* 0x000fe200000010ff */
[C---:B------:R-:W-:Y:S01]  /*a540*/  FMUL R19, R70.reuse, R19 ;  /* 0x0000001346137220 */ /* 0x040fe20000400000 */
[----:B------:R-:W-:Y:S01]  /*a550*/  F2FP.BF16.F32.PACK_AB R10, R13, R12 ;  /* 0x0000000c0d0a723e */ /* 0x000fe200000010ff */
[C---:B------:R-:W-:Y:S01]  /*a560*/  FMUL R16, R70.reuse, R20 ;  /* 0x0000001446107220 */ /* 0x040fe20000400000 */
[C---:B------:R-:W-:Y:S01]  /*a570*/  FMUL R17, R70.reuse, R21 ;  /* 0x0000001546117220 */ /* 0x040fe20000400000 */
[----:B------:R-:W-:Y:S01]  /*a580*/  FFMA R19, R73, R87, R19 ;  /* 0x0000005749137223 */ /* 0x000fe20000000013 */
[C---:B------:R-:W-:Y:S01]  /*a590*/  FMUL R18, R70.reuse, R22 ;  /* 0x0000001646127220 */ /* 0x040fe20000400000 */
[----:B------:R-:W-:Y:S01]  /*a5a0*/  SHF.L.U32 R114, R117, 0x10, RZ ;  /* 0x0000001075727819 */ /* 0x000fe200000006ff */
[C---:B------:R-:W-:Y:S01]  /*a5b0*/  FFMA R16, R73.reuse, R88, R16 ;  /* 0x0000005849107223 */ /* 0x040fe20000000010 */
[----:B------:R-:W-:Y:S01]  /*a5c0*/  FFMA R17, R73, R89, R17 ;  /* 0x0000005949117223 */ /* 0x000fe20000000011 */
[----:B------:R-:W-:Y:S01]  /*a5d0*/  F2FP.BF16.F32.PACK_AB R11, R19, R14 ;  /* 0x0000000e130b723e */ /* 0x000fe200000010ff */
[----:B------:R-:W-:Y:S01]  /*a5e0*/  FFMA R18, R73, R90, R18 ;  /* 0x0000005a49127223 */ /* 0x000fe20000000012 */
[C---:B------:R-:W-:Y:S01]  /*a5f0*/  FMUL R23, R70.reuse, R23 ;  /* 0x0000001746177220 */ /* 0x040fe20000400000 */
[----:B------:R-:W-:Y:S01]  /*a600*/  LOP3.LUT R115, R117, 0xffff0000, RZ, 0xc0, !PT ;  /* 0xffff000075737812 */ /* 0x000fe200078ec0ff */
[C---:B------:R-:W-:Y:S01]  /*a610*/  FMUL R20, R70.reuse, R24 ;  /* 0x0000001846147220 */ /* 0x040fe20000400000 */
[----:B------:R1:W-:Y:S01]  /*a620*/  STS.128 [R163+0xc400], R8 ;  /* 0x00c40008a3007388 */ /* 0x0003e20000000c00 */
[----:B------:R-:W-:Y:S01]  /*a630*/  F2FP.BF16.F32.PACK_AB R16, R17, R16 ;  /* 0x000000101110723e */ /* 0x000fe200000010ff */
[C---:B------:R-:W-:Y:S01]  /*a640*/  FFMA R23, R73.reuse, R91, R23 ;  /* 0x0000005b49177223 */ /* 0x040fe20000000017 */
[----:B------:R-:W-:Y:S01]  /*a650*/  FFMA R20, R73, R92, R20 ;  /* 0x0000005c49147223 */ /* 0x000fe20000000014 */
[----:B------:R-:W-:Y:S01]  /*a660*/  FMUL R21, R70, R25 ;  /* 0x0000001946157220 */ /* 0x000fe20000400000 */
[----:B------:R-:W-:Y:S01]  /*a670*/  SHF.L.U32 R116, R118, 0x10, RZ ;  /* 0x0000001076747819 */ /* 0x000fe200000006ff */
[C---:B------:R-:W-:Y:S01]  /*a680*/  FMUL R22, R70.reuse, R26 ;  /* 0x0000001a46167220 */ /* 0x040fe20000400000 */
[----:B------:R-:W-:Y:S01]  /*a690*/  F2FP.BF16.F32.PACK_AB R17, R23, R18 ;  /* 0x000000121711723e */ /* 0x000fe200000010ff */
[C---:B------:R-:W-:Y:S01]  /*a6a0*/  FFMA R21, R73.reuse, R93, R21 ;  /* 0x0000005d49157223 */ /* 0x040fe20000000015 */
[----:B------:R-:W-:Y:S01]  /*a6b0*/  FMUL R27, R70, R27 ;  /* 0x0000001b461b7220 */ /* 0x000fe20000400000 */
[----:B------:R-:W-:Y:S01]  /*a6c0*/  FFMA R22, R73, R94, R22 ;  /* 0x0000005e49167223 */ /* 0x000fe20000000016 */
[----:B------:R-:W-:Y:S01]  /*a6d0*/  LOP3.LUT R117, R118, 0xffff0000, RZ, 0xc0, !PT ;  /* 0xffff000076757812 */ /* 0x000fe200078ec0ff */
[C---:B------:R-:W-:Y:S01]  /*a6e0*/  FMUL R24, R70.reuse, R28 ;  /* 0x0000001c46187220 */ /* 0x040fe20000400000 */
[----:B------:R-:W-:Y:S01]  /*a6f0*/  F2FP.BF16.F32.PACK_AB R18, R21, R20 ;  /* 0x000000141512723e */ /* 0x000fe200000010ff */
[C---:B------:R-:W-:Y:S01]  /*a700*/  FFMA R27, R73.reuse, R95, R27 ;  /* 0x0000005f491b7223 */ /* 0x040fe2000000001b */
[C---:B------:R-:W-:Y:S01]  /*a710*/  FMUL R25, R70.reuse, R29 ;  /* 0x0000001d46197220 */ /* 0x040fe20000400000 */
[----:B------:R-:W-:Y:S01]  /*a720*/  FFMA R24, R73, R96, R24 ;  /* 0x0000006049187223 */ /* 0x000fe20000000018 */
[----:B------:R-:W-:Y:S01]  /*a730*/  SHF.L.U32 R118, R119, 0x10, RZ ;  /* 0x0000001077767819 */ /* 0x000fe200000006ff */
[C---:B------:R-:W-:Y:S01]  /*a740*/  FMUL R26, R70.reuse, R30 ;  /* 0x0000001e461a7220 */ /* 0x040fe20000400000 */
[----:B------:R-:W-:Y:S01]  /*a750*/  F2FP.BF16.F32.PACK_AB R19, R27, R22 ;  /* 0x000000161b13723e */ /* 0x000fe200000010ff */
[C---:B------:R-:W-:Y:S01]  /*a760*/  FFMA R25, R73.reuse, R97, R25 ;  /* 0x0000006149197223 */ /* 0x040fe20000000019 */
[C---:B------:R-:W-:Y:S01]  /*a770*/  FMUL R31, R70.reuse, R31 ;  /* 0x0000001f461f7220 */ /* 0x040fe20000400000 */
[----:B------:R-:W-:Y:S01]  /*a780*/  FFMA R26, R73, R98, R26 ;  /* 0x00000062491a7223 */ /* 0x000fe2000000001a */
[----:B------:R-:W-:Y:S01]  /*a790*/  LOP3.LUT R119, R119, 0xffff0000, RZ, 0xc0, !PT ;  /* 0xffff000077777812 */ /* 0x000fe200078ec0ff */
[----:B------:R1:W-:Y:S01]  /*a7a0*/  STS.128 [R162+0xc400], R16 ;  /* 0x00c40010a2007388 */ /* 0x0003e20000000c00 */
[----:B------:R-:W-:Y:S01]  /*a7b0*/  F2FP.BF16.F32.PACK_AB R24, R25, R24 ;  /* 0x000000181918723e */ /* 0x000fe200000010ff */
[C---:B------:R-:W-:Y:S01]  /*a7c0*/  FFMA R31, R73.reuse, R99, R31 ;  /* 0x00000063491f7223 */ /* 0x040fe2000000001f */
[C---:B------:R-:W-:Y:S01]  /*a7d0*/  FMUL R28, R70.reuse, R32 ;  /* 0x00000020461c7220 */ /* 0x040fe20000400000 */
[C---:B------:R-:W-:Y:S01]  /*a7e0*/  FMUL R29, R70.reuse, R33 ;  /* 0x00000021461d7220 */ /* 0x040fe20000400000 */
[----:B------:R-:W-:Y:S01]  /*a7f0*/  FMUL R30, R70, R34 ;  /* 0x00000022461e7220 */ /* 0x000fe20000400000 */
[----:B------:R-:W-:Y:S01]  /*a800*/  SHF.L.U32 R120, R124, 0x10, RZ ;  /* 0x000000107c787819 */ /* 0x000fe200000006ff */
[----:B------:R-:W-:Y:S01]  /*a810*/  FFMA R28, R73, R100, R28 ;  /* 0x00000064491c7223 */ /* 0x000fe2000000001c */
[----:B------:R-:W-:Y:S01]  /*a820*/  F2FP.BF16.F32.PACK_AB R25, R31, R26 ;  /* 0x0000001a1f19723e */ /* 0x000fe200000010ff */
[C---:B------:R-:W-:Y:S01]  /*a830*/  FFMA R29, R73.reuse, R101, R29 ;  /* 0x00000065491d7223 */ /* 0x040fe2000000001d */
[----:B------:R-:W-:Y:S01]  /*a840*/  FFMA R30, R73, R102, R30 ;  /* 0x00000066491e7223 */ /* 0x000fe2000000001e */
[----:B------:R-:W-:Y:S01]  /*a850*/  FMUL R35, R70, R35 ;  /* 0x0000002346237220 */ /* 0x000fe20000400000 */
        /* <DEDUP_REMOVED lines=34> */
[----:B------:R-:W-:Y:S01]  /*aa80*/  FFMA R41, R73, R113, R41 ;  /* 0x0000007149297223 */ /* 0x000fe20000000029 */
[C---:B------:R-:W-:Y:S01]  /*aa90*/  FMUL R47, R70.reuse, R47 ;  /* 0x0000002f462f7220 */ /* 0x040fe20000400000 */
[C---:B------:R-:W-:Y:S01]  /*aaa0*/  FMUL R44, R70.reuse, R48 ;  /* 0x00000030462c7220 */ /* 0x040fe20000400000 */
[----:B------:R-:W-:Y:S01]  /*aab0*/  FMUL R45, R70, R49 ;  /* 0x00000031462d7220 */ /* 0x000fe20000400000 */
[----:B------:R1:W-:Y:S01]  /*aac0*/  STS.128 [R153+0xc400], R32 ;  /* 0x00c4002099007388 */ /* 0x0003e20000000c00 */
[----:B------:R-:W-:Y:S01]  /*aad0*/  LOP3.LUT R127, R127, 0xffff0000, RZ, 0xc0, !PT ;  /* 0xffff00007f7f7812 */ /* 0x000fe200078ec0ff */
[----:B------:R-:W-:Y:S01]  /*aae0*/  FFMA R42, R73, R114, R42 ;  /* 0x00000072492a7223 */ /* 0x000fe2000000002a */
[----:B------:R-:W-:Y:S01]  /*aaf0*/  F2FP.BF16.F32.PACK_AB R40, R41, R40 ;  /* 0x000000282928723e */ /* 0x000fe200000010ff */
[C---:B------:R-:W-:Y:S01]  /*ab00*/  FFMA R47, R73.reuse, R115, R47 ;  /* 0x00000073492f7223 */ /* 0x040fe2000000002f */
[C---:B------:R-:W-:Y:S01]  /*ab10*/  FFMA R44, R73.reuse, R116, R44 ;  /* 0x00000074492c7223 */ /* 0x040fe2000000002c */
[----:B------:R-:W-:Y:S01]  /*ab20*/  SHF.L.U32 R128, R132, 0x10, RZ ;  /* 0x0000001084807819 */ /* 0x000fe200000006ff */
[C---:B------:R-:W-:Y:S01]  /*ab30*/  FFMA R45, R73.reuse, R117, R45 ;  /* 0x00000075492d7223 */ /* 0x040fe2000000002d */
[C---:B------:R-:W-:Y:S01]  /*ab40*/  FMUL R46, R70.reuse, R50 ;  /* 0x00000032462e7220 */ /* 0x040fe20000400000 */
[C---:B------:R-:W-:Y:S01]  /*ab50*/  FMUL R51, R70.reuse, R51 ;  /* 0x0000003346337220 */ /* 0x040fe20000400000 */
[C---:B------:R-:W-:Y:S01]  /*ab60*/  FMUL R48, R70.reuse, R52 ;  /* 0x0000003446307220 */ /* 0x040fe20000400000 */
[C---:B------:R-:W-:Y:S01]  /*ab70*/  FMUL R49, R70.reuse, R53 ;  /* 0x0000003546317220 */ /* 0x040fe20000400000 */
[C---:B------:R-:W-:Y:S01]  /*ab80*/  FFMA R46, R73.reuse, R118, R46 ;  /* 0x00000076492e7223 */ /* 0x040fe2000000002e */
[C---:B------:R-:W-:Y:S01]  /*ab90*/  FMUL R50, R70.reuse, R54 ;  /* 0x0000003646327220 */ /* 0x040fe20000400000 */
[C---:B------:R-:W-:Y:S01]  /*aba0*/  FFMA R51, R73.reuse, R119, R51 ;  /* 0x0000007749337223 */ /* 0x040fe20000000033 */
[C---:B------:R-:W-:Y:S01]  /*abb0*/  FMUL R55, R70.reuse, R55 ;  /* 0x0000003746377220 */ /* 0x040fe20000400000 */
[C---:B------:R-:W-:Y:S01]  /*abc0*/  FFMA R48, R73.reuse, R120, R48 ;  /* 0x0000007849307223 */ /* 0x040fe20000000030 */
[C---:B------:R-:W-:Y:S01]  /*abd0*/  FMUL R52, R70.reuse, R56 ;  /* 0x0000003846347220 */ /* 0x040fe20000400000 */
[C---:B------:R-:W-:Y:S01]  /*abe0*/  FFMA R49, R73.reuse, R121, R49 ;  /* 0x0000007949317223 */ /* 0x040fe20000000031 */
[C---:B------:R-:W-:Y:S01]  /*abf0*/  FMUL R53, R70.reuse, R57 ;  /* 0x0000003946357220 */ /* 0x040fe20000400000 */
[----:B------:R-:W-:Y:S01]  /*ac00*/  FFMA R50, R73, R122, R50 ;  /* 0x0000007a49327223 */ /* 0x000fe20000000032 */
[C---:B------:R-:W-:Y:S01]  /*ac10*/  FMUL R54, R70.reuse, R58 ;  /* 0x0000003a46367220 */ /* 0x040fe20000400000 */
[----:B------:R-:W-:Y:S01]  /*ac20*/  F2FP.BF16.F32.PACK_AB R41, R47, R42 ;  /* 0x0000002a2f29723e */ /* 0x000fe200000010ff */
[----:B------:R-:W-:Y:S01]  /*ac30*/  FFMA R55, R73, R123, R55 ;  /* 0x0000007b49377223 */ /* 0x000fe20000000037 */
[C---:B------:R-:W-:Y:S01]  /*ac40*/  FMUL R59, R70.reuse, R59 ;  /* 0x0000003b463b7220 */ /* 0x040fe20000400000 */
[----:B------:R-:W-:Y:S01]  /*ac50*/  F2FP.BF16.F32.PACK_AB R42, R45, R44 ;  /* 0x0000002c2d2a723e */ /* 0x000fe200000010ff */
[----:B------:R-:W-:Y:S01]  /*ac60*/  FFMA R52, R73, R124, R52 ;  /* 0x0000007c49347223 */ /* 0x000fe20000000034 */
[----:B------:R-:W-:Y:S01]  /*ac70*/  F2FP.BF16.F32.PACK_AB R43, R51, R46 ;  /* 0x0000002e332b723e */ /* 0x000fe200000010ff */
[----:B------:R-:W-:Y:S01]  /*ac80*/  FMUL R56, R70, R60 ;  /* 0x0000003c46387220 */ /* 0x000fe20000400000 */
[----:B------:R-:W-:Y:S01]  /*ac90*/  LOP3.LUT R129, R132, 0xffff0000, RZ, 0xc0, !PT ;  /* 0xffff000084817812 */ /* 0x000fe200078ec0ff */
[----:B------:R-:W-:Y:S01]  /*aca0*/  FFMA R53, R73, R125, R53 ;  /* 0x0000007d49357223 */ /* 0x000fe20000000035 */
[----:B------:R-:W-:Y:S01]  /*acb0*/  SHF.L.U32 R130, R133, 0x10, RZ ;  /* 0x0000001085827819 */ /* 0x000fe200000006ff */
[----:B------:R1:W-:Y:S01]  /*acc0*/  STS.128 [R152+0xc400], R40 ;  /* 0x00c4002898007388 */ /* 0x0003e20000000c00 */
[C---:B------:R-:W-:Y:S01]  /*acd0*/  FMUL R57, R70.reuse, R61 ;  /* 0x0000003d46397220 */ /* 0x040fe20000400000 */
[----:B------:R-:W-:Y:S01]  /*ace0*/  FFMA R54, R73, R126, R54 ;  /* 0x0000007e49367223 */ /* 0x000fe20000000036 */
[----:B------:R-:W-:Y:S01]  /*acf0*/  LOP3.LUT R131, R133, 0xffff0000, RZ, 0xc0, !PT ;  /* 0xffff000085837812 */ /* 0x000fe200078ec0ff */
[----:B------:R-:W-:Y:S01]  /*ad00*/  FMUL R58, R70, R62 ;  /* 0x0000003e463a7220 */ /* 0x000fe20000400000 */
[C---:B------:R-:W-:Y:S01]  /*ad10*/  FFMA R59, R73.reuse, R127, R59 ;  /* 0x0000007f493b7223 */ /* 0x040fe2000000003b */
[----:B------:R-:W-:Y:S01]  /*ad20*/  SHF.L.U32 R132, R134, 0x10, RZ ;  /* 0x0000001086847819 */ /* 0x000fe200000006ff */
[----:B------:R-:W-:Y:S01]  /*ad30*/  FMUL R63, R70, R63 ;  /* 0x0000003f463f7220 */ /* 0x000fe20000400000 */
[C---:B------:R-:W-:Y:S01]  /*ad40*/  FFMA R56, R73.reuse, R128, R56 ;  /* 0x0000008049387223 */ /* 0x040fe20000000038 */
[----:B------:R-:W-:Y:S01]  /*ad50*/  LOP3.LUT R133, R134, 0xffff0000, RZ, 0xc0, !PT ;  /* 0xffff000086857812 */ /* 0x000fe200078ec0ff */
[C---:B------:R-:W-:Y:S01]  /*ad60*/  FMUL R60, R70.reuse, R64 ;  /* 0x00000040463c7220 */ /* 0x040fe20000400000 */
[----:B------:R-:W-:Y:S01]  /*ad70*/  FFMA R57, R73, R129, R57 ;  /* 0x0000008149397223 */ /* 0x000fe20000000039 */
[----:B------:R-:W-:Y:S01]  /*ad80*/  SHF.L.U32 R134, R135, 0x10, RZ ;  /* 0x0000001087867819 */ /* 0x000fe200000006ff */
[C---:B------:R-:W-:Y:S01]  /*ad90*/  FMUL R61, R70.reuse, R65 ;  /* 0x00000041463d7220 */ /* 0x040fe20000400000 */
[----:B------:R-:W-:Y:S01]  /*ada0*/  F2FP.BF16.F32.PACK_AB R48, R49, R48 ;  /* 0x000000303130723e */ /* 0x000fe200000010ff */
[----:B------:R-:W-:Y:S01]  /*adb0*/  FFMA R58, R73, R130, R58 ;  /* 0x00000082493a7223 */ /* 0x000fe2000000003a */
[----:B------:R-:W-:Y:S01]  /*adc0*/  LOP3.LUT R135, R135, 0xffff0000, RZ, 0xc0, !PT ;  /* 0xffff000087877812 */ /* 0x000fe200078ec0ff */
[C---:B------:R-:W-:Y:S01]  /*add0*/  FMUL R62, R70.reuse, R66 ;  /* 0x00000042463e7220 */ /* 0x040fe20000400000 */
[----:B------:R-:W-:Y:S01]  /*ade0*/  F2FP.BF16.F32.PACK_AB R49, R55, R50 ;  /* 0x000000323731723e */ /* 0x000fe200000010ff */
[----:B------:R-:W-:Y:S01]  /*adf0*/  FFMA R63, R73, R131, R63 ;  /* 0x00000083493f7223 */ /* 0x000fe2000000003f */
[----:B------:R-:W-:Y:S01]  /*ae00*/  FMUL R67, R70, R67 ;  /* 0x0000004346437220 */ /* 0x000fe20000400000 */
[----:B------:R-:W-:Y:S01]  /*ae10*/  F2FP.BF16.F32.PACK_AB R50, R53, R52 ;  /* 0x000000343532723e */ /* 0x000fe200000010ff */
[----:B------:R-:W-:Y:S01]  /*ae20*/  FFMA R60, R73, R132, R60 ;  /* 0x00000084493c7223 */ /* 0x000fe2000000003c */
[----:B------:R-:W-:Y:S01]  /*ae30*/  F2FP.BF16.F32.PACK_AB R51, R59, R54 ;  /* 0x000000363b33723e */ /* 0x000fe200000010ff */
[C---:B------:R-:W-:Y:S01]  /*ae40*/  FFMA R61, R73.reuse, R133, R61 ;  /* 0x00000085493d7223 */ /* 0x040fe2000000003d */
[C---:B------:R-:W-:Y:S01]  /*ae50*/  FFMA R62, R73.reuse, R134, R62 ;  /* 0x00000086493e7223 */ /* 0x040fe2000000003e */
[----:B------:R-:W-:Y:S01]  /*ae60*/  FFMA R67, R73, R135, R67 ;  /* 0x0000008749437223 */ /* 0x000fe20000000043 */
[----:B------:R-:W-:Y:S01]  /*ae70*/  F2FP.BF16.F32.PACK_AB R56, R57, R56 ;  /* 0x000000383938723e */ /* 0x000fe200000010ff */
[----:B------:R1:W-:Y:S01]  /*ae80*/  STS.128 [R151+0xc400], R48 ;  /* 0x00c4003097007388 */ /* 0x0003e20000000c00 */
[----:B------:R-:W-:Y:S02]  /*ae90*/  F2FP.BF16.F32.PACK_AB R57, R63, R58 ;  /* 0x0000003a3f39723e */ /* 0x000fe400000010ff */
        /* <DEDUP_REMOVED lines=8> */
[----:B--2---:R-:W2:Y:S02]  /*af20*/  FENCE.VIEW.ASYNC.S ;  /* 0x00000000000073c6 */ /* 0x004ea40000000000 */
[----:B--2---:R-:W-:Y:S06]  /*af30*/  BAR.SYNC.DEFER_BLOCKING 0x1, 0x80 ;  /* 0x0042000000007b1d */ /* 0x004fec0000010000 */
[----:B------:R-:W-:Y:S05]  /*af40*/  @P0 BRA `(.L_x_128) ;  /* 0x0000000000280947 */ /* 0x000fea0003800000 */
[----:B------:R-:W2:Y:S01]  /*af50*/  LDCU.64 UR6, c[0x0][0x348] ;  /* 0x00006900ff0677ac */ /* 0x000ea20008000a00 */
[----:B------:R-:W-:Y:S02]  /*af60*/  UIADD3 UR9, UPT, UPT, UR49, 0xc0, URZ ;  /* 0x000000c031097890 */ /* 0x000fe4000fffe0ff */
[----:B------:R-:W-:Y:S01]  /*af70*/  UIADD3 UR8, UPT, UPT, UR44, 0xc400, URZ ;  /* 0x0000c4002c087890 */ /* 0x000fe2000fffe0ff */
[----:B------:R-:W-:Y:S01]  /*af80*/  UMOV UR10, UR50 ;  /* 0x00000032000a7c82 */ /* 0x000fe20008000000 */
[----:B------:R-:W-:Y:S01]  /*af90*/  UMOV UR11, UR36 ;  /* 0x00000024000b7c82 */ /* 0x000fe20008000000 */
[----:B--2---:R-:W-:Y:S04]  /*afa0*/  UIADD3 UR4, UP0, UPT, UR6, 0x680, URZ ;  /* 0x0000068006047890 */ /* 0x004fe8000ff1e0ff */
[----:B------:R-:W-:Y:S09]  /*afb0*/  UIADD3.X UR5, UPT, UPT, URZ, UR7, URZ, UP0, !UPT ;  /* 0x00000007ff057290 */ /* 0x000ff200087fe4ff */
[----:B------:R2:W-:Y:S01]  /*afc0*/  UTMASTG.3D [UR8], [UR4] ;  /* 0x00000008040073b5 */ /* 0x0005e20008010000 */
[----:B------:R0:W-:Y:S01]  /*afd0*/  UTMACMDFLUSH ;  /* 0x00000000000079b7 */ /* 0x0001e20000000000 */
[----:B--2---:R-:W-:Y:S04]  /*afe0*/  DEPBAR.LE SB0, 0x1 ;  /* 0x000080400000791a */ /* 0x004fe80000000000 */
.L_x_128:
[----:B------:R-:W-:Y:S05]  /*aff0*/  BSYNC.RECONVERGENT B0 ;  /* 0x0000000000007941 */ /* 0x000fea0003800200 */
.L_x_127:
[----:B------:R-:W-:Y:S01]  /*b000*/  BAR.SYNC.DEFER_BLOCKING 0x1, 0x80 ;  /* 0x0042000000007b1d */ /* 0x000fe20000010000 */
[----:B------:R-:W-:Y:S01]  /*b010*/  UISETP.NE.AND UP0, UPT, UR47, -0x4, UPT ;  /* 0xfffffffc2f00788c */ /* 0x000fe2000bf05270 */
[----:B------:R-:W-:Y:S08]  /*b020*/  IADD3 R68, PT, PT, R68, 0x1, RZ ;  /* 0x0000000144447810 */ /* 0x000ff00007ffe0ff */
[----:B------:R-:W-:Y:S05]  /*b030*/  BRA.U !UP0, `(.L_x_129) ;  /* 0x0000000108247547 */ /* 0x000fea000b800000 */
[----:B------:R-:W-:Y:S01]  /*b040*/  ISETP.NE.AND P0, PT, R161, RZ, PT ;  /* 0x000000ffa100720c */ /* 0x000fe20003f05270 */
[----:B------:R-:W-:Y:S01]  /*b050*/  IMAD.U32 R0, RZ, RZ, UR46 ;  /* 0x0000002eff007e24 */ /* 0x000fe2000f8e00ff */
[----:B------:R-:W-:Y:S04]  /*b060*/  UIADD3 UR4, UPT, UPT, UR46, 0x1, URZ ;  /* 0x000000012e047890 */ /* 0x000fe8000fffe0ff */
[----:B------:R-:W-:Y:S04]  /*b070*/  UISETP.NE.AND UP0, UPT, UR4, 0x4, UPT ;  /* 0x000000040400788c */ /* 0x000fe8000bf05270 */
[----:B------:R-:W-:Y:S03]  /*b080*/  USEL UR46, UR4, URZ, UP0 ;  /* 0x000000ff042e7287 */ /* 0x000fe60008000000 */
[----:B------:R-:W-:Y:S05]  /*b090*/  @P0 LEA R0, R0, UR44, 0x3 ;  /* 0x0000002c00000c11 */ /* 0x000fea000f8e18ff */
[----:B------:R-:W-:Y:S05]  /*b0a0*/  @P0 VIADD R0, R0, 0x50 ;  /* 0x0000005000000836 */ /* 0x000fea0000000000 */
[----:B------:R-:W-:Y:S04]  /*b0b0*/  @P0 PRMT R0, R165, 0x654, R0 ;  /* 0x00000654a5000816 */ /* 0x000fe80000000000 */
[----:B------:R2:W-:Y:S03]  /*b0c0*/  @P0 SYNCS.ARRIVE.TRANS64.RED.A1T0 RZ, [R0+URZ], RZ ;  /* 0x000000ff00ff09a7 */ /* 0x0005e600081004ff */
.L_x_129:
[----:B------:R-:W-:Y:S01]  /*b0d0*/  R2UR UR5, R144 ;  /* 0x00000000900572ca */ /* 0x000fe200000e0000 */
[----:B------:R-:W-:Y:S01]  /*b0e0*/  UISETP.NE.AND UP0, UPT, UR61, URZ, UPT ;  /* 0x000000ff3d00728c */ /* 0x000fe2000bf05270 */
[----:B------:R-:W-:Y:S01]  /*b0f0*/  R2UR UR4, R145 ;  /* 0x00000000910472ca */ /* 0x000fe200000e0000 */
[----:B------:R-:W-:Y:S01]  /*b100*/  UIADD3 UR47, UPT, UPT, UR47, 0x4, URZ ;  /* 0x000000042f2f7890 */ /* 0x000fe2000fffe0ff */
[----:B------:R-:W-:Y:S01]  /*b110*/  ISETP.NE.AND P0, PT, R149, 0x2, PT ;  /* 0x000000029500780c */ /* 0x000fe20003f05270 */
[----:B------:R-:W-:Y:S01]  /*b120*/  UMOV UR36, UR60 ;  /* 0x0000003c00247c82 */ /* 0x000fe20008000000 */
[----:B------:R-:W-:Y:S02]  /*b130*/  ISETP.NE.AND P1, PT, R68, 0x2, PT ;  /* 0x000000024400780c */ /* 0x000fe40003f25270 */
[----:B------:R-:W-:Y:S02]  /*b140*/  SEL R2, RZ, 0x1, P0 ;  /* 0x00000001ff027807 */ /* 0x000fe40000000000 */
[----:B--2---:R-:W-:Y:S02]  /*b150*/  SEL R0, RZ, 0x1, P1 ;  /* 0x00000001ff007807 */ /* 0x004fe40000800000 */
[----:B------:R-:W-:Y:S01]  /*b160*/  LOP3.LUT R155, R155, R2, RZ, 0x3c, !PT ;  /* 0x000000029b9b7212 */ /* 0x000fe200078e3cff */
[----:B------:R-:W-:Y:S01]  /*b170*/  UIADD3 UR20, UPT, UPT, UR37, UR5, URZ ;  /* 0x0000000525147290 */ /* 0x000fe2000fffe0ff */
[----:B------:R-:W-:Y:S01]  /*b180*/  LOP3.LUT R156, R156, R0, RZ, 0x3c, !PT ;  /* 0x000000009c9c7212 */ /* 0x000fe200078e3cff */
[----:B------:R-:W-:Y:S01]  /*b190*/  UIADD3 UR16, UPT, UPT, UR38, UR4, URZ ;  /* 0x0000000426107290 */ /* 0x000fe2000fffe0ff */
[----:B------:R-:W-:Y:S02]  /*b1a0*/  SEL R149, R149, RZ, P0 ;  /* 0x000000ff95957207 */ /* 0x000fe40000000000 */
[----:B------:R-:W-:Y:S01]  /*b1b0*/  SEL R68, R68, RZ, P1 ;  /* 0x000000ff44447207 */ /* 0x000fe20000800000 */
[----:B------:R-:W-:Y:S08]  /*b1c0*/  BRA.U UP0, `(.L_x_130) ;  /* 0xffffff9d00bc7547 */ /* 0x000ff0000b83ffff */
[----:B------:R-:W-:-:S13]  /*b1d0*/  R2UR UR4, R146 ;  /* 0x00000000920472ca */ /* 0x000fda00000e0000 */
[----:B------:R-:W-:-:S09]  /*b1e0*/  UISETP.NE.AND UP0, UPT, UR4, URZ, UPT ;  /* 0x000000ff0400728c */ /* 0x000fd2000bf05270 */
[----:B------:R-:W-:Y:S05]  /*b1f0*/  BRA.U !UP0, `(.L_x_131) ;  /* 0x0000000108487547 */ /* 0x000fea000b800000 */
[----:B------:R-:W2:Y:S02]  /*b200*/  LDCU.64 UR4, c[0x0][0x890] ;  /* 0x00011200ff0477ac */ /* 0x000ea40008000a00 */
[----:B--2---:R-:W-:-:S04]  /*b210*/  UISETP.NE.U32.AND UP0, UPT, UR4, URZ, UPT ;  /* 0x000000ff0400728c */ /* 0x004fc8000bf05070 */
[----:B------:R-:W-:-:S09]  /*b220*/  UISETP.NE.AND.EX UP0, UPT, UR5, URZ, UPT, UP0 ;  /* 0x000000ff0500728c */ /* 0x000fd2000bf05300 */
[----:B------:R-:W-:Y:S05]  /*b230*/  BRA.U UP0, `(.L_x_132) ;  /* 0x00000001000c7547 */ /* 0x000fea000b800000 */
[----:B------:R-:W-:-:S13]  /*b240*/  FSETP.NEU.AND P0, PT, R73, RZ, PT ;  /* 0x000000ff4900720b */ /* 0x000fda0003f0d000 */
[----:B------:R-:W-:Y:S05]  /*b250*/  @!P0 EXIT ;  /* 0x000000000000894d */ /* 0x000fea0003800000 */
[----:B------:R-:W-:Y:S05]  /*b260*/  BRA `(.L_x_131) ;  /* 0x00000000002c7947 */ /* 0x000fea0003800000 */
.L_x_132:
[----:B------:R-:W-:Y:S01]  /*b270*/  ISETP.NE.AND P0, PT, R148, RZ, PT ;  /* 0x000000ff9400720c */ /* 0x000fe20003f05270 */
[----:B------:R-:W-:-:S12]  /*b280*/  BSSY.RECONVERGENT B0, `(.L_x_131) ;  /* 0x0000009000007945 */ /* 0x000fd80003800200 */
[----:B------:R-:W-:Y:S05]  /*b290*/  @P0 BRA `(.L_x_133) ;  /* 0x0000000000140947 */ /* 0x000fea0003800000 */
[----:B------:R-:W2:Y:S02]  /*b2a0*/  LDCU.64 UR4, c[0x0][0x888] ;  /* 0x00011100ff0477ac */ /* 0x000ea40008000a00 */
[----:B--2---:R-:W-:-:S04]  /*b2b0*/  ISETP.NE.U32.AND P0, PT, RZ, UR4, PT ;  /* 0x00000004ff007c0c */ /* 0x004fc8000bf05070 */
[----:B------:R-:W-:-:S13]  /*b2c0*/  ISETP.NE.AND.EX P0, PT, RZ, UR5, PT, P0 ;  /* 0x00000005ff007c0c */ /* 0x000fda000bf05300 */
[----:B------:R-:W-:Y:S05]  /*b2d0*/  @!P0 EXIT ;  /* 0x000000000000894d */ /* 0x000fea0003800000 */
[----:B------:R-:W-:Y:S05]  /*b2e0*/  BRA `(.L_x_134) ;  /* 0x0000000000087947 */ /* 0x000fea0003800000 */
.L_x_133:
[----:B------:R-:W-:-:S13]  /*b2f0*/  FSETP.NEU.AND P0, PT, R73, RZ, PT ;  /* 0x000000ff4900720b */ /* 0x000fda0003f0d000 */
[----:B------:R-:W-:Y:S05]  /*b300*/  @!P0 EXIT ;  /* 0x000000000000894d */ /* 0x000fea0003800000 */
.L_x_134:
[----:B------:R-:W-:Y:S05]  /*b310*/  BSYNC.RECONVERGENT B0 ;  /* 0x0000000000007941 */ /* 0x000fea0003800200 */
.L_x_131:
[----:B------:R-:W2:Y:S01]  /*b320*/  S2UR UR5, SR_CgaCtaId ;  /* 0x00000000000579c3 */ /* 0x000ea20000008800 */
[----:B------:R-:W-:Y:S01]  /*b330*/  ULEA UR4, UR46, UR44, 0x3 ;  /* 0x0000002c2e047291 */ /* 0x000fe2000f8e18ff */
[----:B------:R-:W-:-:S04]  /*b340*/  DEPBAR.LE SB0, 0x0 ;  /* 0x000080000000791a */ /* 0x000fc80000000000 */
[----:B------:R-:W-:-:S04]  /*b350*/  UIADD3 UR4, UPT, UPT, UR4, 0x50, URZ ;  /* 0x0000005004047890 */ /* 0x000fc8000fffe0ff */
[----:B--2---:R-:W-:-:S09]  /*b360*/  UPRMT UR4, UR5, 0x654, UR4 ;  /* 0x0000065405047896 */ /* 0x004fd20008000004 */
[----:B------:R-:W-:Y:S01]  /*b370*/  SYNCS.ARRIVE.TRANS64.RED.A1T0 RZ, [UR4], RZ ;  /* 0x000000ffffff79a7 */ /* 0x000fe20008100404 */
[----:B------:R-:W-:Y:S05]  /*b380*/  EXIT ;  /* 0x000000000000794d */ /* 0x000fea0003800000 */
.L_x_24:
[----:B--2---:R2:W3:Y:S02]  /*b390*/  SYNCS.PHASECHK.TRANS64.TRYWAIT P0, [R0+URZ+0xd0], R2 ;  /* 0x0000d002000075a7 */ /* 0x0044e400080011ff */
[----:B---3--:R-:W-:Y:S05]  /*b3a0*/  @!P0 NANOSLEEP.SYNCS 0x989680 ;  /* 0x009896800000895d */ /* 0x008fea0003900000 */
[----:B------:R-:W3:Y:S02]  /*b3b0*/  @!P0 SYNCS.PHASECHK.TRANS64 P0, [R0+URZ+0xd0], R2 ;  /* 0x0000d002000085a7 */ /* 0x000ee400080010ff */
[----:B---3--:R-:W-:Y:S05]  /*b3c0*/  @!P0 BRA `(.L_x_24) ;  /* 0xfffffffc00f08947 */ /* 0x008fea000383ffff */
[----:B------:R-:W-:Y:S05]  /*b3d0*/  BRA `(.L_x_135) ;  /* 0xffffff64004c7947 */ /* 0x000fea000383ffff */
.L_x_27:
[----:B--2---:R-:W-:-:S07]  /*b3e0*/  MOV R0, UR33 ;  /* 0x0000002100007c02 */ /* 0x004fce0008000f00 */
.L_x_136:
[----:B--2---:R2:W3:Y:S02]  /*b3f0*/  SYNCS.PHASECHK.TRANS64.TRYWAIT P0, [R0+URZ+0x18], R3 ;  /* 0x00001803000075a7 */ /* 0x0044e400080011ff */
[----:B---3--:R-:W-:Y:S05]  /*b400*/  @!P0 NANOSLEEP.SYNCS 0x989680 ;  /* 0x009896800000895d */ /* 0x008fea0003900000 */
[----:B------:R-:W3:Y:S02]  /*b410*/  @!P0 SYNCS.PHASECHK.TRANS64 P0, [R0+URZ+0x18], R3 ;  /* 0x00001803000085a7 */ /* 0x000ee400080010ff */
[----:B---3--:R-:W-:Y:S05]  /*b420*/  @!P0 BRA `(.L_x_136) ;  /* 0xfffffffc00f08947 */ /* 0x008fea000383ffff */
[----:B------:R-:W-:Y:S05]  /*b430*/  BRA `(.L_x_26) ;  /* 0xffffff64008c7947 */ /* 0x000fea000383ffff */
.L_x_34:
[----:B-1----:R-:W-:-:S07]  /*b440*/  MOV R0, UR17 ;  /* 0x0000001100007c02 */ /* 0x002fce0008000f00 */
.L_x_137:
[----:B-1----:R1:W2:Y:S02]  /*b450*/  SYNCS.PHASECHK.TRANS64.TRYWAIT P0, [R0+URZ+0x18], R3 ;  /* 0x00001803000075a7 */ /* 0x0022a400080011ff */
[----:B--2---:R-:W-:Y:S05]  /*b460*/  @!P0 NANOSLEEP.SYNCS 0x989680 ;  /* 0x009896800000895d */ /* 0x004fea0003900000 */
[----:B------:R-:W2:Y:S02]  /*b470*/  @!P0 SYNCS.PHASECHK.TRANS64 P0, [R0+URZ+0x18], R3 ;  /* 0x00001803000085a7 */ /* 0x000ea400080010ff */
[----:B--2---:R-:W-:Y:S05]  /*b480*/  @!P0 BRA `(.L_x_137) ;  /* 0xfffffffc00f08947 */ /* 0x004fea000383ffff */
[----:B------:R-:W-:Y:S05]  /*b490*/  BRA `(.L_x_33) ;  /* 0xffffff68004c7947 */ /* 0x000fea000383ffff */
.L_x_39:
[----:B-1----:R1:W2:Y:S02]  /*b4a0*/  SYNCS.PHASECHK.TRANS64.TRYWAIT P0, [R3+URZ+0x80], R0 ;  /* 0x00008000030075a7 */ /* 0x0022a400080011ff */
[----:B--2---:R-:W-:Y:S05]  /*b4b0*/  @!P0 NANOSLEEP.SYNCS 0x989680 ;  /* 0x009896800000895d */ /* 0x004fea0003900000 */
[----:B------:R-:W2:Y:S02]  /*b4c0*/  @!P0 SYNCS.PHASECHK.TRANS64 P0, [R3+URZ+0x80], R0 ;  /* 0x00008000030085a7 */ /* 0x000ea400080010ff */
[----:B--2---:R-:W-:Y:S05]  /*b4d0*/  @!P0 BRA `(.L_x_39) ;  /* 0xfffffffc00f08947 */ /* 0x004fea000383ffff */
[----:B------:R-:W-:Y:S05]  /*b4e0*/  BRA `(.L_x_138) ;  /* 0xffffff6800ec7947 */ /* 0x000fea000383ffff */
.L_x_43:
[----:B------:R-:W-:-:S07]  /*b4f0*/  MOV R0, UR4 ;  /* 0x0000000400007c02 */ /* 0x000fce0008000f00 */
.L_x_139:
[----:B-1----:R1:W2:Y:S02]  /*b500*/  SYNCS.PHASECHK.TRANS64.TRYWAIT P0, [R0+URZ], R2 ;  /* 0x00000002000075a7 */ /* 0x0022a400080011ff */
[----:B--2---:R-:W-:Y:S05]  /*b510*/  @!P0 NANOSLEEP.SYNCS 0x989680 ;  /* 0x009896800000895d */ /* 0x004fea0003900000 */
[----:B------:R-:W2:Y:S02]  /*b520*/  @!P0 SYNCS.PHASECHK.TRANS64 P0, [R0+URZ], R2 ;  /* 0x00000002000085a7 */ /* 0x000ea400080010ff */
[----:B--2---:R-:W-:Y:S05]  /*b530*/  @!P0 BRA `(.L_x_139) ;  /* 0xfffffffc00f08947 */ /* 0x004fea000383ffff */
[----:B------:R-:W-:Y:S05]  /*b540*/  BRA `(.L_x_140) ;  /* 0xffffff7000987947 */ /* 0x000fea000383ffff */
.L_x_44:
[----:B------:R-:W-:-:S07]  /*b550*/  MOV R0, UR5 ;  /* 0x0000000500007c02 */ /* 0x000fce0008000f00 */
.L_x_141:
[----:B-1----:R1:W2:Y:S02]  /*b560*/  SYNCS.PHASECHK.TRANS64.TRYWAIT P0, [R0+URZ], R2 ;  /* 0x00000002000075a7 */ /* 0x0022a400080011ff */
[----:B--2---:R-:W-:Y:S05]  /*b570*/  @!P0 NANOSLEEP.SYNCS 0x989680 ;  /* 0x009896800000895d */ /* 0x004fea0003900000 */
[----:B------:R-:W2:Y:S02]  /*b580*/  @!P0 SYNCS.PHASECHK.TRANS64 P0, [R0+URZ], R2 ;  /* 0x00000002000085a7 */ /* 0x000ea400080010ff */
[----:B--2---:R-:W-:Y:S05]  /*b590*/  @!P0 BRA `(.L_x_141) ;  /* 0xfffffffc00f08947 */ /* 0x004fea000383ffff */
[----:B------:R-:W-:Y:S05]  /*b5a0*/  BRA `(.L_x_142) ;  /* 0xffffff7000a47947 */ /* 0x000fea000383ffff */
.L_x_47:
[----:B-1----:R1:W2:Y:S02]  /*b5b0*/  SYNCS.PHASECHK.TRANS64.TRYWAIT P0, [R2+URZ+0xc0], R4 ;  /* 0x0000c004020075a7 */ /* 0x0022a400080011ff */
[----:B--2---:R-:W-:Y:S05]  /*b5c0*/  @!P0 NANOSLEEP.SYNCS 0x989680 ;  /* 0x009896800000895d */ /* 0x004fea0003900000 */
[----:B------:R-:W2:Y:S02]  /*b5d0*/  @!P0 SYNCS.PHASECHK.TRANS64 P0, [R2+URZ+0xc0], R4 ;  /* 0x0000c004020085a7 */ /* 0x000ea400080010ff */
[----:B--2---:R-:W-:Y:S05]  /*b5e0*/  @!P0 BRA `(.L_x_47) ;  /* 0xfffffffc00f08947 */ /* 0x004fea000383ffff */
[----:B------:R-:W-:Y:S05]  /*b5f0*/  BRA `(.L_x_143) ;  /* 0xffffff7400087947 */ /* 0x000fea000383ffff */
.L_x_48:
[----:B------:R-:W-:-:S07]  /*b600*/  MOV R2, UR4 ;  /* 0x0000000400027c02 */ /* 0x000fce0008000f00 */
.L_x_144:
[----:B-1----:R1:W2:Y:S02]  /*b610*/  SYNCS.PHASECHK.TRANS64.TRYWAIT P0, [R2+URZ+0x90], R5 ;  /* 0x00009005020075a7 */ /* 0x0022a400080011ff */
[----:B--2---:R-:W-:Y:S05]  /*b620*/  @!P0 NANOSLEEP.SYNCS 0x989680 ;  /* 0x009896800000895d */ /* 0x004fea0003900000 */
[----:B------:R-:W2:Y:S02]  /*b630*/  @!P0 SYNCS.PHASECHK.TRANS64 P0, [R2+URZ+0x90], R5 ;  /* 0x00009005020085a7 */ /* 0x000ea400080010ff */
[----:B--2---:R-:W-:Y:S05]  /*b640*/  @!P0 BRA `(.L_x_144) ;  /* 0xfffffffc00f08947 */ /* 0x004fea000383ffff */
[----:B------:R-:W-:Y:S05]  /*b650*/  BRA `(.L_x_145) ;  /* 0xffffff7400187947 */ /* 0x000fea000383ffff */
.L_x_49:
[----:B-1----:R1:W2:Y:S02]  /*b660*/  SYNCS.PHASECHK.TRANS64.TRYWAIT P1, [R2+URZ+0x80], R4 ;  /* 0x00008004020075a7 */ /* 0x0022a400080211ff */
[----:B--2---:R-:W-:Y:S05]  /*b670*/  @!P1 NANOSLEEP.SYNCS 0x989680 ;  /* 0x009896800000995d */ /* 0x004fea0003900000 */
[----:B------:R-:W2:Y:S02]  /*b680*/  @!P1 SYNCS.PHASECHK.TRANS64 P1, [R2+URZ+0x80], R4 ;  /* 0x00008004020095a7 */ /* 0x000ea400080210ff */
[----:B--2---:R-:W-:Y:S05]  /*b690*/  @!P1 BRA `(.L_x_49) ;  /* 0xfffffffc00f09947 */ /* 0x004fea000383ffff */
[----:B------:R-:W-:Y:S05]  /*b6a0*/  BRA `(.L_x_146) ;  /* 0xffffff7400487947 */ /* 0x000fea000383ffff */
.L_x_52:
[----:B------:R-:W-:-:S07]  /*b6b0*/  MOV R0, UR4 ;  /* 0x0000000400007c02 */ /* 0x000fce0008000f00 */
.L_x_147:
[----:B-1----:R1:W2:Y:S02]  /*b6c0*/  SYNCS.PHASECHK.TRANS64.TRYWAIT P0, [R0+URZ+0x90], R2 ;  /* 0x00009002000075a7 */ /* 0x0022a400080011ff */
[----:B--2---:R-:W-:Y:S05]  /*b6d0*/  @!P0 NANOSLEEP.SYNCS 0x989680 ;  /* 0x009896800000895d */ /* 0x004fea0003900000 */
[----:B------:R-:W2:Y:S02]  /*b6e0*/  @!P0 SYNCS.PHASECHK.TRANS64 P0, [R0+URZ+0x90], R2 ;  /* 0x00009002000085a7 */ /* 0x000ea400080010ff */
[----:B--2---:R-:W-:Y:S05]  /*b6f0*/  @!P0 BRA `(.L_x_147) ;  /* 0xfffffffc00f08947 */ /* 0x004fea000383ffff */
[----:B------:R-:W-:Y:S05]  /*b700*/  BRA `(.L_x_51) ;  /* 0xffffff74009c7947 */ /* 0x000fea000383ffff */
.L_x_59:
[----:B-1----:R1:W2:Y:S02]  /*b710*/  SYNCS.PHASECHK.TRANS64.TRYWAIT P1, [R0+URZ+0x80], R2 ;  /* 0x00008002000075a7 */ /* 0x0022a400080211ff */
[----:B--2---:R-:W-:Y:S05]  /*b720*/  @!P1 NANOSLEEP.SYNCS 0x989680 ;  /* 0x009896800000995d */ /* 0x004fea0003900000 */
[----:B------:R-:W2:Y:S02]  /*b730*/  @!P1 SYNCS.PHASECHK.TRANS64 P1, [R0+URZ+0x80], R2 ;  /* 0x00008002000095a7 */ /* 0x000ea400080210ff */
[----:B--2---:R-:W-:Y:S05]  /*b740*/  @!P1 BRA `(.L_x_59) ;  /* 0xfffffffc00f09947 */ /* 0x004fea000383ffff */
[----:B------:R-:W-:Y:S05]  /*b750*/  BRA `(.L_x_148) ;  /* 0xffffff7c00147947 */ /* 0x000fea000383ffff */
.L_x_60:
[----:B------:R-:W-:-:S07]  /*b760*/  MOV R2, UR30 ;  /* 0x0000001e00027c02 */ /* 0x000fce0008000f00 */
.L_x_149:
[----:B-1----:R1:W2:Y:S02]  /*b770*/  SYNCS.PHASECHK.TRANS64.TRYWAIT P0, [R2+URZ+0xb0], R0 ;  /* 0x0000b000020075a7 */ /* 0x0022a400080011ff */
[----:B--2---:R-:W-:Y:S05]  /*b780*/  @!P0 NANOSLEEP.SYNCS 0x989680 ;  /* 0x009896800000895d */ /* 0x004fea0003900000 */
[----:B------:R-:W2:Y:S02]  /*b790*/  @!P0 SYNCS.PHASECHK.TRANS64 P0, [R2+URZ+0xb0], R0 ;  /* 0x0000b000020085a7 */ /* 0x000ea400080010ff */
[----:B--2---:R-:W-:Y:S05]  /*b7a0*/  @!P0 BRA `(.L_x_149) ;  /* 0xfffffffc00f08947 */ /* 0x004fea000383ffff */
[----:B------:R-:W-:Y:S05]  /*b7b0*/  BRA `(.L_x_150) ;  /* 0xffffff7c004c7947 */ /* 0x000fea000383ffff */
.L_x_63:
[----:B------:R-:W-:Y:S07]  /*b7c0*/  MOV R0, UR5 ;  /* 0x0000000500007c02 */ /* 0x000fee0008000f00 */
.L_x_151:
[----:B-1----:R1:W2:Y:S02]  /*b7d0*/  SYNCS.PHASECHK.TRANS64.TRYWAIT P0, [R0+URZ], R2 ;  /* 0x00000002000075a7 */ /* 0x0022a400080011ff */
[----:B--2---:R-:W-:Y:S05]  /*b7e0*/  @!P0 NANOSLEEP.SYNCS 0x989680 ;  /* 0x009896800000895d */ /* 0x004fea0003900000 */
[----:B------:R-:W2:Y:S02]  /*b7f0*/  @!P0 SYNCS.PHASECHK.TRANS64 P0, [R0+URZ], R2 ;  /* 0x00000002000085a7 */ /* 0x000ea400080010ff */
[----:B--2---:R-:W-:Y:S05]  /*b800*/  @!P0 BRA `(.L_x_151) ;  /* 0xfffffffc00f08947 */ /* 0x004fea000383ffff */
[----:B------:R-:W-:Y:S05]  /*b810*/  BRA `(.L_x_62) ;  /* 0xffffff7c00687947 */ /* 0x000fea000383ffff */
.L_x_66:
[----:B------:R-:W-:-:S07]  /*b820*/  MOV R0, UR4 ;  /* 0x0000000400007c02 */ /* 0x000fce0008000f00 */
.L_x_152:
[----:B--2---:R2:W4:Y:S02]  /*b830*/  SYNCS.PHASECHK.TRANS64.TRYWAIT P0, [R0+URZ], R2 ;  /* 0x00000002000075a7 */ /* 0x00452400080011ff */
[----:B----4-:R-:W-:Y:S05]  /*b840*/  @!P0 NANOSLEEP.SYNCS 0x989680 ;  /* 0x009896800000895d */ /* 0x010fea0003900000 */
[----:B------:R-:W4:Y:S02]  /*b850*/  @!P0 SYNCS.PHASECHK.TRANS64 P0, [R0+URZ], R2 ;  /* 0x00000002000085a7 */ /* 0x000f2400080010ff */
[----:B----4-:R-:W-:Y:S05]  /*b860*/  @!P0 BRA `(.L_x_152) ;  /* 0xfffffffc00f08947 */ /* 0x010fea000383ffff */
[----:B------:R-:W-:Y:S05]  /*b870*/  BRA `(.L_x_153) ;  /* 0xffffff8000447947 */ /* 0x000fea000383ffff */
.L_x_67:
[----:B------:R-:W-:-:S07]  /*b880*/  MOV R0, UR4 ;  /* 0x0000000400007c02 */ /* 0x000fce0008000f00 */
.L_x_154:
[----:B-1----:R1:W2:Y:S02]  /*b890*/  SYNCS.PHASECHK.TRANS64.TRYWAIT P0, [R0+URZ], R2 ;  /* 0x00000002000075a7 */ /* 0x0022a400080011ff */
[----:B--2---:R-:W-:Y:S05]  /*b8a0*/  @!P0 NANOSLEEP.SYNCS 0x989680 ;  /* 0x009896800000895d */ /* 0x004fea0003900000 */
[----:B------:R-:W2:Y:S02]  /*b8b0*/  @!P0 SYNCS.PHASECHK.TRANS64 P0, [R0+URZ], R2 ;  /* 0x00000002000085a7 */ /* 0x000ea400080010ff */
[----:B--2---:R-:W-:Y:S05]  /*b8c0*/  @!P0 BRA `(.L_x_154) ;  /* 0xfffffffc00f08947 */ /* 0x004fea000383ffff */
[----:B------:R-:W-:Y:S05]  /*b8d0*/  BRA `(.L_x_155) ;  /* 0xffffff8000507947 */ /* 0x000fea000383ffff */
.L_x_72:
[----:B--2---:R2:W3:Y:S02]  /*b8e0*/  SYNCS.PHASECHK.TRANS64.TRYWAIT P0, [R12+URZ+0x80], R0 ;  /* 0x000080000c0075a7 */ /* 0x0044e400080011ff */
[----:B---3--:R-:W-:Y:S05]  /*b8f0*/  @!P0 NANOSLEEP.SYNCS 0x989680 ;  /* 0x009896800000895d */ /* 0x008fea0003900000 */
[----:B------:R-:W3:Y:S02]  /*b900*/  @!P0 SYNCS.PHASECHK.TRANS64 P0, [R12+URZ+0x80], R0 ;  /* 0x000080000c0085a7 */ /* 0x000ee400080010ff */
[----:B---3--:R-:W-:Y:S05]  /*b910*/  @!P0 BRA `(.L_x_72) ;  /* 0xfffffffc00f08947 */ /* 0x008fea000383ffff */
[----:B------:R-:W-:Y:S05]  /*b920*/  BRA `(.L_x_156) ;  /* 0xffffff8400807947 */ /* 0x000fea000383ffff */
.L_x_75:
[----:B--2---:R-:W-:Y:S07]  /*b930*/  MOV R0, UR21 ;  /* 0x0000001500007c02 */ /* 0x004fee0008000f00 */
.L_x_157:
[----:B--2---:R2:W3:Y:S02]  /*b940*/  SYNCS.PHASECHK.TRANS64.TRYWAIT P2, [R0+URZ+0x78], R6 ;  /* 0x00007806000075a7 */ /* 0x0044e400080411ff */
[----:B---3--:R-:W-:Y:S05]  /*b950*/  @!P2 NANOSLEEP.SYNCS 0x989680 ;  /* 0x009896800000a95d */ /* 0x008fea0003900000 */
[----:B------:R-:W3:Y:S02]  /*b960*/  @!P2 SYNCS.PHASECHK.TRANS64 P2, [R0+URZ+0x78], R6 ;  /* 0x000078060000a5a7 */ /* 0x000ee400080410ff */
[----:B---3--:R-:W-:Y:S05]  /*b970*/  @!P2 BRA `(.L_x_157) ;  /* 0xfffffffc00f0a947 */ /* 0x008fea000383ffff */
[----:B------:R-:W-:Y:S05]  /*b980*/  BRA `(.L_x_74) ;  /* 0xffffff8800e87947 */ /* 0x000fea000383ffff */
.L_x_78:
[----:B------:R-:W-:Y:S07]  /*b990*/  MOV R0, UR21 ;  /* 0x0000001500007c02 */ /* 0x000fee0008000f00 */
.L_x_158:
[----:B--2---:R2:W3:Y:S02]  /*b9a0*/  SYNCS.PHASECHK.TRANS64.TRYWAIT P0, [R0+URZ+0x50], R9 ;  /* 0x00005009000075a7 */ /* 0x0044e400080011ff */
[----:B---3--:R-:W-:Y:S05]  /*b9b0*/  @!P0 NANOSLEEP.SYNCS 0x989680 ;  /* 0x009896800000895d */ /* 0x008fea0003900000 */
[----:B------:R-:W3:Y:S02]  /*b9c0*/  @!P0 SYNCS.PHASECHK.TRANS64 P0, [R0+URZ+0x50], R9 ;  /* 0x00005009000085a7 */ /* 0x000ee400080010ff */
[----:B---3--:R-:W-:Y:S05]  /*b9d0*/  @!P0 BRA `(.L_x_158) ;  /* 0xfffffffc00f08947 */ /* 0x008fea000383ffff */
[----:B------:R-:W-:Y:S05]  /*b9e0*/  BRA `(.L_x_159) ;  /* 0xffffff8c00447947 */ /* 0x000fea000383ffff */
.L_x_79:
[----:B------:R-:W-:Y:S07]  /*b9f0*/  MOV R0, UR21 ;  /* 0x0000001500007c02 */ /* 0x000fee0008000f00 */
.L_x_160:
[----:B--2---:R2:W3:Y:S02]  /*ba00*/  SYNCS.PHASECHK.TRANS64.TRYWAIT P0, [R0+URZ+0x58], R9 ;  /* 0x00005809000075a7 */ /* 0x0044e400080011ff */
[----:B---3--:R-:W-:Y:S05]  /*ba10*/  @!P0 NANOSLEEP.SYNCS 0x989680 ;  /* 0x009896800000895d */ /* 0x008fea0003900000 */
[----:B------:R-:W3:Y:S02]  /*ba20*/  @!P0 SYNCS.PHASECHK.TRANS64 P0, [R0+URZ+0x58], R9 ;  /* 0x00005809000085a7 */ /* 0x000ee400080010ff */
[----:B---3--:R-:W-:Y:S05]  /*ba30*/  @!P0 BRA `(.L_x_160) ;  /* 0xfffffffc00f08947 */ /* 0x008fea000383ffff */
[----:B------:R-:W-:Y:S05]  /*ba40*/  BRA `(.L_x_161) ;  /* 0xffffff8c007c7947 */ /* 0x000fea000383ffff */
.L_x_80:
[----:B------:R-:W-:Y:S07]  /*ba50*/  MOV R0, UR21 ;  /* 0x0000001500007c02 */ /* 0x000fee0008000f00 */
.L_x_162:
[----:B--2---:R2:W3:Y:S02]  /*ba60*/  SYNCS.PHASECHK.TRANS64.TRYWAIT P0, [R0+URZ+0x60], R9 ;  /* 0x00006009000075a7 */ /* 0x0044e400080011ff */
[----:B---3--:R-:W-:Y:S05]  /*ba70*/  @!P0 NANOSLEEP.SYNCS 0x989680 ;  /* 0x009896800000895d */ /* 0x008fea0003900000 */
[----:B------:R-:W3:Y:S02]  /*ba80*/  @!P0 SYNCS.PHASECHK.TRANS64 P0, [R0+URZ+0x60], R9 ;  /* 0x00006009000085a7 */ /* 0x000ee400080010ff */
[----:B---3--:R-:W-:Y:S05]  /*ba90*/  @!P0 BRA `(.L_x_162) ;  /* 0xfffffffc00f08947 */ /* 0x008fea000383ffff */
[----:B------:R-:W-:Y:S05]  /*baa0*/  BRA `(.L_x_163) ;  /* 0xffffff8c00c07947 */ /* 0x000fea000383ffff */
.L_x_81:
[----:B------:R-:W-:Y:S07]  /*bab0*/  MOV R0, UR21 ;  /* 0x0000001500007c02 */ /* 0x000fee0008000f00 */
.L_x_164:
[----:B--2---:R2:W3:Y:S02]  /*bac0*/  SYNCS.PHASECHK.TRANS64.TRYWAIT P0, [R0+URZ+0x68], R9 ;  /* 0x00006809000075a7 */ /* 0x0044e400080011ff */
[----:B---3--:R-:W-:Y:S05]  /*bad0*/  @!P0 NANOSLEEP.SYNCS 0x989680 ;  /* 0x009896800000895d */ /* 0x008fea0003900000 */
[----:B------:R-:W3:Y:S02]  /*bae0*/  @!P0 SYNCS.PHASECHK.TRANS64 P0, [R0+URZ+0x68], R9 ;  /* 0x00006809000085a7 */ /* 0x000ee400080010ff */
[----:B---3--:R-:W-:Y:S05]  /*baf0*/  @!P0 BRA `(.L_x_164) ;  /* 0xfffffffc00f08947 */ /* 0x008fea000383ffff */
[----:B------:R-:W-:Y:S05]  /*bb00*/  BRA `(.L_x_165) ;  /* 0xffffff9000007947 */ /* 0x000fea000383ffff */
.L_x_83:
[----:B------:R-:W-:-:S07]  /*bb10*/  MOV R0, UR21 ;  /* 0x0000001500007c02 */ /* 0x000fce0008000f00 */
.L_x_166:
[----:B---3--:R3:W4:Y:S02]  /*bb20*/  SYNCS.PHASECHK.TRANS64.TRYWAIT P0, [R0+URZ+0x50], R2 ;  /* 0x00005002000075a7 */ /* 0x00872400080011ff */
[----:B----4-:R-:W-:Y:S05]  /*bb30*/  @!P0 NANOSLEEP.SYNCS 0x989680 ;  /* 0x009896800000895d */ /* 0x010fea0003900000 */
[----:B------:R-:W4:Y:S02]  /*bb40*/  @!P0 SYNCS.PHASECHK.TRANS64 P0, [R0+URZ+0x50], R2 ;  /* 0x00005002000085a7 */ /* 0x000f2400080010ff */
[----:B----4-:R-:W-:Y:S05]  /*bb50*/  @!P0 BRA `(.L_x_166) ;  /* 0xfffffffc00f08947 */ /* 0x010fea000383ffff */
[----:B------:R-:W-:Y:S05]  /*bb60*/  BRA `(.L_x_167) ;  /* 0xffffff9000787947 */ /* 0x000fea000383ffff */
.L_x_84:
[----:B---3--:R-:W-:-:S07]  /*bb70*/  MOV R0, UR21 ;  /* 0x0000001500007c02 */ /* 0x008fce0008000f00 */
.L_x_168:
[----:B---3--:R3:W4:Y:S02]  /*bb80*/  SYNCS.PHASECHK.TRANS64.TRYWAIT P0, [R0+URZ+0x58], R2 ;  /* 0x00005802000075a7 */ /* 0x00872400080011ff */
[----:B----4-:R-:W-:Y:S05]  /*bb90*/  @!P0 NANOSLEEP.SYNCS 0x989680 ;  /* 0x009896800000895d */ /* 0x010fea0003900000 */
[----:B------:R-:W4:Y:S02]  /*bba0*/  @!P0 SYNCS.PHASECHK.TRANS64 P0, [R0+URZ+0x58], R2 ;  /* 0x00005802000085a7 */ /* 0x000f2400080010ff */
[----:B----4-:R-:W-:Y:S05]  /*bbb0*/  @!P0 BRA `(.L_x_168) ;  /* 0xfffffffc00f08947 */ /* 0x010fea000383ffff */
[----:B------:R-:W-:Y:S05]  /*bbc0*/  BRA `(.L_x_169) ;  /* 0xffffff9000687947 */ /* 0x000fea000383ffff */
.L_x_85:
[----:B---3--:R-:W-:-:S07]  /*bbd0*/  MOV R0, UR21 ;  /* 0x0000001500007c02 */ /* 0x008fce0008000f00 */
.L_x_170:
[----:B---3--:R3:W4:Y:S02]  /*bbe0*/  SYNCS.PHASECHK.TRANS64.TRYWAIT P0, [R0+URZ+0x60], R2 ;  /* 0x00006002000075a7 */ /* 0x00872400080011ff */
[----:B----4-:R-:W-:Y:S05]  /*bbf0*/  @!P0 NANOSLEEP.SYNCS 0x989680 ;  /* 0x009896800000895d */ /* 0x010fea0003900000 */
[----:B------:R-:W4:Y:S02]  /*bc00*/  @!P0 SYNCS.PHASECHK.TRANS64 P0, [R0+URZ+0x60], R2 ;  /* 0x00006002000085a7 */ /* 0x000f2400080010ff */
[----:B----4-:R-:W-:Y:S05]  /*bc10*/  @!P0 BRA `(.L_x_170) ;  /* 0xfffffffc00f08947 */ /* 0x010fea000383ffff */
[----:B------:R-:W-:Y:S05]  /*bc20*/  BRA `(.L_x_171) ;  /* 0xffffff9000587947 */ /* 0x000fea000383ffff */
.L_x_87:
[----:B-1----:R1:W2:Y:S02]  /*bc30*/  SYNCS.PHASECHK.TRANS64.TRYWAIT P0, [R3+URZ+0x80], R0 ;  /* 0x00008000030075a7 */ /* 0x0022a400080011ff */
[----:B--2---:R-:W-:Y:S05]  /*bc40*/  @!P0 NANOSLEEP.SYNCS 0x989680 ;  /* 0x009896800000895d */ /* 0x004fea0003900000 */
[----:B------:R-:W2:Y:S02]  /*bc50*/  @!P0 SYNCS.PHASECHK.TRANS64 P0, [R3+URZ+0x80], R0 ;  /* 0x00008000030085a7 */ /* 0x000ea400080010ff */
[----:B--2---:R-:W-:Y:S05]  /*bc60*/  @!P0 BRA `(.L_x_87) ;  /* 0xfffffffc00f08947 */ /* 0x004fea000383ffff */
[----:B------:R-:W-:Y:S05]  /*bc70*/  BRA `(.L_x_172) ;  /* 0xffffff9400247947 */ /* 0x000fea000383ffff */
.L_x_98:
[----:B-1----:R-:W-:Y:S04]  /*bc80*/  MOV R2, UR44 ;  /* 0x0000002c00027c02 */ /* 0x002fe80008000f00 */
[----:B------:R1:W2:Y:S03]  /*bc90*/  SYNCS.PHASECHK.TRANS64.TRYWAIT P1, [R2+URZ+0x30], R3 ;  /* 0x00003003020075a7 */ /* 0x0002a600080211ff */
[----:B--2---:R-:W-:Y:S05]  /*bca0*/  @!P1 NANOSLEEP.SYNCS 0x989680 ;  /* 0x009896800000995d */ /* 0x004fea0003900000 */
[----:B------:R-:W2:Y:S02]  /*bcb0*/  @!P1 SYNCS.PHASECHK.TRANS64 P1, [R2+URZ+0x30], R3 ;  /* 0x00003003020095a7 */ /* 0x000ea400080210ff */
[----:B--2---:R-:W-:Y:S05]  /*bcc0*/  @!P1 BRA `(.L_x_98) ;  /* 0xfffffffc00ec9947 */ /* 0x004fea000383ffff */
[----:B------:R-:W-:Y:S05]  /*bcd0*/  BRA `(.L_x_97) ;  /* 0xffffffa000fc7947 */ /* 0x000fea000383ffff */
.L_x_100:
[----:B-1----:R1:W4:Y:S02]  /*bce0*/  SYNCS.PHASECHK.TRANS64.TRYWAIT P0, [R74+URZ+0xa0], R0 ;  /* 0x0000a0004a0075a7 */ /* 0x00232400080011ff */
[----:B----4-:R-:W-:Y:S05]  /*bcf0*/  @!P0 NANOSLEEP.SYNCS 0x989680 ;  /* 0x009896800000895d */ /* 0x010fea0003900000 */
[----:B------:R-:W4:Y:S02]  /*bd00*/  @!P0 SYNCS.PHASECHK.TRANS64 P0, [R74+URZ+0xa0], R0 ;  /* 0x0000a0004a0085a7 */ /* 0x000f2400080010ff */
[----:B----4-:R-:W-:Y:S05]  /*bd10*/  @!P0 BRA `(.L_x_100) ;  /* 0xfffffffc00f08947 */ /* 0x010fea000383ffff */
[----:B------:R-:W-:Y:S05]  /*bd20*/  BRA `(.L_x_99) ;  /* 0xffffffa400347947 */ /* 0x000fea000383ffff */
.L_x_109:
[----:B-1----:R1:W3:Y:S02]  /*bd30*/  SYNCS.PHASECHK.TRANS64.TRYWAIT P0, [R2+URZ+0x30], R0 ;  /* 0x00003000020075a7 */ /* 0x0022e400080011ff */
[----:B---3--:R-:W-:Y:S05]  /*bd40*/  @!P0 NANOSLEEP.SYNCS 0x989680 ;  /* 0x009896800000895d */ /* 0x008fea0003900000 */
[----:B------:R-:W3:Y:S02]  /*bd50*/  @!P0 SYNCS.PHASECHK.TRANS64 P0, [R2+URZ+0x30], R0 ;  /* 0x00003000020085a7 */ /* 0x000ee400080010ff */
[----:B---3--:R-:W-:Y:S05]  /*bd60*/  @!P0 BRA `(.L_x_109) ;  /* 0xfffffffc00f08947 */ /* 0x008fea000383ffff */
[----:B------:R-:W-:Y:S05]  /*bd70*/  BRA `(.L_x_108) ;  /* 0xffffffb400e07947 */ /* 0x000fea000383ffff */
.L_x_117:
[----:B-1----:R1:W2:Y:S02]  /*bd80*/  SYNCS.PHASECHK.TRANS64.TRYWAIT P0, [R6+URZ+0x30], R5 ;  /* 0x00003005060075a7 */ /* 0x0022a400080011ff */
[----:B--2---:R-:W-:Y:S05]  /*bd90*/  @!P0 NANOSLEEP.SYNCS 0x989680 ;  /* 0x009896800000895d */ /* 0x004fea0003900000 */
[----:B------:R-:W2:Y:S02]  /*bda0*/  @!P0 SYNCS.PHASECHK.TRANS64 P0, [R6+URZ+0x30], R5 ;  /* 0x00003005060085a7 */ /* 0x000ea400080010ff */
[----:B--2---:R-:W-:Y:S05]  /*bdb0*/  @!P0 BRA `(.L_x_117) ;  /* 0xfffffffc00f08947 */ /* 0x004fea000383ffff */
[----:B------:R-:W-:Y:S05]  /*bdc0*/  BRA `(.L_x_116) ;  /* 0xffffffc800d87947 */ /* 0x000fea000383ffff */
.L_x_125:
[----:B-1----:R1:W2:Y:S02]  /*bdd0*/  SYNCS.PHASECHK.TRANS64.TRYWAIT P0, [R3+URZ+0x30], R0 ;  /* 0x00003000030075a7 */ /* 0x0022a400080011ff */
[----:B--2---:R-:W-:Y:S05]  /*bde0*/  @!P0 NANOSLEEP.SYNCS 0x989680 ;  /* 0x009896800000895d */ /* 0x004fea0003900000 */
[----:B------:R-:W2:Y:S02]  /*bdf0*/  @!P0 SYNCS.PHASECHK.TRANS64 P0, [R3+URZ+0x30], R0 ;  /* 0x00003000030085a7 */ /* 0x000ea400080010ff */
[----:B--2---:R-:W-:Y:S05]  /*be00*/  @!P0 BRA `(.L_x_125) ;  /* 0xfffffffc00f08947 */ /* 0x004fea000383ffff */
[----:B------:R-:W-:Y:S05]  /*be10*/  BRA `(.L_x_124) ;  /* 0xffffffdc00cc7947 */ /* 0x000fea000383ffff */
        .weak           $__internal_0_$__cuda_sm10x_tcgen05_guardrail_trap_col_being_dealloced_not_returned_by_alloc
        .type           $__internal_0_$__cuda_sm10x_tcgen05_guardrail_trap_col_being_dealloced_not_returned_by_alloc,@function
        .size           $__internal_0_$__cuda_sm10x_tcgen05_guardrail_trap_col_being_dealloced_not_returned_by_alloc,($__internal_1_$__cuda_sm10x_tcgen05_guardrail_trap_phase_invalid_during_alloc - $__internal_0_$__cuda_sm10x_tcgen05_guardrail_trap_col_being_dealloced_not_returned_by_alloc)
$__internal_0_$__cuda_sm10x_tcgen05_guardrail_trap_col_being_dealloced_not_returned_by_alloc:
[----:B------:R-:W-:Y:S05]  /*be20*/  BPT.TRAP 0x1 ;  /* 0x000000040000795c */ /* 0x000fea0000300000 */
[----:B------:R-:W-:-:S04]  /*be30*/  HFMA2 R3, -RZ, RZ, 0, 0 ;  /* 0x00000000ff037431 */ /* 0x000fc800000001ff */
[----:B------:R-:W-:Y:S05]  /*be40*/  RET.REL.NODEC R2 `(_ZN7cutlass13device_kernelINS_4gemm6kernel13GemmUniversalIN4cute5tupleIJiiiiEEENS1_10collective13CollectiveMmaINS1_35MainloopSm100TmaUmmaWarpSpecializedILi3ELi2ELi2ENS5_IJNS4_1CILi1EEENSA_ILi4EEESB_EEEEENS5_IJNSA_ILi128EEENSA_ILi256EEENSA_ILi64EEEEEENS_10bfloat16_tENS5_IJlSB_lEEESJ_SK_NS4_8TiledMMAINS4_8MMA_AtomIJNS4_20SM100_MMA_F16BF16_SSISJ_SJ_fLi128ELi256ELNS4_4UMMA5MajorE0ELSP_0ELNSO_7ScaleInE0ELSQ_0EEEEEENS4_6LayoutINS5_IJSB_SB_SB_EEENS5_IJNSA_ILi0EEESV_SV_EEEEENS5_IJNS4_10UnderscoreESY_SY_EEEEENS4_23SM90_TMA_LOAD_MULTICASTENS4_14ComposedLayoutINS4_7SwizzleILi3ELi4ELi3EEENS4_18smem_ptr_flag_bitsILi16EEENST_INS5_IJNSA_ILi8EEESH_EEENS5_IJSH_SB_EEEEEEEvNS4_8identityENS4_13SM90_TMA_LOADES1B_vS1C_EENS_8epilogue10collective18CollectiveEpilogueINS1F_23Sm100TmaWarpSpecializedILi4ELi2ELi64ELb1ELb0EEEJSI_NS5_IJNST_ISF_SB_EENST_ISH_SB_EEEEESJ_SK_SJ_SK_NS1F_6fusion15FusionCallbacksIS1J_NS1N_17LinearCombinationISJ_fSJ_fLNS_15FloatRoundStyleE2EEESI_S1M_JEEENS4_5SM1004TMEM4LOAD26SM100_TMEM_LOAD_32dp32b64xES1D_S1B_NS4_39AutoVectorizingCopyWithAssumedAlignmentILi128EEENS4_14SM90_TMA_STOREES1B_S1Y_S1Y_EEEvvEEEEvNT_6ParamsE) ;  /* 0xffffff40026c7950 */ /* 0x000fea0003c3ffff */
        .weak           $__internal_1_$__cuda_sm10x_tcgen05_guardrail_trap_phase_invalid_during_alloc
        .type           $__internal_1_$__cuda_sm10x_tcgen05_guardrail_trap_phase_invalid_during_alloc,@function
        .size           $__internal_1_$__cuda_sm10x_tcgen05_guardrail_trap_phase_invalid_during_alloc,($__internal_2_$__cuda_sm10x_tcgen05_guardrail_trap_unallocated_columns_being_dealloced - $__internal_1_$__cuda_sm10x_tcgen05_guardrail_trap_phase_invalid_during_alloc)
$__internal_1_$__cuda_sm10x_tcgen05_guardrail_trap_phase_invalid_during_alloc:
[----:B------:R-:W-:Y:S05]  /*be50*/  BPT.TRAP 0x1 ;  /* 0x000000040000795c */ /* 0x000fea0000300000 */
[----:B------:R-:W-:-:S04]  /*be60*/  MOV R5, 0x0 ;  /* 0x0000000000057802 */ /* 0x000fc80000000f00 */
[----:B------:R-:W-:Y:S05]  /*be70*/  RET.REL.NODEC R4 `(_ZN7cutlass13device_kernelINS_4gemm6kernel13GemmUniversalIN4cute5tupleIJiiiiEEENS1_10collective13CollectiveMmaINS1_35MainloopSm100TmaUmmaWarpSpecializedILi3ELi2ELi2ENS5_IJNS4_1CILi1EEENSA_ILi4EEESB_EEEEENS5_IJNSA_ILi128EEENSA_ILi256EEENSA_ILi64EEEEEENS_10bfloat16_tENS5_IJlSB_lEEESJ_SK_NS4_8TiledMMAINS4_8MMA_AtomIJNS4_20SM100_MMA_F16BF16_SSISJ_SJ_fLi128ELi256ELNS4_4UMMA5MajorE0ELSP_0ELNSO_7ScaleInE0ELSQ_0EEEEEENS4_6LayoutINS5_IJSB_SB_SB_EEENS5_IJNSA_ILi0EEESV_SV_EEEEENS5_IJNS4_10UnderscoreESY_SY_EEEEENS4_23SM90_TMA_LOAD_MULTICASTENS4_14ComposedLayoutINS4_7SwizzleILi3ELi4ELi3EEENS4_18smem_ptr_flag_bitsILi16EEENST_INS5_IJNSA_ILi8EEESH_EEENS5_IJSH_SB_EEEEEEEvNS4_8identityENS4_13SM90_TMA_LOADES1B_vS1C_EENS_8epilogue10collective18CollectiveEpilogueINS1F_23Sm100TmaWarpSpecializedILi4ELi2ELi64ELb1ELb0EEEJSI_NS5_IJNST_ISF_SB_EENST_ISH_SB_EEEEESJ_SK_SJ_SK_NS1F_6fusion15FusionCallbacksIS1J_NS1N_17LinearCombinationISJ_fSJ_fLNS_15FloatRoundStyleE2EEESI_S1M_JEEENS4_5SM1004TMEM4LOAD26SM100_TMEM_LOAD_32dp32b64xES1D_S1B_NS4_39AutoVectorizingCopyWithAssumedAlignmentILi128EEENS4_14SM90_TMA_STOREES1B_S1Y_S1Y_EEEvvEEEEvNT_6ParamsE) ;  /* 0xffffff4004607950 */ /* 0x000fea0003c3ffff */
        .weak           $__internal_2_$__cuda_sm10x_tcgen05_guardrail_trap_unallocated_columns_being_dealloced
        .type           $__internal_2_$__cuda_sm10x_tcgen05_guardrail_trap_unallocated_columns_being_dealloced,@function
        .size           $__internal_2_$__cuda_sm10x_tcgen05_guardrail_trap_unallocated_columns_being_dealloced,(.L_x_174 - $__internal_2_$__cuda_sm10x_tcgen05_guardrail_trap_unallocated_columns_being_dealloced)
$__internal_2_$__cuda_sm10x_tcgen05_guardrail_trap_unallocated_columns_being_dealloced:
[----:B------:R-:W-:Y:S05]  /*be80*/  BPT.TRAP 0x1 ;  /* 0x000000040000795c */ /* 0x000fea0000300000 */
[----:B------:R-:W-:-:S04]  /*be90*/  HFMA2 R3, -RZ, RZ, 0, 0 ;  /* 0x00000000ff037431 */ /* 0x000fc800000001ff */
[----:B------:R-:W-:Y:S05]  /*bea0*/  RET.REL.NODEC R2 `(_ZN7cutlass13device_kernelINS_4gemm6kernel13GemmUniversalIN4cute5tupleIJiiiiEEENS1_10collective13CollectiveMmaINS1_35MainloopSm100TmaUmmaWarpSpecializedILi3ELi2ELi2ENS5_IJNS4_1CILi1EEENSA_ILi4EEESB_EEEEENS5_IJNSA_ILi128EEENSA_ILi256EEENSA_ILi64EEEEEENS_10bfloat16_tENS5_IJlSB_lEEESJ_SK_NS4_8TiledMMAINS4_8MMA_AtomIJNS4_20SM100_MMA_F16BF16_SSISJ_SJ_fLi128ELi256ELNS4_4UMMA5MajorE0ELSP_0ELNSO_7ScaleInE0ELSQ_0EEEEEENS4_6LayoutINS5_IJSB_SB_SB_EEENS5_IJNSA_ILi0EEESV_SV_EEEEENS5_IJNS4_10UnderscoreESY_SY_EEEEENS4_23SM90_TMA_LOAD_MULTICASTENS4_14ComposedLayoutINS4_7SwizzleILi3ELi4ELi3EEENS4_18smem_ptr_flag_bitsILi16EEENST_INS5_IJNSA_ILi8EEESH_EEENS5_IJSH_SB_EEEEEEEvNS4_8identityENS4_13SM90_TMA_LOADES1B_vS1C_EENS_8epilogue10collective18CollectiveEpilogueINS1F_23Sm100TmaWarpSpecializedILi4ELi2ELi64ELb1ELb0EEEJSI_NS5_IJNST_ISF_SB_EENST_ISH_SB_EEEEESJ_SK_SJ_SK_NS1F_6fusion15FusionCallbacksIS1J_NS1N_17LinearCombinationISJ_fSJ_fLNS_15FloatRoundStyleE2EEESI_S1M_JEEENS4_5SM1004TMEM4LOAD26SM100_TMEM_LOAD_32dp32b64xES1D_S1B_NS4_39AutoVectorizingCopyWithAssumedAlignmentILi128EEENS4_14SM90_TMA_STOREES1B_S1Y_S1Y_EEEvvEEEEvNT_6ParamsE) ;  /* 0xffffff4002547950 */ /* 0x000fea0003c3ffff */
.L_x_173:
[----:B------:R-:W-:-:S00]  /*beb0*/  BRA `(.L_x_173) ;  /* 0xfffffffc00fc7947 */ /* 0x000fc0000383ffff */
[----:B------:R-:W-:-:S00]  /*bec0*/  NOP ;  /* 0x0000000000007918 */ /* 0x000fc00000000000 */
        /* <DEDUP_REMOVED lines=11> */
.L_x_174:


//--------------------- .nv.global.init           --------------------------
	.section	.nv.global.init,"aw",@progbits
.nv.global.init:
	.type		$str$27,@object
	.size		$str$27,($str$28 - $str$27)
$str$27:
        /*0000*/ 	.byte	0x28, 0x61, 0x64, 0x64, 0x72, 0x65, 0x73, 0x73, 0x20, 0x26, 0x20, 0x6d, 0x61, 0x73, 0x6b, 0x29
        /*0010*/ 	.byte	0x20, 0x3d, 0x3d, 0x20, 0x30, 0x00
	.type		$str$28,@object
	.size		$str$28,($str$26 - $str$28)
$str$28:
        /*0016*/ 	.byte	0x2f, 0x74, 0x6d, 0x70, 0x2f, 0x63, 0x75, 0x74, 0x6c, 0x61, 0x73, 0x73, 0x5f, 0x73, 0x77, 0x65
        /*0026*/ 	.byte	0x65, 0x70, 0x5f, 0x73, 0x72, 0x63, 0x2f, 0x69, 0x6e, 0x63, 0x6c, 0x75, 0x64, 0x65, 0x2f, 0x63
        /*0036*/ 	.byte	0x75, 0x74, 0x65, 0x2f, 0x70, 0x6f, 0x69, 0x6e, 0x74, 0x65, 0x72, 0x5f, 0x66, 0x6c, 0x61, 0x67
        /*0046*/ 	.byte	0x67, 0x65, 0x64, 0x2e, 0x68, 0x70, 0x70, 0x00
	.type		$str$26,@object
	.size		$str$26,($str$25 - $str$26)
$str$26:
        /*004e*/ 	.byte	0x2f, 0x74, 0x6d, 0x70, 0x2f, 0x63, 0x75, 0x74, 0x6c, 0x61, 0x73, 0x73, 0x5f, 0x73, 0x77, 0x65
        /*005e*/ 	.byte	0x65, 0x70, 0x5f, 0x73, 0x72, 0x63, 0x2f, 0x69, 0x6e, 0x63, 0x6c, 0x75, 0x64, 0x65, 0x2f, 0x63
        /*006e*/ 	.byte	0x75, 0x74, 0x65, 0x2f, 0x61, 0x74, 0x6f, 0x6d, 0x2f, 0x63, 0x6f, 0x70, 0x79, 0x5f, 0x74, 0x72
        /*007e*/ 	.byte	0x61, 0x69, 0x74, 0x73, 0x5f, 0x73, 0x6d, 0x31, 0x30, 0x30, 0x2e, 0x68, 0x70, 0x70, 0x00
	.type		$str$25,@object
	.size		$str$25,(__unnamed_1 - $str$25)
$str$25:
        /*008d*/ 	.byte	0x28, 0x28, 0x75, 0x69, 0x6e, 0x74, 0x33, 0x32, 0x5f, 0x74, 0x28, 0x74, 0x68, 0x72, 0x65, 0x61
        /*009d*/ 	.byte	0x64, 0x49, 0x64, 0x78, 0x2e, 0x78, 0x29, 0x20, 0x2f, 0x20, 0x33, 0x32, 0x29, 0x20, 0x25, 0x20
        /*00ad*/ 	.byte	0x34, 0x29, 0x20, 0x3d, 0x3d, 0x20, 0x28, 0x28, 0x28, 0x74, 0x6d, 0x65, 0x6d, 0x5f, 0x61, 0x64
        /*00bd*/ 	.byte	0x64, 0x72, 0x20, 0x3e, 0x3e, 0x20, 0x31, 0x36, 0x29, 0x20, 0x2f, 0x20, 0x33, 0x32, 0x29, 0x20
        /*00cd*/ 	.byte	0x25, 0x20, 0x34, 0x29, 0x00
	.type		__unnamed_1,@object
	.size		__unnamed_1,(__unnamed_2 - __unnamed_1)
__unnamed_1:
        /*00d2*/ 	.byte	0x61, 0x75, 0x74, 0x6f, 0x20, 0x63, 0x75, 0x74, 0x65, 0x3a, 0x3a, 0x61, 0x73, 0x5f, 0x70, 0x6f
        /* <DEDUP_REMOVED lines=24> */
        /*0262*/ 	.byte	0x38, 0x31, 0x39, 0x32, 0x3e, 0x3e, 0x3e, 0x3e, 0x5d, 0x00
	.type		__unnamed_2,@object
	.size		__unnamed_2,(.L_2 - __unnamed_2)
__unnamed_2:
        /* <DEDUP_REMOVED lines=43> */
        /*051c*/ 	.byte	0x74, 0x65, 0x3a, 0x3a, 0x43, 0x3c, 0x30, 0x3e, 0x3e, 0x3e, 0x3e, 0x5d, 0x00
.L_2:


//--------------------- .nv.shared._ZN7cutlass13device_kernelINS_4gemm6kernel13GemmUniversalIN4cute5tupleIJiiiiEEENS1_10collective13CollectiveMmaINS1_35MainloopSm100TmaUmmaWarpSpecializedILi3ELi2ELi2ENS5_IJNS4_1CILi1EEENSA_ILi4EEESB_EEEEENS5_IJNSA_ILi128EEENSA_ILi256EEENSA_ILi64EEEEEENS_10bfloat16_tENS5_IJlSB_lEEESJ_SK_NS4_8TiledMMAINS4_8MMA_AtomIJNS4_20SM100_MMA_F16BF16_SSISJ_SJ_fLi128ELi256ELNS4_4UMMA5MajorE0ELSP_0ELNSO_7ScaleInE0ELSQ_0EEEEEENS4_6LayoutINS5_IJSB_SB_SB_EEENS5_IJNSA_ILi0EEESV_SV_EEEEENS5_IJNS4_10UnderscoreESY_SY_EEEEENS4_23SM90_TMA_LOAD_MULTICASTENS4_14ComposedLayoutINS4_7SwizzleILi3ELi4ELi3EEENS4_18smem_ptr_flag_bitsILi16EEENST_INS5_IJNSA_ILi8EEESH_EEENS5_IJSH_SB_EEEEEEEvNS4_8identityENS4_13SM90_TMA_LOADES1B_vS1C_EENS_8epilogue10collective18CollectiveEpilogueINS1F_23Sm100TmaWarpSpecializedILi4ELi2ELi64ELb1ELb0EEEJSI_NS5_IJNST_ISF_SB_EENST_ISH_SB_EEEEESJ_SK_SJ_SK_NS1F_6fusion15FusionCallbacksIS1J_NS1N_17LinearCombinationISJ_fSJ_fLNS_15FloatRoundStyleE2EEESI_S1M_JEEENS4_5SM1004TMEM4LOAD26SM100_TMEM_LOAD_32dp32b64xES1D_S1B_NS4_39AutoVectorizingCopyWithAssumedAlignmentILi128EEENS4_14SM90_TMA_STOREES1B_S1Y_S1Y_EEEvvEEEEvNT_6ParamsE --------------------------
	.section	.nv.shared._ZN7cutlass13device_kernelINS_4gemm6kernel13GemmUniversalIN4cute5tupleIJiiiiEEENS1_10collective13CollectiveMmaINS1_35MainloopSm100TmaUmmaWarpSpecializedILi3ELi2ELi2ENS5_IJNS4_1CILi1EEENSA_ILi4EEESB_EEEEENS5_IJNSA_ILi128EEENSA_ILi256EEENSA_ILi64EEEEEENS_10bfloat16_tENS5_IJlSB_lEEESJ_SK_NS4_8TiledMMAINS4_8MMA_AtomIJNS4_20SM100_MMA_F16BF16_SSISJ_SJ_fLi128ELi256ELNS4_4UMMA5MajorE0ELSP_0ELNSO_7ScaleInE0ELSQ_0EEEEEENS4_6LayoutINS5_IJSB_SB_SB_EEENS5_IJNSA_ILi0EEESV_SV_EEEEENS5_IJNS4_10UnderscoreESY_SY_EEEEENS4_23SM90_TMA_LOAD_MULTICASTENS4_14ComposedLayoutINS4_7SwizzleILi3ELi4ELi3EEENS4_18smem_ptr_flag_bitsILi16EEENST_INS5_IJNSA_ILi8EEESH_EEENS5_IJSH_SB_EEEEEEEvNS4_8identityENS4_13SM90_TMA_LOADES1B_vS1C_EENS_8epilogue10collective18CollectiveEpilogueINS1F_23Sm100TmaWarpSpecializedILi4ELi2ELi64ELb1ELb0EEEJSI_NS5_IJNST_ISF_SB_EENST_ISH_SB_EEEEESJ_SK_SJ_SK_NS1F_6fusion15FusionCallbacksIS1J_NS1N_17LinearCombinationISJ_fSJ_fLNS_15FloatRoundStyleE2EEESI_S1M_JEEENS4_5SM1004TMEM4LOAD26SM100_TMEM_LOAD_32dp32b64xES1D_S1B_NS4_39AutoVectorizingCopyWithAssumedAlignmentILi128EEENS4_14SM90_TMA_STOREES1B_S1Y_S1Y_EEEvvEEEEvNT_6ParamsE,"aw",@nobits
	.sectionflags	@""
	.align	16
	.zero		1024


//--------------------- .nv.shared.reserved.0     --------------------------
	.section	.nv.shared.reserved.0,"aw",@nobits
	.weak		__nv_reservedSMEM_offset_0_alias
	.size		__nv_reservedSMEM_offset_0_alias, 0, 64
	.other		__nv_reservedSMEM_offset_0_alias,@"STO_CUDA_RESERVED_SHARED STV_DEFAULT"
__nv_reservedSMEM_offset_0_alias:
	.zero		0
.nv.shared.reserved.0:
	.zero		64
	.weak		__nv_reservedSMEM_tcgen05_partition
	.type		__nv_reservedSMEM_tcgen05_partition,@object
	.size		__nv_reservedSMEM_tcgen05_partition,(.L_0 - __nv_reservedSMEM_tcgen05_partition)
__nv_reservedSMEM_tcgen05_partition:
	.zero		32
.L_0:


//--------------------- .nv.global                --------------------------
	.section	.nv.global,"aw",@nobits
.nv.global:
	.type		_ZN40_INTERNAL_9c1074d9_4_k_cu_8464ea9c_256784cute1_E,@object
	.size		_ZN40_INTERNAL_9c1074d9_4_k_cu_8464ea9c_256784cute1_E,(_ZN40_INTERNAL_9c1074d9_4_k_cu_8464ea9c_256784cuda3std3__45__cpo6cbeginE - _ZN40_INTERNAL_9c1074d9_4_k_cu_8464ea9c_256784cute1_E)
_ZN40_INTERNAL_9c1074d9_4_k_cu_8464ea9c_256784cute1_E:
	.zero		1
	.type		_ZN40_INTERNAL_9c1074d9_4_k_cu_8464ea9c_256784cuda3std3__45__cpo6cbeginE,@object
	.size		_ZN40_INTERNAL_9c1074d9_4_k_cu_8464ea9c_256784cuda3std3__45__cpo6cbeginE,(_ZN40_INTERNAL_9c1074d9_4_k_cu_8464ea9c_256784cuda3std3__48in_placeE - _ZN40_INTERNAL_9c1074d9_4_k_cu_8464ea9c_256784cuda3std3__45__cpo6cbeginE)
_ZN40_INTERNAL_9c1074d9_4_k_cu_8464ea9c_256784cuda3std3__45__cpo6cbeginE:
	.zero		1
	.type		_ZN40_INTERNAL_9c1074d9_4_k_cu_8464ea9c_256784cuda3std3__48in_placeE,@object
	.size		_ZN40_INTERNAL_9c1074d9_4_k_cu_8464ea9c_256784cuda3std3__48in_placeE,(_ZN40_INTERNAL_9c1074d9_4_k_cu_8464ea9c_256784cuda3std6ranges3__45__cpo9iter_moveE - _ZN40_INTERNAL_9c1074d9_4_k_cu_8464ea9c_256784cuda3std3__48in_placeE)
_ZN40_INTERNAL_9c1074d9_4_k_cu_8464ea9c_256784cuda3std3__48in_placeE:
	.zero		1
	.type		_ZN40_INTERNAL_9c1074d9_4_k_cu_8464ea9c_256784cuda3std6ranges3__45__cpo9iter_moveE,@object
	.size		_ZN40_INTERNAL_9c1074d9_4_k_cu_8464ea9c_256784cuda3std6ranges3__45__cpo9iter_moveE,(_ZN40_INTERNAL_9c1074d9_4_k_cu_8464ea9c_256784cuda3std3__45__cpo5beginE - _ZN40_INTERNAL_9c1074d9_4_k_cu_8464ea9c_256784cuda3std6ranges3__45__cpo9iter_moveE)
_ZN40_INTERNAL_9c1074d9_4_k_cu_8464ea9c_256784cuda3std6ranges3__45__cpo9iter_moveE:
	.zero		1
	.type		_ZN40_INTERNAL_9c1074d9_4_k_cu_8464ea9c_256784cuda3std3__45__cpo5beginE,@object
	.size		_ZN40_INTERNAL_9c1074d9_4_k_cu_8464ea9c_256784cuda3std3__45__cpo5beginE,(_ZN40_INTERNAL_9c1074d9_4_k_cu_8464ea9c_256784cuda3std3__442_GLOBAL__N__9c1074d9_4_k_cu_8464ea9c_256786ignoreE - _ZN40_INTERNAL_9c1074d9_4_k_cu_8464ea9c_256784cuda3std3__45__cpo5beginE)
_ZN40_INTERNAL_9c1074d9_4_k_cu_8464ea9c_256784cuda3std3__45__cpo5beginE:
	.zero		1
	.type		_ZN40_INTERNAL_9c1074d9_4_k_cu_8464ea9c_256784cuda3std3__442_GLOBAL__N__9c1074d9_4_k_cu_8464ea9c_256786ignoreE,@object
	.size		_ZN40_INTERNAL_9c1074d9_4_k_cu_8464ea9c_256784cuda3std3__442_GLOBAL__N__9c1074d9_4_k_cu_8464ea9c_256786ignoreE,(_ZN40_INTERNAL_9c1074d9_4_k_cu_8464ea9c_256784cute7productE - _ZN40_INTERNAL_9c1074d9_4_k_cu_8464ea9c_256784cuda3std3__442_GLOBAL__N__9c1074d9_4_k_cu_8464ea9c_256786ignoreE)
_ZN40_INTERNAL_9c1074d9_4_k_cu_8464ea9c_256784cuda3std3__442_GLOBAL__N__9c1074d9_4_k_cu_8464ea9c_256786ignoreE:
	.zero		1
	.type		_ZN40_INTERNAL_9c1074d9_4_k_cu_8464ea9c_256784cute7productE,@object
	.size		_ZN40_INTERNAL_9c1074d9_4_k_cu_8464ea9c_256784cute7productE,(_ZN40_INTERNAL_9c1074d9_4_k_cu_8464ea9c_256784cuda3std3__45__cpo3endE - _ZN40_INTERNAL_9c1074d9_4_k_cu_8464ea9c_256784cute7productE)
_ZN40_INTERNAL_9c1074d9_4_k_cu_8464ea9c_256784cute7productE:
	.zero		1
	.type		_ZN40_INTERNAL_9c1074d9_4_k_cu_8464ea9c_256784cuda3std3__45__cpo3endE,@object
	.size		_ZN40_INTERNAL_9c1074d9_4_k_cu_8464ea9c_256784cuda3std3__45__cpo3endE,(_ZN40_INTERNAL_9c1074d9_4_k_cu_8464ea9c_256784cuda3std3__419piecewise_constructE - _ZN40_INTERNAL_9c1074d9_4_k_cu_8464ea9c_256784cuda3std3__45__cpo3endE)
_ZN40_INTERNAL_9c1074d9_4_k_cu_8464ea9c_256784cuda3std3__45__cpo3endE:
	.zero		1
	.type		_ZN40_INTERNAL_9c1074d9_4_k_cu_8464ea9c_256784cuda3std3__419piecewise_constructE,@object
	.size		_ZN40_INTERNAL_9c1074d9_4_k_cu_8464ea9c_256784cuda3std3__419piecewise_constructE,(_ZN40_INTERNAL_9c1074d9_4_k_cu_8464ea9c_256784cuda3std3__45__cpo4cendE - _ZN40_INTERNAL_9c1074d9_4_k_cu_8464ea9c_256784cuda3std3__419piecewise_constructE)
_ZN40_INTERNAL_9c1074d9_4_k_cu_8464ea9c_256784cuda3std3__419piecewise_constructE:
	.zero		1
	.type		_ZN40_INTERNAL_9c1074d9_4_k_cu_8464ea9c_256784cuda3std3__45__cpo4cendE,@object
	.size		_ZN40_INTERNAL_9c1074d9_4_k_cu_8464ea9c_256784cuda3std3__45__cpo4cendE,(_ZN40_INTERNAL_9c1074d9_4_k_cu_8464ea9c_256784cuda3std6ranges3__45__cpo4swapE - _ZN40_INTERNAL_9c1074d9_4_k_cu_8464ea9c_256784cuda3std3__45__cpo4cendE)
_ZN40_INTERNAL_9c1074d9_4_k_cu_8464ea9c_256784cuda3std3__45__cpo4cendE:
	.zero		1
	.type		_ZN40_INTERNAL_9c1074d9_4_k_cu_8464ea9c_256784cuda3std6ranges3__45__cpo4swapE,@object
	.size		_ZN40_INTERNAL_9c1074d9_4_k_cu_8464ea9c_256784cuda3std6ranges3__45__cpo4swapE,(.L_10 - _ZN40_INTERNAL_9c1074d9_4_k_cu_8464ea9c_256784cuda3std6ranges3__45__cpo4swapE)
_ZN40_INTERNAL_9c1074d9_4_k_cu_8464ea9c_256784cuda3std6ranges3__45__cpo4swapE:
	.zero		1
.L_10:


//--------------------- .nv.constant0._ZN7cutlass13device_kernelINS_4gemm6kernel13GemmUniversalIN4cute5tupleIJiiiiEEENS1_10collective13CollectiveMmaINS1_35MainloopSm100TmaUmmaWarpSpecializedILi3ELi2ELi2ENS5_IJNS4_1CILi1EEENSA_ILi4EEESB_EEEEENS5_IJNSA_ILi128EEENSA_ILi256EEENSA_ILi64EEEEEENS_10bfloat16_tENS5_IJlSB_lEEESJ_SK_NS4_8TiledMMAINS4_8MMA_AtomIJNS4_20SM100_MMA_F16BF16_SSISJ_SJ_fLi128ELi256ELNS4_4UMMA5MajorE0ELSP_0ELNSO_7ScaleInE0ELSQ_0EEEEEENS4_6LayoutINS5_IJSB_SB_SB_EEENS5_IJNSA_ILi0EEESV_SV_EEEEENS5_IJNS4_10UnderscoreESY_SY_EEEEENS4_23SM90_TMA_LOAD_MULTICASTENS4_14ComposedLayoutINS4_7SwizzleILi3ELi4ELi3EEENS4_18smem_ptr_flag_bitsILi16EEENST_INS5_IJNSA_ILi8EEESH_EEENS5_IJSH_SB_EEEEEEEvNS4_8identityENS4_13SM90_TMA_LOADES1B_vS1C_EENS_8epilogue10collective18CollectiveEpilogueINS1F_23Sm100TmaWarpSpecializedILi4ELi2ELi64ELb1ELb0EEEJSI_NS5_IJNST_ISF_SB_EENST_ISH_SB_EEEEESJ_SK_SJ_SK_NS1F_6fusion15FusionCallbacksIS1J_NS1N_17LinearCombinationISJ_fSJ_fLNS_15FloatRoundStyleE2EEESI_S1M_JEEENS4_5SM1004TMEM4LOAD26SM100_TMEM_LOAD_32dp32b64xES1D_S1B_NS4_39AutoVectorizingCopyWithAssumedAlignmentILi128EEENS4_14SM90_TMA_STOREES1B_S1Y_S1Y_EEEvvEEEEvNT_6ParamsE --------------------------
	.section	.nv.constant0._ZN7cutlass13device_kernelINS_4gemm6kernel13GemmUniversalIN4cute5tupleIJiiiiEEENS1_10collective13CollectiveMmaINS1_35MainloopSm100TmaUmmaWarpSpecializedILi3ELi2ELi2ENS5_IJNS4_1CILi1EEENSA_ILi4EEESB_EEEEENS5_IJNSA_ILi128EEENSA_ILi256EEENSA_ILi64EEEEEENS_10bfloat16_tENS5_IJlSB_lEEESJ_SK_NS4_8TiledMMAINS4_8MMA_AtomIJNS4_20SM100_MMA_F16BF16_SSISJ_SJ_fLi128ELi256ELNS4_4UMMA5MajorE0ELSP_0ELNSO_7ScaleInE0ELSQ_0EEEEEENS4_6LayoutINS5_IJSB_SB_SB_EEENS5_IJNSA_ILi0EEESV_SV_EEEEENS5_IJNS4_10UnderscoreESY_SY_EEEEENS4_23SM90_TMA_LOAD_MULTICASTENS4_14ComposedLayoutINS4_7SwizzleILi3ELi4ELi3EEENS4_18smem_ptr_flag_bitsILi16EEENST_INS5_IJNSA_ILi8EEESH_EEENS5_IJSH_SB_EEEEEEEvNS4_8identityENS4_13SM90_TMA_LOADES1B_vS1C_EENS_8epilogue10collective18CollectiveEpilogueINS1F_23Sm100TmaWarpSpecializedILi4ELi2ELi64ELb1ELb0EEEJSI_NS5_IJNST_ISF_SB_EENST_ISH_SB_EEEEESJ_SK_SJ_SK_NS1F_6fusion15FusionCallbacksIS1J_NS1N_17LinearCombinationISJ_fSJ_fLNS_15FloatRoundStyleE2EEESI_S1M_JEEENS4_5SM1004TMEM4LOAD26SM100_TMEM_LOAD_32dp32b64xES1D_S1B_NS4_39AutoVectorizingCopyWithAssumedAlignmentILi128EEENS4_14SM90_TMA_STOREES1B_S1Y_S1Y_EEEvvEEEEvNT_6ParamsE,"a",@progbits
	.sectionflags	@""
	.align	4
.nv.constant0._ZN7cutlass13device_kernelINS_4gemm6kernel13GemmUniversalIN4cute5tupleIJiiiiEEENS1_10collective13CollectiveMmaINS1_35MainloopSm100TmaUmmaWarpSpecializedILi3ELi2ELi2ENS5_IJNS4_1CILi1EEENSA_ILi4EEESB_EEEEENS5_IJNSA_ILi128EEENSA_ILi256EEENSA_ILi64EEEEEENS_10bfloat16_tENS5_IJlSB_lEEESJ_SK_NS4_8TiledMMAINS4_8MMA_AtomIJNS4_20SM100_MMA_F16BF16_SSISJ_SJ_fLi128ELi256ELNS4_4UMMA5MajorE0ELSP_0ELNSO_7ScaleInE0ELSQ_0EEEEEENS4_6LayoutINS5_IJSB_SB_SB_EEENS5_IJNSA_ILi0EEESV_SV_EEEEENS5_IJNS4_10UnderscoreESY_SY_EEEEENS4_23SM90_TMA_LOAD_MULTICASTENS4_14ComposedLayoutINS4_7SwizzleILi3ELi4ELi3EEENS4_18smem_ptr_flag_bitsILi16EEENST_INS5_IJNSA_ILi8EEESH_EEENS5_IJSH_SB_EEEEEEEvNS4_8identityENS4_13SM90_TMA_LOADES1B_vS1C_EENS_8epilogue10collective18CollectiveEpilogueINS1F_23Sm100TmaWarpSpecializedILi4ELi2ELi64ELb1ELb0EEEJSI_NS5_IJNST_ISF_SB_EENST_ISH_SB_EEEEESJ_SK_SJ_SK_NS1F_6fusion15FusionCallbacksIS1J_NS1N_17LinearCombinationISJ_fSJ_fLNS_15FloatRoundStyleE2EEESI_S1M_JEEENS4_5SM1004TMEM4LOAD26SM100_TMEM_LOAD_32dp32b64xES1D_S1B_NS4_39AutoVectorizingCopyWithAssumedAlignmentILi128EEENS4_14SM90_TMA_STOREES1B_S1Y_S1Y_EEEvvEEEEvNT_6ParamsE:
	.zero		2944


//--------------------- SYMBOLS --------------------------

	.type		.nv.reservedSmem.offset0,@object
	.size		.nv.reservedSmem.offset0,0x4
	.type		.nv.reservedSmem.cap,@object
	.size		.nv.reservedSmem.cap,0x4
	.type		__assertfail,@function
